//
// Generated by NVIDIA NVVM Compiler
//
// Compiler Build ID: CL-36424714
// Cuda compilation tools, release 13.0, V13.0.88
// Based on NVVM 20.0.0
//

.version 9.0
.target sm_100
.address_size 64

	// .globl	_Z12fill_dst_arrP12min_dst_datall
// _ZZ8swap_locPilPfS0_P12min_dst_datallE7arr_dst has been demoted
// _ZZ11two_opt_locPilPfS0_P12min_dst_datallE7arr_dst has been demoted

.visible .entry _Z12fill_dst_arrP12min_dst_datall(
	.param .u64 .ptr .align 1 _Z12fill_dst_arrP12min_dst_datall_param_0,
	.param .u64 _Z12fill_dst_arrP12min_dst_datall_param_1,
	.param .u64 _Z12fill_dst_arrP12min_dst_datall_param_2
)
{
	.reg .pred 	%p<2>;
	.reg .b32 	%r<5>;
	.reg .b64 	%rd<7>;

	ld.param.u64 	%rd2, [_Z12fill_dst_arrP12min_dst_datall_param_0];
	ld.param.u64 	%rd3, [_Z12fill_dst_arrP12min_dst_datall_param_1];
	ld.param.u64 	%rd4, [_Z12fill_dst_arrP12min_dst_datall_param_2];
	mov.u32 	%r1, %tid.x;
	mov.u32 	%r2, %ctaid.x;
	mov.u32 	%r3, %ntid.x;
	mad.lo.s32 	%r4, %r2, %r3, %r1;
	cvt.s64.s32 	%rd1, %r4;
	setp.le.s64 	%p1, %rd4, %rd1;
	@%p1 bra 	$L__BB0_2;
	cvta.to.global.u64 	%rd5, %rd2;
	mad.lo.s64 	%rd6, %rd1, 24, %rd5;
	st.global.u64 	[%rd6], %rd3;
$L__BB0_2:
	ret;

}
	// .globl	_Z8find_minP12min_dst_datalll
.visible .entry _Z8find_minP12min_dst_datalll(
	.param .u64 .ptr .align 1 _Z8find_minP12min_dst_datalll_param_0,
	.param .u64 _Z8find_minP12min_dst_datalll_param_1,
	.param .u64 _Z8find_minP12min_dst_datalll_param_2,
	.param .u64 _Z8find_minP12min_dst_datalll_param_3
)
{
	.reg .pred 	%p<6>;
	.reg .b32 	%r<8>;
	.reg .b64 	%rd<20>;

	ld.param.u64 	%rd8, [_Z8find_minP12min_dst_datalll_param_0];
	ld.param.u64 	%rd9, [_Z8find_minP12min_dst_datalll_param_1];
	ld.param.u64 	%rd10, [_Z8find_minP12min_dst_datalll_param_2];
	ld.param.u64 	%rd11, [_Z8find_minP12min_dst_datalll_param_3];
	mov.u32 	%r1, %tid.x;
	mov.u32 	%r2, %ctaid.x;
	mov.u32 	%r3, %ntid.x;
	mad.lo.s32 	%r4, %r2, %r3, %r1;
	cvt.u64.u32 	%rd1, %r4;
	and.b64  	%rd12, %rd11, -4294967296;
	setp.ne.s64 	%p1, %rd12, 0;
	@%p1 bra 	$L__BB1_2;
	cvt.u32.u64 	%r5, %rd11;
	cvt.u32.u64 	%r6, %rd1;
	rem.u32 	%r7, %r6, %r5;
	cvt.u64.u32 	%rd19, %r7;
	bra.uni 	$L__BB1_3;
$L__BB1_2:
	rem.s64 	%rd19, %rd1, %rd11;
$L__BB1_3:
	setp.ne.s64 	%p2, %rd19, 0;
	add.s64 	%rd14, %rd10, %rd1;
	setp.ge.s64 	%p3, %rd14, %rd9;
	or.pred  	%p4, %p2, %p3;
	@%p4 bra 	$L__BB1_6;
	cvta.to.global.u64 	%rd15, %rd8;
	mad.lo.s64 	%rd5, %rd1, 24, %rd15;
	ld.global.u64 	%rd16, [%rd5];
	mad.lo.s64 	%rd6, %rd10, 24, %rd5;
	ld.global.u64 	%rd7, [%rd6];
	setp.le.s64 	%p5, %rd16, %rd7;
	@%p5 bra 	$L__BB1_6;
	st.global.u64 	[%rd5], %rd7;
	ld.global.u64 	%rd17, [%rd6+8];
	st.global.u64 	[%rd5+8], %rd17;
	ld.global.u64 	%rd18, [%rd6+16];
	st.global.u64 	[%rd5+16], %rd18;
$L__BB1_6:
	ret;

}
	// .globl	_Z4swapPilPfS0_Pyll
.visible .entry _Z4swapPilPfS0_Pyll(
	.param .u64 .ptr .align 1 _Z4swapPilPfS0_Pyll_param_0,
	.param .u64 _Z4swapPilPfS0_Pyll_param_1,
	.param .u64 .ptr .align 1 _Z4swapPilPfS0_Pyll_param_2,
	.param .u64 .ptr .align 1 _Z4swapPilPfS0_Pyll_param_3,
	.param .u64 .ptr .align 1 _Z4swapPilPfS0_Pyll_param_4,
	.param .u64 _Z4swapPilPfS0_Pyll_param_5,
	.param .u64 _Z4swapPilPfS0_Pyll_param_6
)
{
	.reg .pred 	%p<10>;
	.reg .b32 	%r<23>;
	.reg .b32 	%f<100>;
	.reg .b64 	%rd<126>;
	.reg .b64 	%fd<3>;

	ld.param.u64 	%rd18, [_Z4swapPilPfS0_Pyll_param_0];
	ld.param.u64 	%rd14, [_Z4swapPilPfS0_Pyll_param_1];
	ld.param.u64 	%rd19, [_Z4swapPilPfS0_Pyll_param_2];
	ld.param.u64 	%rd20, [_Z4swapPilPfS0_Pyll_param_3];
	ld.param.u64 	%rd17, [_Z4swapPilPfS0_Pyll_param_6];
	cvta.to.global.u64 	%rd1, %rd20;
	cvta.to.global.u64 	%rd2, %rd19;
	cvta.to.global.u64 	%rd3, %rd18;
	mov.u32 	%r1, %tid.x;
	mov.u32 	%r2, %ctaid.x;
	mov.u32 	%r3, %ntid.x;
	mad.lo.s32 	%r4, %r2, %r3, %r1;
	cvt.u64.u32 	%rd4, %r4;
	setp.le.s64 	%p1, %rd17, %rd4;
	@%p1 bra 	$L__BB2_9;
	add.s64 	%rd5, %rd14, -2;
	cvt.rn.f32.s64 	%f1, %rd5;
	not.b64 	%rd21, %rd4;
	add.s64 	%rd22, %rd17, %rd21;
	shl.b64 	%rd23, %rd22, 3;
	or.b64  	%rd24, %rd23, 1;
	cvt.rn.f64.s64 	%fd1, %rd24;
	sqrt.rn.f64 	%fd2, %fd1;
	cvt.rzi.s32.f64 	%r5, %fd2;
	add.s32 	%r6, %r5, -1;
	shr.u32 	%r7, %r6, 31;
	add.s32 	%r8, %r6, %r7;
	shr.s32 	%r9, %r8, 1;
	cvt.rn.f32.s32 	%f2, %r9;
	sub.f32 	%f3, %f1, %f2;
	cvt.rzi.s64.f32 	%rd6, %f3;
	add.s64 	%rd7, %rd14, -1;
	mul.lo.s64 	%rd25, %rd6, %rd7;
	sub.s64 	%rd26, %rd4, %rd25;
	mad.lo.s64 	%rd27, %rd6, %rd6, %rd6;
	shr.u64 	%rd28, %rd27, 63;
	add.s64 	%rd29, %rd27, %rd28;
	shr.s64 	%rd30, %rd29, 1;
	add.s64 	%rd8, %rd30, %rd26;
	add.s64 	%rd9, %rd8, 1;
	setp.eq.s64 	%p2, %rd6, 0;
	@%p2 bra 	$L__BB2_9;
	setp.ne.s64 	%p3, %rd6, %rd8;
	setp.ge.s64 	%p4, %rd9, %rd7;
	or.pred  	%p5, %p3, %p4;
	@%p5 bra 	$L__BB2_4;
	sub.s64 	%rd93, %rd14, %rd6;
	shl.b64 	%rd94, %rd6, 2;
	add.s64 	%rd95, %rd3, %rd94;
	ld.global.u32 	%r19, [%rd95+-4];
	ld.global.u32 	%r20, [%rd95+4];
	mul.wide.s32 	%rd96, %r19, 4;
	add.s64 	%rd97, %rd2, %rd96;
	ld.global.f32 	%f72, [%rd97];
	mul.wide.s32 	%rd98, %r20, 4;
	add.s64 	%rd99, %rd2, %rd98;
	ld.global.f32 	%f73, [%rd99];
	sub.f32 	%f74, %f72, %f73;
	add.s64 	%rd100, %rd1, %rd96;
	ld.global.f32 	%f75, [%rd100];
	add.s64 	%rd101, %rd1, %rd98;
	ld.global.f32 	%f76, [%rd101];
	sub.f32 	%f77, %f75, %f76;
	mul.f32 	%f78, %f77, %f77;
	fma.rn.f32 	%f79, %f74, %f74, %f78;
	sqrt.rn.f32 	%f80, %f79;
	cvt.rzi.s64.f32 	%rd102, %f80;
	mul.lo.s64 	%rd103, %rd102, %rd93;
	add.s64 	%rd104, %rd93, -2;
	ld.global.u32 	%r21, [%rd95];
	ld.global.u32 	%r22, [%rd95+8];
	mul.wide.s32 	%rd105, %r21, 4;
	add.s64 	%rd106, %rd2, %rd105;
	ld.global.f32 	%f81, [%rd106];
	mul.wide.s32 	%rd107, %r22, 4;
	add.s64 	%rd108, %rd2, %rd107;
	ld.global.f32 	%f82, [%rd108];
	sub.f32 	%f83, %f81, %f82;
	add.s64 	%rd109, %rd1, %rd105;
	ld.global.f32 	%f84, [%rd109];
	add.s64 	%rd110, %rd1, %rd107;
	ld.global.f32 	%f85, [%rd110];
	sub.f32 	%f86, %f84, %f85;
	mul.f32 	%f87, %f86, %f86;
	fma.rn.f32 	%f88, %f83, %f83, %f87;
	sqrt.rn.f32 	%f89, %f88;
	cvt.rzi.s64.f32 	%rd111, %f89;
	sub.s64 	%rd112, %rd6, %rd14;
	sub.f32 	%f90, %f72, %f81;
	sub.f32 	%f91, %f75, %f84;
	mul.f32 	%f92, %f91, %f91;
	fma.rn.f32 	%f93, %f90, %f90, %f92;
	sqrt.rn.f32 	%f94, %f93;
	cvt.rzi.s64.f32 	%rd113, %f94;
	add.s64 	%rd114, %rd112, 2;
	sub.f32 	%f95, %f73, %f82;
	sub.f32 	%f96, %f76, %f85;
	mul.f32 	%f97, %f96, %f96;
	fma.rn.f32 	%f98, %f95, %f95, %f97;
	sqrt.rn.f32 	%f99, %f98;
	cvt.rzi.s64.f32 	%rd115, %f99;
	mad.lo.s64 	%rd116, %rd111, %rd104, %rd103;
	mad.lo.s64 	%rd117, %rd113, %rd112, %rd116;
	mad.lo.s64 	%rd125, %rd115, %rd114, %rd117;
	bra.uni 	$L__BB2_7;
$L__BB2_4:
	setp.ne.s64 	%p6, %rd6, %rd8;
	setp.ne.s64 	%p7, %rd8, %rd5;
	or.pred  	%p8, %p6, %p7;
	@%p8 bra 	$L__BB2_6;
	sub.s64 	%rd75, %rd14, %rd6;
	shl.b64 	%rd76, %rd6, 2;
	add.s64 	%rd77, %rd3, %rd76;
	ld.global.u32 	%r16, [%rd77+-4];
	shl.b64 	%rd78, %rd5, 2;
	add.s64 	%rd79, %rd3, %rd78;
	ld.global.u32 	%r17, [%rd79+4];
	mul.wide.s32 	%rd80, %r16, 4;
	add.s64 	%rd81, %rd2, %rd80;
	ld.global.f32 	%f56, [%rd81];
	mul.wide.s32 	%rd82, %r17, 4;
	add.s64 	%rd83, %rd2, %rd82;
	ld.global.f32 	%f57, [%rd83];
	sub.f32 	%f58, %f56, %f57;
	add.s64 	%rd84, %rd1, %rd80;
	ld.global.f32 	%f59, [%rd84];
	add.s64 	%rd85, %rd1, %rd82;
	ld.global.f32 	%f60, [%rd85];
	sub.f32 	%f61, %f59, %f60;
	mul.f32 	%f62, %f61, %f61;
	fma.rn.f32 	%f63, %f58, %f58, %f62;
	sqrt.rn.f32 	%f64, %f63;
	cvt.rzi.s64.f32 	%rd86, %f64;
	mul.lo.s64 	%rd87, %rd86, %rd75;
	sub.s64 	%rd88, %rd6, %rd14;
	ld.global.u32 	%r18, [%rd77];
	mul.wide.s32 	%rd89, %r18, 4;
	add.s64 	%rd90, %rd2, %rd89;
	ld.global.f32 	%f65, [%rd90];
	sub.f32 	%f66, %f56, %f65;
	add.s64 	%rd91, %rd1, %rd89;
	ld.global.f32 	%f67, [%rd91];
	sub.f32 	%f68, %f59, %f67;
	mul.f32 	%f69, %f68, %f68;
	fma.rn.f32 	%f70, %f66, %f66, %f69;
	sqrt.rn.f32 	%f71, %f70;
	cvt.rzi.s64.f32 	%rd92, %f71;
	mad.lo.s64 	%rd125, %rd92, %rd88, %rd87;
	bra.uni 	$L__BB2_7;
$L__BB2_6:
	sub.s64 	%rd31, %rd14, %rd6;
	shl.b64 	%rd32, %rd6, 2;
	add.s64 	%rd33, %rd3, %rd32;
	ld.global.u32 	%r10, [%rd33+-4];
	shl.b64 	%rd34, %rd8, 2;
	add.s64 	%rd35, %rd3, %rd34;
	ld.global.u32 	%r11, [%rd35+4];
	mul.wide.s32 	%rd36, %r10, 4;
	add.s64 	%rd37, %rd2, %rd36;
	ld.global.f32 	%f4, [%rd37];
	mul.wide.s32 	%rd38, %r11, 4;
	add.s64 	%rd39, %rd2, %rd38;
	ld.global.f32 	%f5, [%rd39];
	sub.f32 	%f6, %f4, %f5;
	add.s64 	%rd40, %rd1, %rd36;
	ld.global.f32 	%f7, [%rd40];
	add.s64 	%rd41, %rd1, %rd38;
	ld.global.f32 	%f8, [%rd41];
	sub.f32 	%f9, %f7, %f8;
	mul.f32 	%f10, %f9, %f9;
	fma.rn.f32 	%f11, %f6, %f6, %f10;
	sqrt.rn.f32 	%f12, %f11;
	cvt.rzi.s64.f32 	%rd42, %f12;
	mul.lo.s64 	%rd43, %rd42, %rd31;
	not.b64 	%rd44, %rd6;
	add.s64 	%rd45, %rd14, %rd44;
	ld.global.u32 	%r12, [%rd33+4];
	mul.wide.s32 	%rd46, %r12, 4;
	add.s64 	%rd47, %rd2, %rd46;
	ld.global.f32 	%f13, [%rd47];
	sub.f32 	%f14, %f5, %f13;
	add.s64 	%rd48, %rd1, %rd46;
	ld.global.f32 	%f15, [%rd48];
	sub.f32 	%f16, %f8, %f15;
	mul.f32 	%f17, %f16, %f16;
	fma.rn.f32 	%f18, %f14, %f14, %f17;
	sqrt.rn.f32 	%f19, %f18;
	cvt.rzi.s64.f32 	%rd49, %f19;
	sub.s64 	%rd50, %rd14, %rd8;
	add.s64 	%rd51, %rd50, -1;
	ld.global.u32 	%r13, [%rd35];
	ld.global.u32 	%r14, [%rd33];
	mul.wide.s32 	%rd52, %r13, 4;
	add.s64 	%rd53, %rd2, %rd52;
	ld.global.f32 	%f20, [%rd53];
	mul.wide.s32 	%rd54, %r14, 4;
	add.s64 	%rd55, %rd2, %rd54;
	ld.global.f32 	%f21, [%rd55];
	sub.f32 	%f22, %f20, %f21;
	add.s64 	%rd56, %rd1, %rd52;
	ld.global.f32 	%f23, [%rd56];
	add.s64 	%rd57, %rd1, %rd54;
	ld.global.f32 	%f24, [%rd57];
	sub.f32 	%f25, %f23, %f24;
	mul.f32 	%f26, %f25, %f25;
	fma.rn.f32 	%f27, %f22, %f22, %f26;
	sqrt.rn.f32 	%f28, %f27;
	cvt.rzi.s64.f32 	%rd58, %f28;
	add.s64 	%rd59, %rd50, -2;
	ld.global.u32 	%r15, [%rd35+8];
	mul.wide.s32 	%rd60, %r15, 4;
	add.s64 	%rd61, %rd2, %rd60;
	ld.global.f32 	%f29, [%rd61];
	sub.f32 	%f30, %f21, %f29;
	add.s64 	%rd62, %rd1, %rd60;
	ld.global.f32 	%f31, [%rd62];
	sub.f32 	%f32, %f24, %f31;
	mul.f32 	%f33, %f32, %f32;
	fma.rn.f32 	%f34, %f30, %f30, %f33;
	sqrt.rn.f32 	%f35, %f34;
	cvt.rzi.s64.f32 	%rd63, %f35;
	sub.f32 	%f36, %f4, %f21;
	sub.f32 	%f37, %f7, %f24;
	mul.f32 	%f38, %f37, %f37;
	fma.rn.f32 	%f39, %f36, %f36, %f38;
	sqrt.rn.f32 	%f40, %f39;
	cvt.rzi.s64.f32 	%rd64, %f40;
	sub.f32 	%f41, %f21, %f13;
	sub.f32 	%f42, %f24, %f15;
	mul.f32 	%f43, %f42, %f42;
	fma.rn.f32 	%f44, %f41, %f41, %f43;
	sqrt.rn.f32 	%f45, %f44;
	cvt.rzi.s64.f32 	%rd65, %f45;
	sub.f32 	%f46, %f20, %f5;
	sub.f32 	%f47, %f23, %f8;
	mul.f32 	%f48, %f47, %f47;
	fma.rn.f32 	%f49, %f46, %f46, %f48;
	sqrt.rn.f32 	%f50, %f49;
	cvt.rzi.s64.f32 	%rd66, %f50;
	sub.f32 	%f51, %f5, %f29;
	sub.f32 	%f52, %f8, %f31;
	mul.f32 	%f53, %f52, %f52;
	fma.rn.f32 	%f54, %f51, %f51, %f53;
	sqrt.rn.f32 	%f55, %f54;
	cvt.rzi.s64.f32 	%rd67, %f55;
	mul.lo.s64 	%rd68, %rd64, %rd31;
	mad.lo.s64 	%rd69, %rd65, %rd45, %rd68;
	mad.lo.s64 	%rd70, %rd66, %rd51, %rd69;
	mad.lo.s64 	%rd71, %rd67, %rd59, %rd70;
	mad.lo.s64 	%rd72, %rd49, %rd45, %rd43;
	mad.lo.s64 	%rd73, %rd58, %rd51, %rd72;
	mad.lo.s64 	%rd74, %rd63, %rd59, %rd73;
	sub.s64 	%rd125, %rd74, %rd71;
$L__BB2_7:
	setp.gt.s64 	%p9, %rd125, -1;
	@%p9 bra 	$L__BB2_9;
	ld.param.u64 	%rd124, [_Z4swapPilPfS0_Pyll_param_5];
	ld.param.u64 	%rd123, [_Z4swapPilPfS0_Pyll_param_4];
	add.s64 	%rd118, %rd125, %rd124;
	shl.b64 	%rd119, %rd118, 32;
	or.b64  	%rd120, %rd119, %rd4;
	cvta.to.global.u64 	%rd121, %rd123;
	atom.global.min.u64 	%rd122, [%rd121], %rd120;
$L__BB2_9:
	ret;

}
	// .globl	_Z8swap_locPilPfS0_P12min_dst_datall
.visible .entry _Z8swap_locPilPfS0_P12min_dst_datall(
	.param .u64 .ptr .align 1 _Z8swap_locPilPfS0_P12min_dst_datall_param_0,
	.param .u64 _Z8swap_locPilPfS0_P12min_dst_datall_param_1,
	.param .u64 .ptr .align 1 _Z8swap_locPilPfS0_P12min_dst_datall_param_2,
	.param .u64 .ptr .align 1 _Z8swap_locPilPfS0_P12min_dst_datall_param_3,
	.param .u64 .ptr .align 1 _Z8swap_locPilPfS0_P12min_dst_datall_param_4,
	.param .u64 _Z8swap_locPilPfS0_P12min_dst_datall_param_5,
	.param .u64 _Z8swap_locPilPfS0_P12min_dst_datall_param_6
)
{
	.reg .pred 	%p<19>;
	.reg .b32 	%r<40>;
	.reg .b32 	%f<100>;
	.reg .b64 	%rd<131>;
	.reg .b64 	%fd<3>;
	// demoted variable
	.shared .align 8 .b8 _ZZ8swap_locPilPfS0_P12min_dst_datallE7arr_dst[6168];
	ld.param.u64 	%rd19, [_Z8swap_locPilPfS0_P12min_dst_datall_param_0];
	ld.param.u64 	%rd15, [_Z8swap_locPilPfS0_P12min_dst_datall_param_1];
	ld.param.u64 	%rd20, [_Z8swap_locPilPfS0_P12min_dst_datall_param_2];
	ld.param.u64 	%rd21, [_Z8swap_locPilPfS0_P12min_dst_datall_param_3];
	ld.param.u64 	%rd17, [_Z8swap_locPilPfS0_P12min_dst_datall_param_5];
	ld.param.u64 	%rd18, [_Z8swap_locPilPfS0_P12min_dst_datall_param_6];
	cvta.to.global.u64 	%rd1, %rd21;
	cvta.to.global.u64 	%rd2, %rd20;
	cvta.to.global.u64 	%rd3, %rd19;
	mov.u32 	%r1, %tid.x;
	mov.u32 	%r2, %ctaid.x;
	mov.u32 	%r3, %ntid.x;
	mad.lo.s32 	%r11, %r2, %r3, %r1;
	cvt.u64.u32 	%rd4, %r11;
	mov.u32 	%r12, _ZZ8swap_locPilPfS0_P12min_dst_datallE7arr_dst;
	mad.lo.s32 	%r13, %r3, 24, %r12;
	st.shared.u64 	[%r13], %rd17;
	setp.ge.u32 	%p1, %r1, %r3;
	mad.lo.s32 	%r4, %r1, 24, %r12;
	@%p1 bra 	$L__BB3_2;
	st.shared.u64 	[%r4], %rd17;
$L__BB3_2:
	bar.sync 	0;
	setp.le.s64 	%p2, %rd18, %rd4;
	@%p2 bra 	$L__BB3_11;
	add.s64 	%rd5, %rd15, -2;
	cvt.rn.f32.s64 	%f1, %rd5;
	not.b64 	%rd22, %rd4;
	add.s64 	%rd23, %rd18, %rd22;
	shl.b64 	%rd24, %rd23, 3;
	or.b64  	%rd25, %rd24, 1;
	cvt.rn.f64.s64 	%fd1, %rd25;
	sqrt.rn.f64 	%fd2, %fd1;
	cvt.rzi.s32.f64 	%r14, %fd2;
	add.s32 	%r15, %r14, -1;
	shr.u32 	%r16, %r15, 31;
	add.s32 	%r17, %r15, %r16;
	shr.s32 	%r18, %r17, 1;
	cvt.rn.f32.s32 	%f2, %r18;
	sub.f32 	%f3, %f1, %f2;
	cvt.rzi.s64.f32 	%rd6, %f3;
	add.s64 	%rd7, %rd15, -1;
	mul.lo.s64 	%rd26, %rd6, %rd7;
	sub.s64 	%rd27, %rd4, %rd26;
	mad.lo.s64 	%rd28, %rd6, %rd6, %rd6;
	shr.u64 	%rd29, %rd28, 63;
	add.s64 	%rd30, %rd28, %rd29;
	shr.s64 	%rd31, %rd30, 1;
	add.s64 	%rd8, %rd31, %rd27;
	add.s64 	%rd9, %rd8, 1;
	setp.eq.s64 	%p3, %rd6, 0;
	@%p3 bra 	$L__BB3_11;
	setp.ne.s64 	%p4, %rd6, %rd8;
	setp.ge.s64 	%p5, %rd9, %rd7;
	or.pred  	%p6, %p4, %p5;
	@%p6 bra 	$L__BB3_6;
	sub.s64 	%rd94, %rd15, %rd6;
	shl.b64 	%rd95, %rd6, 2;
	add.s64 	%rd96, %rd3, %rd95;
	ld.global.u32 	%r28, [%rd96+-4];
	ld.global.u32 	%r29, [%rd96+4];
	mul.wide.s32 	%rd97, %r28, 4;
	add.s64 	%rd98, %rd2, %rd97;
	ld.global.f32 	%f72, [%rd98];
	mul.wide.s32 	%rd99, %r29, 4;
	add.s64 	%rd100, %rd2, %rd99;
	ld.global.f32 	%f73, [%rd100];
	sub.f32 	%f74, %f72, %f73;
	add.s64 	%rd101, %rd1, %rd97;
	ld.global.f32 	%f75, [%rd101];
	add.s64 	%rd102, %rd1, %rd99;
	ld.global.f32 	%f76, [%rd102];
	sub.f32 	%f77, %f75, %f76;
	mul.f32 	%f78, %f77, %f77;
	fma.rn.f32 	%f79, %f74, %f74, %f78;
	sqrt.rn.f32 	%f80, %f79;
	cvt.rzi.s64.f32 	%rd103, %f80;
	mul.lo.s64 	%rd104, %rd103, %rd94;
	add.s64 	%rd105, %rd94, -2;
	ld.global.u32 	%r30, [%rd96];
	ld.global.u32 	%r31, [%rd96+8];
	mul.wide.s32 	%rd106, %r30, 4;
	add.s64 	%rd107, %rd2, %rd106;
	ld.global.f32 	%f81, [%rd107];
	mul.wide.s32 	%rd108, %r31, 4;
	add.s64 	%rd109, %rd2, %rd108;
	ld.global.f32 	%f82, [%rd109];
	sub.f32 	%f83, %f81, %f82;
	add.s64 	%rd110, %rd1, %rd106;
	ld.global.f32 	%f84, [%rd110];
	add.s64 	%rd111, %rd1, %rd108;
	ld.global.f32 	%f85, [%rd111];
	sub.f32 	%f86, %f84, %f85;
	mul.f32 	%f87, %f86, %f86;
	fma.rn.f32 	%f88, %f83, %f83, %f87;
	sqrt.rn.f32 	%f89, %f88;
	cvt.rzi.s64.f32 	%rd112, %f89;
	sub.s64 	%rd113, %rd6, %rd15;
	sub.f32 	%f90, %f72, %f81;
	sub.f32 	%f91, %f75, %f84;
	mul.f32 	%f92, %f91, %f91;
	fma.rn.f32 	%f93, %f90, %f90, %f92;
	sqrt.rn.f32 	%f94, %f93;
	cvt.rzi.s64.f32 	%rd114, %f94;
	add.s64 	%rd115, %rd113, 2;
	sub.f32 	%f95, %f73, %f82;
	sub.f32 	%f96, %f76, %f85;
	mul.f32 	%f97, %f96, %f96;
	fma.rn.f32 	%f98, %f95, %f95, %f97;
	sqrt.rn.f32 	%f99, %f98;
	cvt.rzi.s64.f32 	%rd116, %f99;
	mad.lo.s64 	%rd117, %rd112, %rd105, %rd104;
	mad.lo.s64 	%rd118, %rd114, %rd113, %rd117;
	mad.lo.s64 	%rd130, %rd116, %rd115, %rd118;
	bra.uni 	$L__BB3_9;
$L__BB3_6:
	setp.ne.s64 	%p7, %rd6, %rd8;
	setp.ne.s64 	%p8, %rd8, %rd5;
	or.pred  	%p9, %p7, %p8;
	@%p9 bra 	$L__BB3_8;
	sub.s64 	%rd76, %rd15, %rd6;
	shl.b64 	%rd77, %rd6, 2;
	add.s64 	%rd78, %rd3, %rd77;
	ld.global.u32 	%r25, [%rd78+-4];
	shl.b64 	%rd79, %rd5, 2;
	add.s64 	%rd80, %rd3, %rd79;
	ld.global.u32 	%r26, [%rd80+4];
	mul.wide.s32 	%rd81, %r25, 4;
	add.s64 	%rd82, %rd2, %rd81;
	ld.global.f32 	%f56, [%rd82];
	mul.wide.s32 	%rd83, %r26, 4;
	add.s64 	%rd84, %rd2, %rd83;
	ld.global.f32 	%f57, [%rd84];
	sub.f32 	%f58, %f56, %f57;
	add.s64 	%rd85, %rd1, %rd81;
	ld.global.f32 	%f59, [%rd85];
	add.s64 	%rd86, %rd1, %rd83;
	ld.global.f32 	%f60, [%rd86];
	sub.f32 	%f61, %f59, %f60;
	mul.f32 	%f62, %f61, %f61;
	fma.rn.f32 	%f63, %f58, %f58, %f62;
	sqrt.rn.f32 	%f64, %f63;
	cvt.rzi.s64.f32 	%rd87, %f64;
	mul.lo.s64 	%rd88, %rd87, %rd76;
	sub.s64 	%rd89, %rd6, %rd15;
	ld.global.u32 	%r27, [%rd78];
	mul.wide.s32 	%rd90, %r27, 4;
	add.s64 	%rd91, %rd2, %rd90;
	ld.global.f32 	%f65, [%rd91];
	sub.f32 	%f66, %f56, %f65;
	add.s64 	%rd92, %rd1, %rd90;
	ld.global.f32 	%f67, [%rd92];
	sub.f32 	%f68, %f59, %f67;
	mul.f32 	%f69, %f68, %f68;
	fma.rn.f32 	%f70, %f66, %f66, %f69;
	sqrt.rn.f32 	%f71, %f70;
	cvt.rzi.s64.f32 	%rd93, %f71;
	mad.lo.s64 	%rd130, %rd93, %rd89, %rd88;
	bra.uni 	$L__BB3_9;
$L__BB3_8:
	sub.s64 	%rd32, %rd15, %rd6;
	shl.b64 	%rd33, %rd6, 2;
	add.s64 	%rd34, %rd3, %rd33;
	ld.global.u32 	%r19, [%rd34+-4];
	shl.b64 	%rd35, %rd8, 2;
	add.s64 	%rd36, %rd3, %rd35;
	ld.global.u32 	%r20, [%rd36+4];
	mul.wide.s32 	%rd37, %r19, 4;
	add.s64 	%rd38, %rd2, %rd37;
	ld.global.f32 	%f4, [%rd38];
	mul.wide.s32 	%rd39, %r20, 4;
	add.s64 	%rd40, %rd2, %rd39;
	ld.global.f32 	%f5, [%rd40];
	sub.f32 	%f6, %f4, %f5;
	add.s64 	%rd41, %rd1, %rd37;
	ld.global.f32 	%f7, [%rd41];
	add.s64 	%rd42, %rd1, %rd39;
	ld.global.f32 	%f8, [%rd42];
	sub.f32 	%f9, %f7, %f8;
	mul.f32 	%f10, %f9, %f9;
	fma.rn.f32 	%f11, %f6, %f6, %f10;
	sqrt.rn.f32 	%f12, %f11;
	cvt.rzi.s64.f32 	%rd43, %f12;
	mul.lo.s64 	%rd44, %rd43, %rd32;
	not.b64 	%rd45, %rd6;
	add.s64 	%rd46, %rd15, %rd45;
	ld.global.u32 	%r21, [%rd34+4];
	mul.wide.s32 	%rd47, %r21, 4;
	add.s64 	%rd48, %rd2, %rd47;
	ld.global.f32 	%f13, [%rd48];
	sub.f32 	%f14, %f5, %f13;
	add.s64 	%rd49, %rd1, %rd47;
	ld.global.f32 	%f15, [%rd49];
	sub.f32 	%f16, %f8, %f15;
	mul.f32 	%f17, %f16, %f16;
	fma.rn.f32 	%f18, %f14, %f14, %f17;
	sqrt.rn.f32 	%f19, %f18;
	cvt.rzi.s64.f32 	%rd50, %f19;
	sub.s64 	%rd51, %rd15, %rd9;
	ld.global.u32 	%r22, [%rd36];
	ld.global.u32 	%r23, [%rd34];
	mul.wide.s32 	%rd52, %r22, 4;
	add.s64 	%rd53, %rd2, %rd52;
	ld.global.f32 	%f20, [%rd53];
	mul.wide.s32 	%rd54, %r23, 4;
	add.s64 	%rd55, %rd2, %rd54;
	ld.global.f32 	%f21, [%rd55];
	sub.f32 	%f22, %f20, %f21;
	add.s64 	%rd56, %rd1, %rd52;
	ld.global.f32 	%f23, [%rd56];
	add.s64 	%rd57, %rd1, %rd54;
	ld.global.f32 	%f24, [%rd57];
	sub.f32 	%f25, %f23, %f24;
	mul.f32 	%f26, %f25, %f25;
	fma.rn.f32 	%f27, %f22, %f22, %f26;
	sqrt.rn.f32 	%f28, %f27;
	cvt.rzi.s64.f32 	%rd58, %f28;
	sub.s64 	%rd59, %rd15, %rd8;
	add.s64 	%rd60, %rd59, -2;
	ld.global.u32 	%r24, [%rd36+8];
	mul.wide.s32 	%rd61, %r24, 4;
	add.s64 	%rd62, %rd2, %rd61;
	ld.global.f32 	%f29, [%rd62];
	sub.f32 	%f30, %f21, %f29;
	add.s64 	%rd63, %rd1, %rd61;
	ld.global.f32 	%f31, [%rd63];
	sub.f32 	%f32, %f24, %f31;
	mul.f32 	%f33, %f32, %f32;
	fma.rn.f32 	%f34, %f30, %f30, %f33;
	sqrt.rn.f32 	%f35, %f34;
	cvt.rzi.s64.f32 	%rd64, %f35;
	sub.f32 	%f36, %f4, %f21;
	sub.f32 	%f37, %f7, %f24;
	mul.f32 	%f38, %f37, %f37;
	fma.rn.f32 	%f39, %f36, %f36, %f38;
	sqrt.rn.f32 	%f40, %f39;
	cvt.rzi.s64.f32 	%rd65, %f40;
	sub.f32 	%f41, %f21, %f13;
	sub.f32 	%f42, %f24, %f15;
	mul.f32 	%f43, %f42, %f42;
	fma.rn.f32 	%f44, %f41, %f41, %f43;
	sqrt.rn.f32 	%f45, %f44;
	cvt.rzi.s64.f32 	%rd66, %f45;
	sub.f32 	%f46, %f20, %f5;
	sub.f32 	%f47, %f23, %f8;
	mul.f32 	%f48, %f47, %f47;
	fma.rn.f32 	%f49, %f46, %f46, %f48;
	sqrt.rn.f32 	%f50, %f49;
	cvt.rzi.s64.f32 	%rd67, %f50;
	sub.f32 	%f51, %f5, %f29;
	sub.f32 	%f52, %f8, %f31;
	mul.f32 	%f53, %f52, %f52;
	fma.rn.f32 	%f54, %f51, %f51, %f53;
	sqrt.rn.f32 	%f55, %f54;
	cvt.rzi.s64.f32 	%rd68, %f55;
	mul.lo.s64 	%rd69, %rd65, %rd32;
	mad.lo.s64 	%rd70, %rd66, %rd46, %rd69;
	mad.lo.s64 	%rd71, %rd67, %rd51, %rd70;
	mad.lo.s64 	%rd72, %rd68, %rd60, %rd71;
	mad.lo.s64 	%rd73, %rd50, %rd46, %rd44;
	mad.lo.s64 	%rd74, %rd58, %rd51, %rd73;
	mad.lo.s64 	%rd75, %rd64, %rd60, %rd74;
	sub.s64 	%rd130, %rd75, %rd72;
$L__BB3_9:
	setp.gt.s64 	%p10, %rd130, -1;
	@%p10 bra 	$L__BB3_11;
	add.s64 	%rd119, %rd130, %rd17;
	mov.u32 	%r32, _ZZ8swap_locPilPfS0_P12min_dst_datallE7arr_dst;
	mad.lo.s32 	%r33, %r1, 24, %r32;
	st.shared.u64 	[%r33], %rd119;
	st.shared.u64 	[%r33+8], %rd6;
	st.shared.u64 	[%r33+16], %rd9;
$L__BB3_11:
	bar.sync 	0;
	and.b32  	%r34, %r3, 1;
	add.s32 	%r39, %r34, %r3;
	setp.lt.u32 	%p11, %r39, 2;
	@%p11 bra 	$L__BB3_17;
	mov.u32 	%r35, _ZZ8swap_locPilPfS0_P12min_dst_datallE7arr_dst;
	mad.lo.s32 	%r8, %r1, 24, %r35;
$L__BB3_13:
	shr.u32 	%r7, %r39, 1;
	setp.ge.u32 	%p12, %r1, %r7;
	@%p12 bra 	$L__BB3_16;
	ld.shared.u64 	%rd120, [%r8];
	mad.lo.s32 	%r9, %r7, 24, %r8;
	ld.shared.u64 	%rd14, [%r9];
	setp.le.s64 	%p13, %rd120, %rd14;
	@%p13 bra 	$L__BB3_16;
	st.shared.u64 	[%r8], %rd14;
	ld.shared.u64 	%rd121, [%r9+8];
	st.shared.u64 	[%r8+8], %rd121;
	ld.shared.u64 	%rd122, [%r9+16];
	st.shared.u64 	[%r8+16], %rd122;
$L__BB3_16:
	and.b32  	%r37, %r7, 1;
	setp.eq.b32 	%p14, %r37, 1;
	setp.ne.s32 	%p15, %r7, 1;
	and.pred  	%p16, %p14, %p15;
	selp.u32 	%r38, 1, 0, %p16;
	add.s32 	%r39, %r7, %r38;
	bar.sync 	0;
	setp.gt.u32 	%p17, %r39, 1;
	@%p17 bra 	$L__BB3_13;
$L__BB3_17:
	bar.sync 	0;
	setp.ne.s32 	%p18, %r1, 0;
	@%p18 bra 	$L__BB3_19;
	ld.param.u64 	%rd129, [_Z8swap_locPilPfS0_P12min_dst_datall_param_4];
	ld.shared.u64 	%rd123, [_ZZ8swap_locPilPfS0_P12min_dst_datallE7arr_dst];
	cvta.to.global.u64 	%rd124, %rd129;
	mul.wide.u32 	%rd125, %r2, 24;
	add.s64 	%rd126, %rd124, %rd125;
	st.global.u64 	[%rd126], %rd123;
	ld.shared.u64 	%rd127, [_ZZ8swap_locPilPfS0_P12min_dst_datallE7arr_dst+8];
	st.global.u64 	[%rd126+8], %rd127;
	ld.shared.u64 	%rd128, [_ZZ8swap_locPilPfS0_P12min_dst_datallE7arr_dst+16];
	st.global.u64 	[%rd126+16], %rd128;
$L__BB3_19:
	ret;

}
	// .globl	_Z12swap_loc_onePilPfS0_P12min_dst_datall
.visible .entry _Z12swap_loc_onePilPfS0_P12min_dst_datall(
	.param .u64 .ptr .align 1 _Z12swap_loc_onePilPfS0_P12min_dst_datall_param_0,
	.param .u64 _Z12swap_loc_onePilPfS0_P12min_dst_datall_param_1,
	.param .u64 .ptr .align 1 _Z12swap_loc_onePilPfS0_P12min_dst_datall_param_2,
	.param .u64 .ptr .align 1 _Z12swap_loc_onePilPfS0_P12min_dst_datall_param_3,
	.param .u64 .ptr .align 1 _Z12swap_loc_onePilPfS0_P12min_dst_datall_param_4,
	.param .u64 _Z12swap_loc_onePilPfS0_P12min_dst_datall_param_5,
	.param .u64 _Z12swap_loc_onePilPfS0_P12min_dst_datall_param_6
)
{
	.reg .pred 	%p<10>;
	.reg .b32 	%r<23>;
	.reg .b32 	%f<100>;
	.reg .b64 	%rd<130>;
	.reg .b64 	%fd<3>;

	ld.param.u64 	%rd14, [_Z12swap_loc_onePilPfS0_P12min_dst_datall_param_0];
	ld.param.u64 	%rd15, [_Z12swap_loc_onePilPfS0_P12min_dst_datall_param_1];
	ld.param.u64 	%rd16, [_Z12swap_loc_onePilPfS0_P12min_dst_datall_param_2];
	ld.param.u64 	%rd17, [_Z12swap_loc_onePilPfS0_P12min_dst_datall_param_3];
	ld.param.u64 	%rd20, [_Z12swap_loc_onePilPfS0_P12min_dst_datall_param_6];
	cvta.to.global.u64 	%rd1, %rd17;
	cvta.to.global.u64 	%rd2, %rd16;
	cvta.to.global.u64 	%rd3, %rd14;
	mov.u32 	%r1, %tid.x;
	mov.u32 	%r2, %ctaid.x;
	mov.u32 	%r3, %ntid.x;
	mad.lo.s32 	%r4, %r2, %r3, %r1;
	cvt.u64.u32 	%rd4, %r4;
	setp.le.s64 	%p1, %rd20, %rd4;
	@%p1 bra 	$L__BB4_9;
	add.s64 	%rd5, %rd15, -2;
	cvt.rn.f32.s64 	%f1, %rd5;
	not.b64 	%rd21, %rd4;
	add.s64 	%rd22, %rd20, %rd21;
	shl.b64 	%rd23, %rd22, 3;
	or.b64  	%rd24, %rd23, 1;
	cvt.rn.f64.s64 	%fd1, %rd24;
	sqrt.rn.f64 	%fd2, %fd1;
	cvt.rzi.s32.f64 	%r5, %fd2;
	add.s32 	%r6, %r5, -1;
	shr.u32 	%r7, %r6, 31;
	add.s32 	%r8, %r6, %r7;
	shr.s32 	%r9, %r8, 1;
	cvt.rn.f32.s32 	%f2, %r9;
	sub.f32 	%f3, %f1, %f2;
	cvt.rzi.s64.f32 	%rd6, %f3;
	add.s64 	%rd7, %rd15, -1;
	mul.lo.s64 	%rd25, %rd6, %rd7;
	sub.s64 	%rd26, %rd4, %rd25;
	mad.lo.s64 	%rd27, %rd6, %rd6, %rd6;
	shr.u64 	%rd28, %rd27, 63;
	add.s64 	%rd29, %rd27, %rd28;
	shr.s64 	%rd30, %rd29, 1;
	add.s64 	%rd8, %rd30, %rd26;
	add.s64 	%rd9, %rd8, 1;
	setp.eq.s64 	%p2, %rd6, 0;
	@%p2 bra 	$L__BB4_9;
	setp.ne.s64 	%p3, %rd6, %rd8;
	setp.ge.s64 	%p4, %rd9, %rd7;
	or.pred  	%p5, %p3, %p4;
	@%p5 bra 	$L__BB4_4;
	sub.s64 	%rd96, %rd15, %rd6;
	shl.b64 	%rd97, %rd6, 2;
	add.s64 	%rd98, %rd3, %rd97;
	ld.global.u32 	%r19, [%rd98+-4];
	ld.global.u32 	%r20, [%rd98+4];
	mul.wide.s32 	%rd99, %r19, 4;
	add.s64 	%rd100, %rd2, %rd99;
	ld.global.f32 	%f72, [%rd100];
	mul.wide.s32 	%rd101, %r20, 4;
	add.s64 	%rd102, %rd2, %rd101;
	ld.global.f32 	%f73, [%rd102];
	sub.f32 	%f74, %f72, %f73;
	add.s64 	%rd103, %rd1, %rd99;
	ld.global.f32 	%f75, [%rd103];
	add.s64 	%rd104, %rd1, %rd101;
	ld.global.f32 	%f76, [%rd104];
	sub.f32 	%f77, %f75, %f76;
	mul.f32 	%f78, %f77, %f77;
	fma.rn.f32 	%f79, %f74, %f74, %f78;
	sqrt.rn.f32 	%f80, %f79;
	cvt.rzi.s64.f32 	%rd105, %f80;
	mul.lo.s64 	%rd106, %rd105, %rd96;
	add.s64 	%rd107, %rd96, -2;
	ld.global.u32 	%r21, [%rd98];
	ld.global.u32 	%r22, [%rd98+8];
	mul.wide.s32 	%rd108, %r21, 4;
	add.s64 	%rd109, %rd2, %rd108;
	ld.global.f32 	%f81, [%rd109];
	mul.wide.s32 	%rd110, %r22, 4;
	add.s64 	%rd111, %rd2, %rd110;
	ld.global.f32 	%f82, [%rd111];
	sub.f32 	%f83, %f81, %f82;
	add.s64 	%rd112, %rd1, %rd108;
	ld.global.f32 	%f84, [%rd112];
	add.s64 	%rd113, %rd1, %rd110;
	ld.global.f32 	%f85, [%rd113];
	sub.f32 	%f86, %f84, %f85;
	mul.f32 	%f87, %f86, %f86;
	fma.rn.f32 	%f88, %f83, %f83, %f87;
	sqrt.rn.f32 	%f89, %f88;
	cvt.rzi.s64.f32 	%rd114, %f89;
	sub.s64 	%rd115, %rd6, %rd15;
	sub.f32 	%f90, %f72, %f81;
	sub.f32 	%f91, %f75, %f84;
	mul.f32 	%f92, %f91, %f91;
	fma.rn.f32 	%f93, %f90, %f90, %f92;
	sqrt.rn.f32 	%f94, %f93;
	cvt.rzi.s64.f32 	%rd116, %f94;
	add.s64 	%rd117, %rd115, 2;
	sub.f32 	%f95, %f73, %f82;
	sub.f32 	%f96, %f76, %f85;
	mul.f32 	%f97, %f96, %f96;
	fma.rn.f32 	%f98, %f95, %f95, %f97;
	sqrt.rn.f32 	%f99, %f98;
	cvt.rzi.s64.f32 	%rd118, %f99;
	mad.lo.s64 	%rd119, %rd114, %rd107, %rd106;
	mad.lo.s64 	%rd120, %rd116, %rd115, %rd119;
	mad.lo.s64 	%rd129, %rd118, %rd117, %rd120;
	bra.uni 	$L__BB4_7;
$L__BB4_4:
	setp.ne.s64 	%p6, %rd6, %rd8;
	setp.ne.s64 	%p7, %rd8, %rd5;
	or.pred  	%p8, %p6, %p7;
	@%p8 bra 	$L__BB4_6;
	sub.s64 	%rd78, %rd15, %rd6;
	shl.b64 	%rd79, %rd6, 2;
	add.s64 	%rd80, %rd3, %rd79;
	ld.global.u32 	%r16, [%rd80+-4];
	shl.b64 	%rd81, %rd5, 2;
	add.s64 	%rd82, %rd3, %rd81;
	ld.global.u32 	%r17, [%rd82+4];
	mul.wide.s32 	%rd83, %r16, 4;
	add.s64 	%rd84, %rd2, %rd83;
	ld.global.f32 	%f56, [%rd84];
	mul.wide.s32 	%rd85, %r17, 4;
	add.s64 	%rd86, %rd2, %rd85;
	ld.global.f32 	%f57, [%rd86];
	sub.f32 	%f58, %f56, %f57;
	add.s64 	%rd87, %rd1, %rd83;
	ld.global.f32 	%f59, [%rd87];
	add.s64 	%rd88, %rd1, %rd85;
	ld.global.f32 	%f60, [%rd88];
	sub.f32 	%f61, %f59, %f60;
	mul.f32 	%f62, %f61, %f61;
	fma.rn.f32 	%f63, %f58, %f58, %f62;
	sqrt.rn.f32 	%f64, %f63;
	cvt.rzi.s64.f32 	%rd89, %f64;
	mul.lo.s64 	%rd90, %rd89, %rd78;
	sub.s64 	%rd91, %rd6, %rd15;
	ld.global.u32 	%r18, [%rd80];
	mul.wide.s32 	%rd92, %r18, 4;
	add.s64 	%rd93, %rd2, %rd92;
	ld.global.f32 	%f65, [%rd93];
	sub.f32 	%f66, %f56, %f65;
	add.s64 	%rd94, %rd1, %rd92;
	ld.global.f32 	%f67, [%rd94];
	sub.f32 	%f68, %f59, %f67;
	mul.f32 	%f69, %f68, %f68;
	fma.rn.f32 	%f70, %f66, %f66, %f69;
	sqrt.rn.f32 	%f71, %f70;
	cvt.rzi.s64.f32 	%rd95, %f71;
	mad.lo.s64 	%rd129, %rd95, %rd91, %rd90;
	bra.uni 	$L__BB4_7;
$L__BB4_6:
	ld.param.u64 	%rd126, [_Z12swap_loc_onePilPfS0_P12min_dst_datall_param_3];
	ld.param.u64 	%rd125, [_Z12swap_loc_onePilPfS0_P12min_dst_datall_param_2];
	ld.param.u64 	%rd124, [_Z12swap_loc_onePilPfS0_P12min_dst_datall_param_0];
	sub.s64 	%rd31, %rd15, %rd6;
	cvta.to.global.u64 	%rd32, %rd124;
	shl.b64 	%rd33, %rd6, 2;
	add.s64 	%rd34, %rd32, %rd33;
	ld.global.u32 	%r10, [%rd34+-4];
	shl.b64 	%rd35, %rd8, 2;
	add.s64 	%rd36, %rd32, %rd35;
	ld.global.u32 	%r11, [%rd36+4];
	cvta.to.global.u64 	%rd37, %rd125;
	mul.wide.s32 	%rd38, %r10, 4;
	add.s64 	%rd39, %rd37, %rd38;
	ld.global.f32 	%f4, [%rd39];
	mul.wide.s32 	%rd40, %r11, 4;
	add.s64 	%rd41, %rd37, %rd40;
	ld.global.f32 	%f5, [%rd41];
	sub.f32 	%f6, %f4, %f5;
	cvta.to.global.u64 	%rd42, %rd126;
	add.s64 	%rd43, %rd42, %rd38;
	ld.global.f32 	%f7, [%rd43];
	add.s64 	%rd44, %rd42, %rd40;
	ld.global.f32 	%f8, [%rd44];
	sub.f32 	%f9, %f7, %f8;
	mul.f32 	%f10, %f9, %f9;
	fma.rn.f32 	%f11, %f6, %f6, %f10;
	sqrt.rn.f32 	%f12, %f11;
	cvt.rzi.s64.f32 	%rd45, %f12;
	mul.lo.s64 	%rd46, %rd45, %rd31;
	not.b64 	%rd47, %rd6;
	add.s64 	%rd48, %rd15, %rd47;
	ld.global.u32 	%r12, [%rd34+4];
	mul.wide.s32 	%rd49, %r12, 4;
	add.s64 	%rd50, %rd37, %rd49;
	ld.global.f32 	%f13, [%rd50];
	sub.f32 	%f14, %f5, %f13;
	add.s64 	%rd51, %rd42, %rd49;
	ld.global.f32 	%f15, [%rd51];
	sub.f32 	%f16, %f8, %f15;
	mul.f32 	%f17, %f16, %f16;
	fma.rn.f32 	%f18, %f14, %f14, %f17;
	sqrt.rn.f32 	%f19, %f18;
	cvt.rzi.s64.f32 	%rd52, %f19;
	sub.s64 	%rd53, %rd15, %rd9;
	ld.global.u32 	%r13, [%rd36];
	ld.global.u32 	%r14, [%rd34];
	mul.wide.s32 	%rd54, %r13, 4;
	add.s64 	%rd55, %rd37, %rd54;
	ld.global.f32 	%f20, [%rd55];
	mul.wide.s32 	%rd56, %r14, 4;
	add.s64 	%rd57, %rd37, %rd56;
	ld.global.f32 	%f21, [%rd57];
	sub.f32 	%f22, %f20, %f21;
	add.s64 	%rd58, %rd42, %rd54;
	ld.global.f32 	%f23, [%rd58];
	add.s64 	%rd59, %rd42, %rd56;
	ld.global.f32 	%f24, [%rd59];
	sub.f32 	%f25, %f23, %f24;
	mul.f32 	%f26, %f25, %f25;
	fma.rn.f32 	%f27, %f22, %f22, %f26;
	sqrt.rn.f32 	%f28, %f27;
	cvt.rzi.s64.f32 	%rd60, %f28;
	sub.s64 	%rd61, %rd15, %rd8;
	add.s64 	%rd62, %rd61, -2;
	ld.global.u32 	%r15, [%rd36+8];
	mul.wide.s32 	%rd63, %r15, 4;
	add.s64 	%rd64, %rd37, %rd63;
	ld.global.f32 	%f29, [%rd64];
	sub.f32 	%f30, %f21, %f29;
	add.s64 	%rd65, %rd42, %rd63;
	ld.global.f32 	%f31, [%rd65];
	sub.f32 	%f32, %f24, %f31;
	mul.f32 	%f33, %f32, %f32;
	fma.rn.f32 	%f34, %f30, %f30, %f33;
	sqrt.rn.f32 	%f35, %f34;
	cvt.rzi.s64.f32 	%rd66, %f35;
	sub.f32 	%f36, %f4, %f21;
	sub.f32 	%f37, %f7, %f24;
	mul.f32 	%f38, %f37, %f37;
	fma.rn.f32 	%f39, %f36, %f36, %f38;
	sqrt.rn.f32 	%f40, %f39;
	cvt.rzi.s64.f32 	%rd67, %f40;
	sub.f32 	%f41, %f21, %f13;
	sub.f32 	%f42, %f24, %f15;
	mul.f32 	%f43, %f42, %f42;
	fma.rn.f32 	%f44, %f41, %f41, %f43;
	sqrt.rn.f32 	%f45, %f44;
	cvt.rzi.s64.f32 	%rd68, %f45;
	sub.f32 	%f46, %f20, %f5;
	sub.f32 	%f47, %f23, %f8;
	mul.f32 	%f48, %f47, %f47;
	fma.rn.f32 	%f49, %f46, %f46, %f48;
	sqrt.rn.f32 	%f50, %f49;
	cvt.rzi.s64.f32 	%rd69, %f50;
	sub.f32 	%f51, %f5, %f29;
	sub.f32 	%f52, %f8, %f31;
	mul.f32 	%f53, %f52, %f52;
	fma.rn.f32 	%f54, %f51, %f51, %f53;
	sqrt.rn.f32 	%f55, %f54;
	cvt.rzi.s64.f32 	%rd70, %f55;
	mul.lo.s64 	%rd71, %rd67, %rd31;
	mad.lo.s64 	%rd72, %rd68, %rd48, %rd71;
	mad.lo.s64 	%rd73, %rd69, %rd53, %rd72;
	mad.lo.s64 	%rd74, %rd70, %rd62, %rd73;
	mad.lo.s64 	%rd75, %rd52, %rd48, %rd46;
	mad.lo.s64 	%rd76, %rd60, %rd53, %rd75;
	mad.lo.s64 	%rd77, %rd66, %rd62, %rd76;
	sub.s64 	%rd129, %rd77, %rd74;
$L__BB4_7:
	setp.gt.s64 	%p9, %rd129, -1;
	@%p9 bra 	$L__BB4_9;
	ld.param.u64 	%rd128, [_Z12swap_loc_onePilPfS0_P12min_dst_datall_param_5];
	ld.param.u64 	%rd127, [_Z12swap_loc_onePilPfS0_P12min_dst_datall_param_4];
	add.s64 	%rd121, %rd129, %rd128;
	cvta.to.global.u64 	%rd122, %rd127;
	mad.lo.s64 	%rd123, %rd4, 24, %rd122;
	st.global.u64 	[%rd123], %rd121;
	st.global.u64 	[%rd123+8], %rd6;
	st.global.u64 	[%rd123+16], %rd9;
$L__BB4_9:
	ret;

}
	// .globl	_Z15two_opt_loc_onePilPfS0_P12min_dst_datall
.visible .entry _Z15two_opt_loc_onePilPfS0_P12min_dst_datall(
	.param .u64 .ptr .align 1 _Z15two_opt_loc_onePilPfS0_P12min_dst_datall_param_0,
	.param .u64 _Z15two_opt_loc_onePilPfS0_P12min_dst_datall_param_1,
	.param .u64 .ptr .align 1 _Z15two_opt_loc_onePilPfS0_P12min_dst_datall_param_2,
	.param .u64 .ptr .align 1 _Z15two_opt_loc_onePilPfS0_P12min_dst_datall_param_3,
	.param .u64 .ptr .align 1 _Z15two_opt_loc_onePilPfS0_P12min_dst_datall_param_4,
	.param .u64 _Z15two_opt_loc_onePilPfS0_P12min_dst_datall_param_5,
	.param .u64 _Z15two_opt_loc_onePilPfS0_P12min_dst_datall_param_6
)
{
	.reg .pred 	%p<27>;
	.reg .b32 	%r<188>;
	.reg .b32 	%f<179>;
	.reg .b64 	%rd<296>;
	.reg .b64 	%fd<3>;

	ld.param.u64 	%rd46, [_Z15two_opt_loc_onePilPfS0_P12min_dst_datall_param_0];
	ld.param.u64 	%rd47, [_Z15two_opt_loc_onePilPfS0_P12min_dst_datall_param_1];
	ld.param.u64 	%rd52, [_Z15two_opt_loc_onePilPfS0_P12min_dst_datall_param_2];
	ld.param.u64 	%rd48, [_Z15two_opt_loc_onePilPfS0_P12min_dst_datall_param_3];
	ld.param.u64 	%rd51, [_Z15two_opt_loc_onePilPfS0_P12min_dst_datall_param_6];
	cvta.to.global.u64 	%rd1, %rd48;
	cvta.to.global.u64 	%rd2, %rd52;
	cvta.to.global.u64 	%rd3, %rd46;
	mov.u32 	%r1, %tid.x;
	mov.u32 	%r77, %ctaid.x;
	mov.u32 	%r78, %ntid.x;
	mul.lo.s32 	%r2, %r77, %r78;
	add.s32 	%r79, %r2, %r1;
	cvt.u64.u32 	%rd4, %r79;
	setp.le.s64 	%p1, %rd51, %rd4;
	@%p1 bra 	$L__BB5_35;
	add.s64 	%rd53, %rd47, -2;
	cvt.rn.f32.s64 	%f13, %rd53;
	not.b64 	%rd55, %rd4;
	add.s64 	%rd56, %rd51, %rd55;
	shl.b64 	%rd57, %rd56, 3;
	or.b64  	%rd58, %rd57, 1;
	cvt.rn.f64.s64 	%fd1, %rd58;
	sqrt.rn.f64 	%fd2, %fd1;
	cvt.rzi.s32.f64 	%r80, %fd2;
	add.s32 	%r81, %r80, -1;
	shr.u32 	%r82, %r81, 31;
	add.s32 	%r83, %r81, %r82;
	shr.s32 	%r84, %r83, 1;
	cvt.rn.f32.s32 	%f14, %r84;
	sub.f32 	%f15, %f13, %f14;
	cvt.rzi.s64.f32 	%rd59, %f15;
	add.s64 	%rd60, %rd47, -1;
	mul.lo.s64 	%rd61, %rd59, %rd60;
	sub.s64 	%rd62, %rd4, %rd61;
	mad.lo.s64 	%rd63, %rd59, %rd59, %rd59;
	shr.u64 	%rd64, %rd63, 63;
	add.s64 	%rd65, %rd63, %rd64;
	shr.s64 	%rd6, %rd65, 1;
	add.s64 	%rd66, %rd6, %rd62;
	add.s64 	%rd7, %rd66, 1;
	setp.eq.s64 	%p2, %rd59, 0;
	setp.eq.s64 	%p3, %rd59, %rd66;
	or.pred  	%p4, %p2, %p3;
	@%p4 bra 	$L__BB5_35;
	cvt.u32.u64 	%r182, %rd59;
	cvt.u32.u64 	%r4, %rd47;
	setp.lt.s32 	%p5, %r182, 1;
	mov.b64 	%rd283, 0;
	@%p5 bra 	$L__BB5_12;
	setp.lt.u32 	%p6, %r182, 4;
	mov.b64 	%rd283, 0;
	mov.b32 	%r167, 0;
	mov.b32 	%r166, 1;
	@%p6 bra 	$L__BB5_7;
	add.s32 	%r162, %r4, -1;
	cvt.s64.s32 	%rd71, %r4;
	add.s64 	%rd277, %rd71, -4;
	and.b32  	%r167, %r182, 2147483644;
	neg.s32 	%r161, %r167;
	add.s64 	%rd276, %rd3, 8;
	mov.b64 	%rd283, 0;
	mov.b32 	%r163, 0;
$L__BB5_5:
	.pragma "nounroll";
	add.s32 	%r89, %r162, -2;
	cvt.s64.s32 	%rd72, %r162;
	ld.global.u32 	%r90, [%rd276+-8];
	ld.global.u32 	%r91, [%rd276+-4];
	mul.wide.s32 	%rd73, %r90, 4;
	add.s64 	%rd74, %rd2, %rd73;
	ld.global.f32 	%f16, [%rd74];
	mul.wide.s32 	%rd75, %r91, 4;
	add.s64 	%rd76, %rd2, %rd75;
	ld.global.f32 	%f17, [%rd76];
	sub.f32 	%f18, %f16, %f17;
	add.s64 	%rd77, %rd1, %rd73;
	ld.global.f32 	%f19, [%rd77];
	add.s64 	%rd78, %rd1, %rd75;
	ld.global.f32 	%f20, [%rd78];
	sub.f32 	%f21, %f19, %f20;
	mul.f32 	%f22, %f21, %f21;
	fma.rn.f32 	%f23, %f18, %f18, %f22;
	sqrt.rn.f32 	%f24, %f23;
	cvt.rzi.s64.f32 	%rd79, %f24;
	mad.lo.s64 	%rd80, %rd79, %rd72, %rd283;
	add.s32 	%r92, %r162, -1;
	cvt.s64.s32 	%rd81, %r92;
	ld.global.u32 	%r93, [%rd276];
	mul.wide.s32 	%rd82, %r93, 4;
	add.s64 	%rd83, %rd2, %rd82;
	ld.global.f32 	%f25, [%rd83];
	sub.f32 	%f26, %f17, %f25;
	add.s64 	%rd84, %rd1, %rd82;
	ld.global.f32 	%f27, [%rd84];
	sub.f32 	%f28, %f20, %f27;
	mul.f32 	%f29, %f28, %f28;
	fma.rn.f32 	%f30, %f26, %f26, %f29;
	sqrt.rn.f32 	%f31, %f30;
	cvt.rzi.s64.f32 	%rd85, %f31;
	mad.lo.s64 	%rd86, %rd85, %rd81, %rd80;
	cvt.s64.s32 	%rd87, %r89;
	ld.global.u32 	%r94, [%rd276+4];
	mul.wide.s32 	%rd88, %r94, 4;
	add.s64 	%rd89, %rd2, %rd88;
	ld.global.f32 	%f32, [%rd89];
	sub.f32 	%f33, %f25, %f32;
	add.s64 	%rd90, %rd1, %rd88;
	ld.global.f32 	%f34, [%rd90];
	sub.f32 	%f35, %f27, %f34;
	mul.f32 	%f36, %f35, %f35;
	fma.rn.f32 	%f37, %f33, %f33, %f36;
	sqrt.rn.f32 	%f38, %f37;
	cvt.rzi.s64.f32 	%rd91, %f38;
	mad.lo.s64 	%rd92, %rd91, %rd87, %rd86;
	ld.global.u32 	%r95, [%rd276+8];
	mul.wide.s32 	%rd93, %r95, 4;
	add.s64 	%rd94, %rd2, %rd93;
	ld.global.f32 	%f39, [%rd94];
	sub.f32 	%f40, %f32, %f39;
	add.s64 	%rd95, %rd1, %rd93;
	ld.global.f32 	%f41, [%rd95];
	sub.f32 	%f42, %f34, %f41;
	mul.f32 	%f43, %f42, %f42;
	fma.rn.f32 	%f44, %f40, %f40, %f43;
	sqrt.rn.f32 	%f45, %f44;
	cvt.rzi.s64.f32 	%rd96, %f45;
	mad.lo.s64 	%rd283, %rd96, %rd277, %rd92;
	add.s32 	%r163, %r163, 4;
	add.s32 	%r162, %r162, -4;
	add.s64 	%rd277, %rd277, -4;
	add.s32 	%r161, %r161, 4;
	add.s64 	%rd276, %rd276, 16;
	setp.ne.s32 	%p7, %r161, 0;
	@%p7 bra 	$L__BB5_5;
	add.s32 	%r166, %r163, 1;
$L__BB5_7:
	and.b32  	%r17, %r182, 3;
	setp.eq.s32 	%p8, %r17, 0;
	@%p8 bra 	$L__BB5_12;
	ld.param.u64 	%rd268, [_Z15two_opt_loc_onePilPfS0_P12min_dst_datall_param_0];
	cvta.to.global.u64 	%rd18, %rd268;
	setp.eq.s32 	%p9, %r17, 1;
	@%p9 bra 	$L__BB5_10;
	sub.s32 	%r96, %r4, %r166;
	cvt.s64.s32 	%rd98, %r96;
	mul.wide.u32 	%rd99, %r167, 4;
	add.s64 	%rd100, %rd18, %rd99;
	ld.global.u32 	%r97, [%rd100];
	mul.wide.u32 	%rd101, %r166, 4;
	add.s64 	%rd102, %rd18, %rd101;
	ld.global.u32 	%r98, [%rd102];
	mul.wide.s32 	%rd103, %r97, 4;
	add.s64 	%rd104, %rd2, %rd103;
	ld.global.f32 	%f46, [%rd104];
	mul.wide.s32 	%rd105, %r98, 4;
	add.s64 	%rd106, %rd2, %rd105;
	ld.global.f32 	%f47, [%rd106];
	sub.f32 	%f48, %f46, %f47;
	add.s64 	%rd107, %rd1, %rd103;
	ld.global.f32 	%f49, [%rd107];
	add.s64 	%rd108, %rd1, %rd105;
	ld.global.f32 	%f50, [%rd108];
	sub.f32 	%f51, %f49, %f50;
	mul.f32 	%f52, %f51, %f51;
	fma.rn.f32 	%f53, %f48, %f48, %f52;
	sqrt.rn.f32 	%f54, %f53;
	cvt.rzi.s64.f32 	%rd109, %f54;
	mad.lo.s64 	%rd110, %rd109, %rd98, %rd283;
	not.b32 	%r99, %r166;
	add.s32 	%r100, %r99, %r4;
	cvt.s64.s32 	%rd111, %r100;
	ld.global.u32 	%r101, [%rd100+4];
	ld.global.u32 	%r102, [%rd102+4];
	mul.wide.s32 	%rd112, %r101, 4;
	add.s64 	%rd113, %rd2, %rd112;
	ld.global.f32 	%f55, [%rd113];
	mul.wide.s32 	%rd114, %r102, 4;
	add.s64 	%rd115, %rd2, %rd114;
	ld.global.f32 	%f56, [%rd115];
	sub.f32 	%f57, %f55, %f56;
	add.s64 	%rd116, %rd1, %rd112;
	ld.global.f32 	%f58, [%rd116];
	add.s64 	%rd117, %rd1, %rd114;
	ld.global.f32 	%f59, [%rd117];
	sub.f32 	%f60, %f58, %f59;
	mul.f32 	%f61, %f60, %f60;
	fma.rn.f32 	%f62, %f57, %f57, %f61;
	sqrt.rn.f32 	%f63, %f62;
	cvt.rzi.s64.f32 	%rd118, %f63;
	mad.lo.s64 	%rd283, %rd118, %rd111, %rd110;
	add.s32 	%r167, %r167, 2;
	add.s32 	%r166, %r166, 2;
$L__BB5_10:
	and.b32  	%r103, %r182, 1;
	setp.eq.b32 	%p10, %r103, 1;
	not.pred 	%p11, %p10;
	@%p11 bra 	$L__BB5_12;
	sub.s32 	%r104, %r4, %r166;
	cvt.s64.s32 	%rd119, %r104;
	mul.wide.u32 	%rd120, %r167, 4;
	add.s64 	%rd121, %rd18, %rd120;
	ld.global.u32 	%r105, [%rd121];
	mul.wide.u32 	%rd122, %r166, 4;
	add.s64 	%rd123, %rd18, %rd122;
	ld.global.u32 	%r106, [%rd123];
	mul.wide.s32 	%rd124, %r105, 4;
	add.s64 	%rd125, %rd2, %rd124;
	ld.global.f32 	%f64, [%rd125];
	mul.wide.s32 	%rd126, %r106, 4;
	add.s64 	%rd127, %rd2, %rd126;
	ld.global.f32 	%f65, [%rd127];
	sub.f32 	%f66, %f64, %f65;
	add.s64 	%rd128, %rd1, %rd124;
	ld.global.f32 	%f67, [%rd128];
	add.s64 	%rd129, %rd1, %rd126;
	ld.global.f32 	%f68, [%rd129];
	sub.f32 	%f69, %f67, %f68;
	mul.f32 	%f70, %f69, %f69;
	fma.rn.f32 	%f71, %f66, %f66, %f70;
	sqrt.rn.f32 	%f72, %f71;
	cvt.rzi.s64.f32 	%rd130, %f72;
	mad.lo.s64 	%rd283, %rd130, %rd119, %rd283;
$L__BB5_12:
	ld.param.u64 	%rd269, [_Z15two_opt_loc_onePilPfS0_P12min_dst_datall_param_0];
	cvta.to.global.u64 	%rd24, %rd269;
	cvt.u32.u64 	%r173, %rd7;
	add.s32 	%r170, %r173, 1;
	setp.ge.s32 	%p12, %r170, %r4;
	mov.b64 	%rd288, 0;
	@%p12 bra 	$L__BB5_22;
	cvt.u32.u64 	%r107, %rd4;
	add.s32 	%r171, %r182, 1;
	add.s32 	%r108, %r4, -1;
	mad.lo.s32 	%r109, %r108, %r182, %r4;
	add.s32 	%r25, %r109, -2;
	cvt.u32.u64 	%r26, %rd6;
	add.s32 	%r110, %r107, %r26;
	sub.s32 	%r27, %r25, %r110;
	sub.s32 	%r111, %r109, %r110;
	add.s32 	%r112, %r111, -3;
	setp.lt.u32 	%p13, %r112, 3;
	mov.b64 	%rd288, 0;
	@%p13 bra 	$L__BB5_17;
	shl.b64 	%rd135, %rd59, 32;
	shr.s64 	%rd136, %rd135, 30;
	add.s64 	%rd137, %rd24, %rd136;
	ld.global.u32 	%r113, [%rd137+4];
	mul.wide.s32 	%rd138, %r113, 4;
	add.s64 	%rd139, %rd2, %rd138;
	ld.global.f32 	%f176, [%rd139];
	add.s64 	%rd140, %rd1, %rd138;
	ld.global.f32 	%f175, [%rd140];
	sub.s32 	%r114, %r25, %r2;
	sub.s32 	%r115, %r114, %r1;
	sub.s32 	%r174, %r115, %r26;
	and.b32  	%r116, %r27, -4;
	neg.s32 	%r172, %r116;
	mov.b64 	%rd288, 0;
$L__BB5_15:
	.pragma "nounroll";
	add.s32 	%r117, %r173, 1;
	add.s32 	%r118, %r174, -3;
	cvt.s64.s32 	%rd141, %r174;
	mul.wide.s32 	%rd142, %r117, 4;
	add.s64 	%rd143, %rd24, %rd142;
	ld.global.u32 	%r119, [%rd143];
	mul.wide.s32 	%rd144, %r119, 4;
	add.s64 	%rd145, %rd2, %rd144;
	ld.global.f32 	%f73, [%rd145];
	sub.f32 	%f74, %f176, %f73;
	add.s64 	%rd146, %rd1, %rd144;
	ld.global.f32 	%f75, [%rd146];
	sub.f32 	%f76, %f175, %f75;
	mul.f32 	%f77, %f76, %f76;
	fma.rn.f32 	%f78, %f74, %f74, %f77;
	sqrt.rn.f32 	%f79, %f78;
	cvt.rzi.s64.f32 	%rd147, %f79;
	mad.lo.s64 	%rd148, %rd147, %rd141, %rd288;
	add.s32 	%r120, %r174, -1;
	cvt.s64.s32 	%rd149, %r120;
	ld.global.u32 	%r121, [%rd143+4];
	mul.wide.s32 	%rd150, %r121, 4;
	add.s64 	%rd151, %rd2, %rd150;
	ld.global.f32 	%f80, [%rd151];
	sub.f32 	%f81, %f73, %f80;
	add.s64 	%rd152, %rd1, %rd150;
	ld.global.f32 	%f82, [%rd152];
	sub.f32 	%f83, %f75, %f82;
	mul.f32 	%f84, %f83, %f83;
	fma.rn.f32 	%f85, %f81, %f81, %f84;
	sqrt.rn.f32 	%f86, %f85;
	cvt.rzi.s64.f32 	%rd153, %f86;
	mad.lo.s64 	%rd154, %rd153, %rd149, %rd148;
	add.s32 	%r122, %r174, -2;
	cvt.s64.s32 	%rd155, %r122;
	ld.global.u32 	%r123, [%rd143+8];
	mul.wide.s32 	%rd156, %r123, 4;
	add.s64 	%rd157, %rd2, %rd156;
	ld.global.f32 	%f87, [%rd157];
	sub.f32 	%f88, %f80, %f87;
	add.s64 	%rd158, %rd1, %rd156;
	ld.global.f32 	%f89, [%rd158];
	sub.f32 	%f90, %f82, %f89;
	mul.f32 	%f91, %f90, %f90;
	fma.rn.f32 	%f92, %f88, %f88, %f91;
	sqrt.rn.f32 	%f93, %f92;
	cvt.rzi.s64.f32 	%rd159, %f93;
	mad.lo.s64 	%rd160, %rd159, %rd155, %rd154;
	cvt.s64.s32 	%rd161, %r118;
	ld.global.u32 	%r124, [%rd143+12];
	mul.wide.s32 	%rd162, %r124, 4;
	add.s64 	%rd163, %rd2, %rd162;
	ld.global.f32 	%f176, [%rd163];
	sub.f32 	%f94, %f87, %f176;
	add.s64 	%rd164, %rd1, %rd162;
	ld.global.f32 	%f175, [%rd164];
	sub.f32 	%f95, %f89, %f175;
	mul.f32 	%f96, %f95, %f95;
	fma.rn.f32 	%f97, %f94, %f94, %f96;
	sqrt.rn.f32 	%f98, %f97;
	cvt.rzi.s64.f32 	%rd165, %f98;
	mad.lo.s64 	%rd288, %rd165, %rd161, %rd160;
	add.s32 	%r174, %r174, -4;
	add.s32 	%r173, %r173, 4;
	add.s32 	%r172, %r172, 4;
	setp.eq.s32 	%p14, %r172, 0;
	@%p14 bra 	$L__BB5_16;
	bra.uni 	$L__BB5_15;
$L__BB5_16:
	add.s32 	%r170, %r173, 1;
	mov.u32 	%r171, %r173;
$L__BB5_17:
	and.b32  	%r33, %r27, 3;
	setp.eq.s32 	%p15, %r33, 0;
	@%p15 bra 	$L__BB5_22;
	setp.eq.s32 	%p16, %r33, 1;
	@%p16 bra 	$L__BB5_20;
	sub.s32 	%r125, %r4, %r170;
	cvt.s64.s32 	%rd167, %r125;
	mul.wide.s32 	%rd168, %r171, 4;
	add.s64 	%rd169, %rd24, %rd168;
	ld.global.u32 	%r126, [%rd169];
	mul.wide.s32 	%rd170, %r170, 4;
	add.s64 	%rd171, %rd24, %rd170;
	ld.global.u32 	%r127, [%rd171];
	mul.wide.s32 	%rd172, %r126, 4;
	add.s64 	%rd173, %rd2, %rd172;
	ld.global.f32 	%f99, [%rd173];
	mul.wide.s32 	%rd174, %r127, 4;
	add.s64 	%rd175, %rd2, %rd174;
	ld.global.f32 	%f100, [%rd175];
	sub.f32 	%f101, %f99, %f100;
	add.s64 	%rd176, %rd1, %rd172;
	ld.global.f32 	%f102, [%rd176];
	add.s64 	%rd177, %rd1, %rd174;
	ld.global.f32 	%f103, [%rd177];
	sub.f32 	%f104, %f102, %f103;
	mul.f32 	%f105, %f104, %f104;
	fma.rn.f32 	%f106, %f101, %f101, %f105;
	sqrt.rn.f32 	%f107, %f106;
	cvt.rzi.s64.f32 	%rd178, %f107;
	mad.lo.s64 	%rd179, %rd178, %rd167, %rd288;
	add.s32 	%r171, %r170, 1;
	sub.s32 	%r128, %r4, %r171;
	cvt.s64.s32 	%rd180, %r128;
	ld.global.u32 	%r129, [%rd171+4];
	mul.wide.s32 	%rd181, %r129, 4;
	add.s64 	%rd182, %rd2, %rd181;
	ld.global.f32 	%f108, [%rd182];
	sub.f32 	%f109, %f100, %f108;
	add.s64 	%rd183, %rd1, %rd181;
	ld.global.f32 	%f110, [%rd183];
	sub.f32 	%f111, %f103, %f110;
	mul.f32 	%f112, %f111, %f111;
	fma.rn.f32 	%f113, %f109, %f109, %f112;
	sqrt.rn.f32 	%f114, %f113;
	cvt.rzi.s64.f32 	%rd184, %f114;
	mad.lo.s64 	%rd288, %rd184, %rd180, %rd179;
	add.s32 	%r170, %r170, 2;
$L__BB5_20:
	and.b32  	%r130, %r27, 1;
	setp.eq.b32 	%p17, %r130, 1;
	not.pred 	%p18, %p17;
	@%p18 bra 	$L__BB5_22;
	sub.s32 	%r131, %r4, %r170;
	cvt.s64.s32 	%rd185, %r131;
	mul.wide.s32 	%rd186, %r171, 4;
	add.s64 	%rd187, %rd24, %rd186;
	ld.global.u32 	%r132, [%rd187];
	mul.wide.s32 	%rd188, %r170, 4;
	add.s64 	%rd189, %rd24, %rd188;
	ld.global.u32 	%r133, [%rd189];
	mul.wide.s32 	%rd190, %r132, 4;
	add.s64 	%rd191, %rd2, %rd190;
	ld.global.f32 	%f115, [%rd191];
	mul.wide.s32 	%rd192, %r133, 4;
	add.s64 	%rd193, %rd2, %rd192;
	ld.global.f32 	%f116, [%rd193];
	sub.f32 	%f117, %f115, %f116;
	add.s64 	%rd194, %rd1, %rd190;
	ld.global.f32 	%f118, [%rd194];
	add.s64 	%rd195, %rd1, %rd192;
	ld.global.f32 	%f119, [%rd195];
	sub.f32 	%f120, %f118, %f119;
	mul.f32 	%f121, %f120, %f120;
	fma.rn.f32 	%f122, %f117, %f117, %f121;
	sqrt.rn.f32 	%f123, %f122;
	cvt.rzi.s64.f32 	%rd196, %f123;
	mad.lo.s64 	%rd288, %rd196, %rd185, %rd288;
$L__BB5_22:
	cvt.u32.u64 	%r186, %rd7;
	setp.le.s32 	%p19, %r186, %r182;
	mov.b64 	%rd295, 0;
	@%p19 bra 	$L__BB5_32;
	cvt.u32.u64 	%r134, %rd4;
	cvt.u32.u64 	%r135, %rd6;
	add.s32 	%r136, %r134, %r135;
	mul.lo.s32 	%r137, %r182, %r4;
	sub.s32 	%r138, %r136, %r137;
	add.s32 	%r39, %r138, 1;
	setp.lt.u32 	%p20, %r138, 3;
	mov.b64 	%rd295, 0;
	mov.u32 	%r187, %r182;
	@%p20 bra 	$L__BB5_27;
	cvt.u32.u64 	%r139, %rd7;
	add.s32 	%r187, %r139, 1;
	shl.b64 	%rd201, %rd59, 32;
	shr.s64 	%rd202, %rd201, 30;
	add.s64 	%rd203, %rd24, %rd202;
	ld.global.u32 	%r140, [%rd203];
	mul.wide.s32 	%rd204, %r140, 4;
	add.s64 	%rd205, %rd2, %rd204;
	ld.global.f32 	%f178, [%rd205];
	add.s64 	%rd206, %rd1, %rd204;
	ld.global.f32 	%f177, [%rd206];
	sub.s32 	%r141, %r4, %r182;
	add.s32 	%r180, %r141, -4;
	add.s32 	%r179, %r141, -3;
	add.s32 	%r178, %r141, -2;
	not.b32 	%r142, %r182;
	add.s32 	%r177, %r142, %r4;
	and.b32  	%r143, %r39, -4;
	neg.s32 	%r175, %r143;
	mov.b64 	%rd295, 0;
$L__BB5_25:
	.pragma "nounroll";
	ld.param.u64 	%rd272, [_Z15two_opt_loc_onePilPfS0_P12min_dst_datall_param_3];
	ld.param.u64 	%rd270, [_Z15two_opt_loc_onePilPfS0_P12min_dst_datall_param_0];
	cvt.s64.s32 	%rd207, %r180;
	cvt.s64.s32 	%rd208, %r179;
	cvt.s64.s32 	%rd209, %r178;
	cvt.s64.s32 	%rd210, %r177;
	add.s32 	%r144, %r187, -1;
	cvta.to.global.u64 	%rd211, %rd270;
	mul.wide.s32 	%rd212, %r144, 4;
	add.s64 	%rd213, %rd211, %rd212;
	ld.global.u32 	%r145, [%rd213];
	mul.wide.s32 	%rd214, %r145, 4;
	add.s64 	%rd215, %rd2, %rd214;
	ld.global.f32 	%f124, [%rd215];
	sub.f32 	%f125, %f178, %f124;
	cvta.to.global.u64 	%rd216, %rd272;
	add.s64 	%rd217, %rd216, %rd214;
	ld.global.f32 	%f126, [%rd217];
	sub.f32 	%f127, %f177, %f126;
	mul.f32 	%f128, %f127, %f127;
	fma.rn.f32 	%f129, %f125, %f125, %f128;
	sqrt.rn.f32 	%f130, %f129;
	cvt.rzi.s64.f32 	%rd218, %f130;
	mad.lo.s64 	%rd219, %rd218, %rd210, %rd295;
	ld.global.u32 	%r146, [%rd213+-4];
	mul.wide.s32 	%rd220, %r146, 4;
	add.s64 	%rd221, %rd2, %rd220;
	ld.global.f32 	%f131, [%rd221];
	sub.f32 	%f132, %f124, %f131;
	add.s64 	%rd222, %rd216, %rd220;
	ld.global.f32 	%f133, [%rd222];
	sub.f32 	%f134, %f126, %f133;
	mul.f32 	%f135, %f134, %f134;
	fma.rn.f32 	%f136, %f132, %f132, %f135;
	sqrt.rn.f32 	%f137, %f136;
	cvt.rzi.s64.f32 	%rd223, %f137;
	mad.lo.s64 	%rd224, %rd223, %rd209, %rd219;
	ld.global.u32 	%r147, [%rd213+-8];
	mul.wide.s32 	%rd225, %r147, 4;
	add.s64 	%rd226, %rd2, %rd225;
	ld.global.f32 	%f138, [%rd226];
	sub.f32 	%f139, %f131, %f138;
	add.s64 	%rd227, %rd216, %rd225;
	ld.global.f32 	%f140, [%rd227];
	sub.f32 	%f141, %f133, %f140;
	mul.f32 	%f142, %f141, %f141;
	fma.rn.f32 	%f143, %f139, %f139, %f142;
	sqrt.rn.f32 	%f144, %f143;
	cvt.rzi.s64.f32 	%rd228, %f144;
	mad.lo.s64 	%rd229, %rd228, %rd208, %rd224;
	ld.global.u32 	%r148, [%rd213+-12];
	mul.wide.s32 	%rd230, %r148, 4;
	add.s64 	%rd231, %rd2, %rd230;
	ld.global.f32 	%f178, [%rd231];
	sub.f32 	%f145, %f138, %f178;
	add.s64 	%rd232, %rd216, %rd230;
	ld.global.f32 	%f177, [%rd232];
	sub.f32 	%f146, %f140, %f177;
	mul.f32 	%f147, %f146, %f146;
	fma.rn.f32 	%f148, %f145, %f145, %f147;
	sqrt.rn.f32 	%f149, %f148;
	cvt.rzi.s64.f32 	%rd233, %f149;
	mad.lo.s64 	%rd295, %rd233, %rd207, %rd229;
	add.s32 	%r182, %r182, 4;
	add.s32 	%r180, %r180, -4;
	add.s32 	%r179, %r179, -4;
	add.s32 	%r178, %r178, -4;
	add.s32 	%r177, %r177, -4;
	add.s32 	%r187, %r187, -4;
	add.s32 	%r175, %r175, 4;
	setp.ne.s32 	%p21, %r175, 0;
	@%p21 bra 	$L__BB5_25;
	add.s32 	%r186, %r187, -1;
$L__BB5_27:
	and.b32  	%r70, %r39, 3;
	setp.eq.s32 	%p22, %r70, 0;
	@%p22 bra 	$L__BB5_32;
	ld.param.u64 	%rd273, [_Z15two_opt_loc_onePilPfS0_P12min_dst_datall_param_3];
	ld.param.u64 	%rd271, [_Z15two_opt_loc_onePilPfS0_P12min_dst_datall_param_0];
	cvta.to.global.u64 	%rd38, %rd273;
	cvta.to.global.u64 	%rd39, %rd271;
	setp.eq.s32 	%p23, %r70, 1;
	@%p23 bra 	$L__BB5_30;
	not.b32 	%r149, %r182;
	add.s32 	%r150, %r149, %r4;
	cvt.s64.s32 	%rd235, %r150;
	mul.wide.s32 	%rd236, %r187, 4;
	add.s64 	%rd237, %rd39, %rd236;
	ld.global.u32 	%r151, [%rd237];
	mul.wide.s32 	%rd238, %r186, 4;
	add.s64 	%rd239, %rd39, %rd238;
	ld.global.u32 	%r152, [%rd239];
	mul.wide.s32 	%rd240, %r151, 4;
	add.s64 	%rd241, %rd2, %rd240;
	ld.global.f32 	%f150, [%rd241];
	mul.wide.s32 	%rd242, %r152, 4;
	add.s64 	%rd243, %rd2, %rd242;
	ld.global.f32 	%f151, [%rd243];
	sub.f32 	%f152, %f150, %f151;
	add.s64 	%rd244, %rd38, %rd240;
	ld.global.f32 	%f153, [%rd244];
	add.s64 	%rd245, %rd38, %rd242;
	ld.global.f32 	%f154, [%rd245];
	sub.f32 	%f155, %f153, %f154;
	mul.f32 	%f156, %f155, %f155;
	fma.rn.f32 	%f157, %f152, %f152, %f156;
	sqrt.rn.f32 	%f158, %f157;
	cvt.rzi.s64.f32 	%rd246, %f158;
	mad.lo.s64 	%rd247, %rd246, %rd235, %rd295;
	add.s32 	%r187, %r186, -1;
	sub.s32 	%r153, %r4, %r182;
	add.s32 	%r154, %r153, -2;
	cvt.s64.s32 	%rd248, %r154;
	ld.global.u32 	%r155, [%rd239+-4];
	mul.wide.s32 	%rd249, %r155, 4;
	add.s64 	%rd250, %rd2, %rd249;
	ld.global.f32 	%f159, [%rd250];
	sub.f32 	%f160, %f151, %f159;
	add.s64 	%rd251, %rd38, %rd249;
	ld.global.f32 	%f161, [%rd251];
	sub.f32 	%f162, %f154, %f161;
	mul.f32 	%f163, %f162, %f162;
	fma.rn.f32 	%f164, %f160, %f160, %f163;
	sqrt.rn.f32 	%f165, %f164;
	cvt.rzi.s64.f32 	%rd252, %f165;
	mad.lo.s64 	%rd295, %rd252, %rd248, %rd247;
	add.s32 	%r186, %r186, -2;
	add.s32 	%r182, %r182, 2;
$L__BB5_30:
	and.b32  	%r156, %r39, 1;
	setp.eq.b32 	%p24, %r156, 1;
	not.pred 	%p25, %p24;
	@%p25 bra 	$L__BB5_32;
	not.b32 	%r157, %r182;
	add.s32 	%r158, %r157, %r4;
	cvt.s64.s32 	%rd253, %r158;
	mul.wide.s32 	%rd254, %r187, 4;
	add.s64 	%rd255, %rd39, %rd254;
	ld.global.u32 	%r159, [%rd255];
	mul.wide.s32 	%rd256, %r186, 4;
	add.s64 	%rd257, %rd39, %rd256;
	ld.global.u32 	%r160, [%rd257];
	mul.wide.s32 	%rd258, %r159, 4;
	add.s64 	%rd259, %rd2, %rd258;
	ld.global.f32 	%f166, [%rd259];
	mul.wide.s32 	%rd260, %r160, 4;
	add.s64 	%rd261, %rd2, %rd260;
	ld.global.f32 	%f167, [%rd261];
	sub.f32 	%f168, %f166, %f167;
	add.s64 	%rd262, %rd38, %rd258;
	ld.global.f32 	%f169, [%rd262];
	add.s64 	%rd263, %rd38, %rd260;
	ld.global.f32 	%f170, [%rd263];
	sub.f32 	%f171, %f169, %f170;
	mul.f32 	%f172, %f171, %f171;
	fma.rn.f32 	%f173, %f168, %f168, %f172;
	sqrt.rn.f32 	%f174, %f173;
	cvt.rzi.s64.f32 	%rd264, %f174;
	mad.lo.s64 	%rd295, %rd264, %rd253, %rd295;
$L__BB5_32:
	ld.param.u64 	%rd275, [_Z15two_opt_loc_onePilPfS0_P12min_dst_datall_param_5];
	add.s64 	%rd265, %rd288, %rd283;
	add.s64 	%rd45, %rd265, %rd295;
	setp.ge.s64 	%p26, %rd45, %rd275;
	@%p26 bra 	$L__BB5_34;
	ld.param.u64 	%rd274, [_Z15two_opt_loc_onePilPfS0_P12min_dst_datall_param_4];
	cvta.to.global.u64 	%rd266, %rd274;
	mad.lo.s64 	%rd267, %rd4, 24, %rd266;
	st.global.u64 	[%rd267], %rd45;
	st.global.u64 	[%rd267+8], %rd59;
	st.global.u64 	[%rd267+16], %rd7;
$L__BB5_34:
	bar.sync 	0;
$L__BB5_35:
	ret;

}
	// .globl	_Z11two_opt_locPilPfS0_P12min_dst_datall
.visible .entry _Z11two_opt_locPilPfS0_P12min_dst_datall(
	.param .u64 .ptr .align 1 _Z11two_opt_locPilPfS0_P12min_dst_datall_param_0,
	.param .u64 _Z11two_opt_locPilPfS0_P12min_dst_datall_param_1,
	.param .u64 .ptr .align 1 _Z11two_opt_locPilPfS0_P12min_dst_datall_param_2,
	.param .u64 .ptr .align 1 _Z11two_opt_locPilPfS0_P12min_dst_datall_param_3,
	.param .u64 .ptr .align 1 _Z11two_opt_locPilPfS0_P12min_dst_datall_param_4,
	.param .u64 _Z11two_opt_locPilPfS0_P12min_dst_datall_param_5,
	.param .u64 _Z11two_opt_locPilPfS0_P12min_dst_datall_param_6
)
{
	.reg .pred 	%p<36>;
	.reg .b32 	%r<198>;
	.reg .b32 	%f<179>;
	.reg .b64 	%rd<291>;
	.reg .b64 	%fd<3>;
	// demoted variable
	.shared .align 8 .b8 _ZZ11two_opt_locPilPfS0_P12min_dst_datallE7arr_dst[6168];
	ld.param.u64 	%rd47, [_Z11two_opt_locPilPfS0_P12min_dst_datall_param_0];
	ld.param.u64 	%rd43, [_Z11two_opt_locPilPfS0_P12min_dst_datall_param_1];
	ld.param.u64 	%rd48, [_Z11two_opt_locPilPfS0_P12min_dst_datall_param_2];
	ld.param.u64 	%rd49, [_Z11two_opt_locPilPfS0_P12min_dst_datall_param_3];
	ld.param.u64 	%rd45, [_Z11two_opt_locPilPfS0_P12min_dst_datall_param_5];
	ld.param.u64 	%rd46, [_Z11two_opt_locPilPfS0_P12min_dst_datall_param_6];
	cvta.to.global.u64 	%rd1, %rd49;
	cvta.to.global.u64 	%rd2, %rd48;
	cvta.to.global.u64 	%rd3, %rd47;
	mov.u32 	%r1, %tid.x;
	mov.u32 	%r2, %ctaid.x;
	mov.u32 	%r3, %ntid.x;
	mul.lo.s32 	%r4, %r2, %r3;
	add.s32 	%r83, %r4, %r1;
	cvt.u64.u32 	%rd4, %r83;
	mov.u32 	%r84, _ZZ11two_opt_locPilPfS0_P12min_dst_datallE7arr_dst;
	mad.lo.s32 	%r85, %r3, 24, %r84;
	st.shared.u64 	[%r85], %rd45;
	setp.ge.u32 	%p1, %r1, %r3;
	mad.lo.s32 	%r5, %r1, 24, %r84;
	@%p1 bra 	$L__BB6_2;
	st.shared.u64 	[%r5], %rd45;
$L__BB6_2:
	bar.sync 	0;
	setp.le.s64 	%p2, %rd46, %rd4;
	@%p2 bra 	$L__BB6_36;
	add.s64 	%rd50, %rd43, -2;
	cvt.rn.f32.s64 	%f13, %rd50;
	not.b64 	%rd52, %rd4;
	add.s64 	%rd53, %rd46, %rd52;
	shl.b64 	%rd54, %rd53, 3;
	or.b64  	%rd55, %rd54, 1;
	cvt.rn.f64.s64 	%fd1, %rd55;
	sqrt.rn.f64 	%fd2, %fd1;
	cvt.rzi.s32.f64 	%r86, %fd2;
	add.s32 	%r87, %r86, -1;
	shr.u32 	%r88, %r87, 31;
	add.s32 	%r89, %r87, %r88;
	shr.s32 	%r90, %r89, 1;
	cvt.rn.f32.s32 	%f14, %r90;
	sub.f32 	%f15, %f13, %f14;
	cvt.rzi.s64.f32 	%rd56, %f15;
	add.s64 	%rd57, %rd43, -1;
	mul.lo.s64 	%rd58, %rd56, %rd57;
	sub.s64 	%rd59, %rd4, %rd58;
	mad.lo.s64 	%rd60, %rd56, %rd56, %rd56;
	shr.u64 	%rd61, %rd60, 63;
	add.s64 	%rd62, %rd60, %rd61;
	shr.s64 	%rd6, %rd62, 1;
	add.s64 	%rd63, %rd6, %rd59;
	add.s64 	%rd7, %rd63, 1;
	setp.eq.s64 	%p3, %rd56, 0;
	setp.eq.s64 	%p4, %rd56, %rd63;
	or.pred  	%p5, %p3, %p4;
	@%p5 bra 	$L__BB6_36;
	cvt.u32.u64 	%r191, %rd56;
	cvt.u32.u64 	%r192, %rd7;
	cvt.u32.u64 	%r8, %rd43;
	setp.lt.s32 	%p6, %r191, 1;
	mov.b64 	%rd278, 0;
	@%p6 bra 	$L__BB6_14;
	and.b32  	%r9, %r191, 3;
	setp.lt.u32 	%p7, %r191, 4;
	mov.b64 	%rd278, 0;
	mov.b32 	%r176, 0;
	mov.b32 	%r175, 1;
	@%p7 bra 	$L__BB6_9;
	add.s32 	%r171, %r8, -1;
	cvt.s64.s32 	%rd68, %r8;
	add.s64 	%rd272, %rd68, -4;
	and.b32  	%r94, %r191, 2147483644;
	neg.s32 	%r170, %r94;
	add.s64 	%rd271, %rd3, 8;
	mov.b64 	%rd278, 0;
	mov.b32 	%r172, 0;
$L__BB6_7:
	.pragma "nounroll";
	add.s32 	%r95, %r171, -2;
	cvt.s64.s32 	%rd69, %r171;
	ld.global.u32 	%r96, [%rd271+-8];
	ld.global.u32 	%r97, [%rd271+-4];
	mul.wide.s32 	%rd70, %r96, 4;
	add.s64 	%rd71, %rd2, %rd70;
	ld.global.f32 	%f16, [%rd71];
	mul.wide.s32 	%rd72, %r97, 4;
	add.s64 	%rd73, %rd2, %rd72;
	ld.global.f32 	%f17, [%rd73];
	sub.f32 	%f18, %f16, %f17;
	add.s64 	%rd74, %rd1, %rd70;
	ld.global.f32 	%f19, [%rd74];
	add.s64 	%rd75, %rd1, %rd72;
	ld.global.f32 	%f20, [%rd75];
	sub.f32 	%f21, %f19, %f20;
	mul.f32 	%f22, %f21, %f21;
	fma.rn.f32 	%f23, %f18, %f18, %f22;
	sqrt.rn.f32 	%f24, %f23;
	cvt.rzi.s64.f32 	%rd76, %f24;
	mad.lo.s64 	%rd77, %rd76, %rd69, %rd278;
	add.s32 	%r98, %r171, -1;
	cvt.s64.s32 	%rd78, %r98;
	ld.global.u32 	%r99, [%rd271];
	mul.wide.s32 	%rd79, %r99, 4;
	add.s64 	%rd80, %rd2, %rd79;
	ld.global.f32 	%f25, [%rd80];
	sub.f32 	%f26, %f17, %f25;
	add.s64 	%rd81, %rd1, %rd79;
	ld.global.f32 	%f27, [%rd81];
	sub.f32 	%f28, %f20, %f27;
	mul.f32 	%f29, %f28, %f28;
	fma.rn.f32 	%f30, %f26, %f26, %f29;
	sqrt.rn.f32 	%f31, %f30;
	cvt.rzi.s64.f32 	%rd82, %f31;
	mad.lo.s64 	%rd83, %rd82, %rd78, %rd77;
	cvt.s64.s32 	%rd84, %r95;
	ld.global.u32 	%r100, [%rd271+4];
	mul.wide.s32 	%rd85, %r100, 4;
	add.s64 	%rd86, %rd2, %rd85;
	ld.global.f32 	%f32, [%rd86];
	sub.f32 	%f33, %f25, %f32;
	add.s64 	%rd87, %rd1, %rd85;
	ld.global.f32 	%f34, [%rd87];
	sub.f32 	%f35, %f27, %f34;
	mul.f32 	%f36, %f35, %f35;
	fma.rn.f32 	%f37, %f33, %f33, %f36;
	sqrt.rn.f32 	%f38, %f37;
	cvt.rzi.s64.f32 	%rd88, %f38;
	mad.lo.s64 	%rd89, %rd88, %rd84, %rd83;
	ld.global.u32 	%r101, [%rd271+8];
	mul.wide.s32 	%rd90, %r101, 4;
	add.s64 	%rd91, %rd2, %rd90;
	ld.global.f32 	%f39, [%rd91];
	sub.f32 	%f40, %f32, %f39;
	add.s64 	%rd92, %rd1, %rd90;
	ld.global.f32 	%f41, [%rd92];
	sub.f32 	%f42, %f34, %f41;
	mul.f32 	%f43, %f42, %f42;
	fma.rn.f32 	%f44, %f40, %f40, %f43;
	sqrt.rn.f32 	%f45, %f44;
	cvt.rzi.s64.f32 	%rd93, %f45;
	mad.lo.s64 	%rd278, %rd93, %rd272, %rd89;
	add.s32 	%r172, %r172, 4;
	add.s32 	%r171, %r171, -4;
	add.s64 	%rd272, %rd272, -4;
	add.s32 	%r170, %r170, 4;
	add.s64 	%rd271, %rd271, 16;
	setp.ne.s32 	%p8, %r170, 0;
	@%p8 bra 	$L__BB6_7;
	add.s32 	%r175, %r172, 1;
	and.b32  	%r176, %r191, 2147483644;
$L__BB6_9:
	setp.eq.s32 	%p9, %r9, 0;
	@%p9 bra 	$L__BB6_14;
	setp.eq.s32 	%p10, %r9, 1;
	@%p10 bra 	$L__BB6_12;
	sub.s32 	%r102, %r8, %r175;
	cvt.s64.s32 	%rd95, %r102;
	mul.wide.u32 	%rd96, %r176, 4;
	add.s64 	%rd97, %rd3, %rd96;
	ld.global.u32 	%r103, [%rd97];
	mul.wide.u32 	%rd98, %r175, 4;
	add.s64 	%rd99, %rd3, %rd98;
	ld.global.u32 	%r104, [%rd99];
	mul.wide.s32 	%rd100, %r103, 4;
	add.s64 	%rd101, %rd2, %rd100;
	ld.global.f32 	%f46, [%rd101];
	mul.wide.s32 	%rd102, %r104, 4;
	add.s64 	%rd103, %rd2, %rd102;
	ld.global.f32 	%f47, [%rd103];
	sub.f32 	%f48, %f46, %f47;
	add.s64 	%rd104, %rd1, %rd100;
	ld.global.f32 	%f49, [%rd104];
	add.s64 	%rd105, %rd1, %rd102;
	ld.global.f32 	%f50, [%rd105];
	sub.f32 	%f51, %f49, %f50;
	mul.f32 	%f52, %f51, %f51;
	fma.rn.f32 	%f53, %f48, %f48, %f52;
	sqrt.rn.f32 	%f54, %f53;
	cvt.rzi.s64.f32 	%rd106, %f54;
	mad.lo.s64 	%rd107, %rd106, %rd95, %rd278;
	not.b32 	%r105, %r175;
	add.s32 	%r106, %r105, %r8;
	cvt.s64.s32 	%rd108, %r106;
	ld.global.u32 	%r107, [%rd97+4];
	ld.global.u32 	%r108, [%rd99+4];
	mul.wide.s32 	%rd109, %r107, 4;
	add.s64 	%rd110, %rd2, %rd109;
	ld.global.f32 	%f55, [%rd110];
	mul.wide.s32 	%rd111, %r108, 4;
	add.s64 	%rd112, %rd2, %rd111;
	ld.global.f32 	%f56, [%rd112];
	sub.f32 	%f57, %f55, %f56;
	add.s64 	%rd113, %rd1, %rd109;
	ld.global.f32 	%f58, [%rd113];
	add.s64 	%rd114, %rd1, %rd111;
	ld.global.f32 	%f59, [%rd114];
	sub.f32 	%f60, %f58, %f59;
	mul.f32 	%f61, %f60, %f60;
	fma.rn.f32 	%f62, %f57, %f57, %f61;
	sqrt.rn.f32 	%f63, %f62;
	cvt.rzi.s64.f32 	%rd115, %f63;
	mad.lo.s64 	%rd278, %rd115, %rd108, %rd107;
	add.s32 	%r176, %r176, 2;
	add.s32 	%r175, %r175, 2;
$L__BB6_12:
	and.b32  	%r109, %r191, 1;
	setp.eq.b32 	%p11, %r109, 1;
	not.pred 	%p12, %p11;
	@%p12 bra 	$L__BB6_14;
	sub.s32 	%r110, %r8, %r175;
	cvt.s64.s32 	%rd116, %r110;
	mul.wide.u32 	%rd117, %r176, 4;
	add.s64 	%rd118, %rd3, %rd117;
	ld.global.u32 	%r111, [%rd118];
	mul.wide.u32 	%rd119, %r175, 4;
	add.s64 	%rd120, %rd3, %rd119;
	ld.global.u32 	%r112, [%rd120];
	mul.wide.s32 	%rd121, %r111, 4;
	add.s64 	%rd122, %rd2, %rd121;
	ld.global.f32 	%f64, [%rd122];
	mul.wide.s32 	%rd123, %r112, 4;
	add.s64 	%rd124, %rd2, %rd123;
	ld.global.f32 	%f65, [%rd124];
	sub.f32 	%f66, %f64, %f65;
	add.s64 	%rd125, %rd1, %rd121;
	ld.global.f32 	%f67, [%rd125];
	add.s64 	%rd126, %rd1, %rd123;
	ld.global.f32 	%f68, [%rd126];
	sub.f32 	%f69, %f67, %f68;
	mul.f32 	%f70, %f69, %f69;
	fma.rn.f32 	%f71, %f66, %f66, %f70;
	sqrt.rn.f32 	%f72, %f71;
	cvt.rzi.s64.f32 	%rd127, %f72;
	mad.lo.s64 	%rd278, %rd127, %rd116, %rd278;
$L__BB6_14:
	add.s32 	%r185, %r192, 1;
	setp.ge.s32 	%p13, %r185, %r8;
	mov.b64 	%rd283, 0;
	@%p13 bra 	$L__BB6_24;
	cvt.u32.u64 	%r113, %rd4;
	add.s32 	%r180, %r191, 1;
	add.s32 	%r114, %r8, -1;
	mad.lo.s32 	%r115, %r114, %r191, %r8;
	add.s32 	%r28, %r115, -2;
	cvt.u32.u64 	%r29, %rd6;
	add.s32 	%r116, %r113, %r29;
	sub.s32 	%r30, %r28, %r116;
	sub.s32 	%r117, %r115, %r116;
	add.s32 	%r118, %r117, -3;
	and.b32  	%r31, %r30, 3;
	setp.lt.u32 	%p14, %r118, 3;
	mov.b64 	%rd283, 0;
	mov.u32 	%r179, %r185;
	@%p14 bra 	$L__BB6_19;
	shl.b64 	%rd132, %rd56, 32;
	shr.s64 	%rd133, %rd132, 30;
	add.s64 	%rd134, %rd3, %rd133;
	ld.global.u32 	%r119, [%rd134+4];
	mul.wide.s32 	%rd135, %r119, 4;
	add.s64 	%rd136, %rd2, %rd135;
	ld.global.f32 	%f176, [%rd136];
	add.s64 	%rd137, %rd1, %rd135;
	ld.global.f32 	%f175, [%rd137];
	sub.s32 	%r120, %r28, %r4;
	sub.s32 	%r121, %r120, %r1;
	sub.s32 	%r183, %r121, %r29;
	and.b32  	%r122, %r30, -4;
	neg.s32 	%r181, %r122;
	mov.b64 	%rd283, 0;
	mov.u32 	%r180, %r192;
$L__BB6_17:
	.pragma "nounroll";
	add.s32 	%r123, %r180, 1;
	add.s32 	%r124, %r183, -3;
	cvt.s64.s32 	%rd138, %r183;
	mul.wide.s32 	%rd139, %r123, 4;
	add.s64 	%rd140, %rd3, %rd139;
	ld.global.u32 	%r125, [%rd140];
	mul.wide.s32 	%rd141, %r125, 4;
	add.s64 	%rd142, %rd2, %rd141;
	ld.global.f32 	%f73, [%rd142];
	sub.f32 	%f74, %f176, %f73;
	add.s64 	%rd143, %rd1, %rd141;
	ld.global.f32 	%f75, [%rd143];
	sub.f32 	%f76, %f175, %f75;
	mul.f32 	%f77, %f76, %f76;
	fma.rn.f32 	%f78, %f74, %f74, %f77;
	sqrt.rn.f32 	%f79, %f78;
	cvt.rzi.s64.f32 	%rd144, %f79;
	mad.lo.s64 	%rd145, %rd144, %rd138, %rd283;
	add.s32 	%r126, %r183, -1;
	cvt.s64.s32 	%rd146, %r126;
	ld.global.u32 	%r127, [%rd140+4];
	mul.wide.s32 	%rd147, %r127, 4;
	add.s64 	%rd148, %rd2, %rd147;
	ld.global.f32 	%f80, [%rd148];
	sub.f32 	%f81, %f73, %f80;
	add.s64 	%rd149, %rd1, %rd147;
	ld.global.f32 	%f82, [%rd149];
	sub.f32 	%f83, %f75, %f82;
	mul.f32 	%f84, %f83, %f83;
	fma.rn.f32 	%f85, %f81, %f81, %f84;
	sqrt.rn.f32 	%f86, %f85;
	cvt.rzi.s64.f32 	%rd150, %f86;
	mad.lo.s64 	%rd151, %rd150, %rd146, %rd145;
	add.s32 	%r128, %r183, -2;
	cvt.s64.s32 	%rd152, %r128;
	ld.global.u32 	%r129, [%rd140+8];
	mul.wide.s32 	%rd153, %r129, 4;
	add.s64 	%rd154, %rd2, %rd153;
	ld.global.f32 	%f87, [%rd154];
	sub.f32 	%f88, %f80, %f87;
	add.s64 	%rd155, %rd1, %rd153;
	ld.global.f32 	%f89, [%rd155];
	sub.f32 	%f90, %f82, %f89;
	mul.f32 	%f91, %f90, %f90;
	fma.rn.f32 	%f92, %f88, %f88, %f91;
	sqrt.rn.f32 	%f93, %f92;
	cvt.rzi.s64.f32 	%rd156, %f93;
	mad.lo.s64 	%rd157, %rd156, %rd152, %rd151;
	cvt.s64.s32 	%rd158, %r124;
	ld.global.u32 	%r130, [%rd140+12];
	mul.wide.s32 	%rd159, %r130, 4;
	add.s64 	%rd160, %rd2, %rd159;
	ld.global.f32 	%f176, [%rd160];
	sub.f32 	%f94, %f87, %f176;
	add.s64 	%rd161, %rd1, %rd159;
	ld.global.f32 	%f175, [%rd161];
	sub.f32 	%f95, %f89, %f175;
	mul.f32 	%f96, %f95, %f95;
	fma.rn.f32 	%f97, %f94, %f94, %f96;
	sqrt.rn.f32 	%f98, %f97;
	cvt.rzi.s64.f32 	%rd162, %f98;
	mad.lo.s64 	%rd283, %rd162, %rd158, %rd157;
	add.s32 	%r183, %r183, -4;
	add.s32 	%r180, %r180, 4;
	add.s32 	%r181, %r181, 4;
	setp.eq.s32 	%p15, %r181, 0;
	@%p15 bra 	$L__BB6_18;
	bra.uni 	$L__BB6_17;
$L__BB6_18:
	add.s32 	%r179, %r180, 1;
$L__BB6_19:
	setp.eq.s32 	%p16, %r31, 0;
	@%p16 bra 	$L__BB6_24;
	setp.eq.s32 	%p17, %r31, 1;
	@%p17 bra 	$L__BB6_22;
	sub.s32 	%r131, %r8, %r179;
	cvt.s64.s32 	%rd164, %r131;
	mul.wide.s32 	%rd165, %r180, 4;
	add.s64 	%rd166, %rd3, %rd165;
	ld.global.u32 	%r132, [%rd166];
	mul.wide.s32 	%rd167, %r179, 4;
	add.s64 	%rd168, %rd3, %rd167;
	ld.global.u32 	%r133, [%rd168];
	mul.wide.s32 	%rd169, %r132, 4;
	add.s64 	%rd170, %rd2, %rd169;
	ld.global.f32 	%f99, [%rd170];
	mul.wide.s32 	%rd171, %r133, 4;
	add.s64 	%rd172, %rd2, %rd171;
	ld.global.f32 	%f100, [%rd172];
	sub.f32 	%f101, %f99, %f100;
	add.s64 	%rd173, %rd1, %rd169;
	ld.global.f32 	%f102, [%rd173];
	add.s64 	%rd174, %rd1, %rd171;
	ld.global.f32 	%f103, [%rd174];
	sub.f32 	%f104, %f102, %f103;
	mul.f32 	%f105, %f104, %f104;
	fma.rn.f32 	%f106, %f101, %f101, %f105;
	sqrt.rn.f32 	%f107, %f106;
	cvt.rzi.s64.f32 	%rd175, %f107;
	mad.lo.s64 	%rd176, %rd175, %rd164, %rd283;
	add.s32 	%r180, %r179, 1;
	sub.s32 	%r134, %r8, %r180;
	cvt.s64.s32 	%rd177, %r134;
	ld.global.u32 	%r135, [%rd168+4];
	mul.wide.s32 	%rd178, %r135, 4;
	add.s64 	%rd179, %rd2, %rd178;
	ld.global.f32 	%f108, [%rd179];
	sub.f32 	%f109, %f100, %f108;
	add.s64 	%rd180, %rd1, %rd178;
	ld.global.f32 	%f110, [%rd180];
	sub.f32 	%f111, %f103, %f110;
	mul.f32 	%f112, %f111, %f111;
	fma.rn.f32 	%f113, %f109, %f109, %f112;
	sqrt.rn.f32 	%f114, %f113;
	cvt.rzi.s64.f32 	%rd181, %f114;
	mad.lo.s64 	%rd283, %rd181, %rd177, %rd176;
	add.s32 	%r179, %r179, 2;
$L__BB6_22:
	and.b32  	%r136, %r30, 1;
	setp.eq.b32 	%p18, %r136, 1;
	not.pred 	%p19, %p18;
	@%p19 bra 	$L__BB6_24;
	sub.s32 	%r137, %r8, %r179;
	cvt.s64.s32 	%rd182, %r137;
	mul.wide.s32 	%rd183, %r180, 4;
	add.s64 	%rd184, %rd3, %rd183;
	ld.global.u32 	%r138, [%rd184];
	mul.wide.s32 	%rd185, %r179, 4;
	add.s64 	%rd186, %rd3, %rd185;
	ld.global.u32 	%r139, [%rd186];
	mul.wide.s32 	%rd187, %r138, 4;
	add.s64 	%rd188, %rd2, %rd187;
	ld.global.f32 	%f115, [%rd188];
	mul.wide.s32 	%rd189, %r139, 4;
	add.s64 	%rd190, %rd2, %rd189;
	ld.global.f32 	%f116, [%rd190];
	sub.f32 	%f117, %f115, %f116;
	add.s64 	%rd191, %rd1, %rd187;
	ld.global.f32 	%f118, [%rd191];
	add.s64 	%rd192, %rd1, %rd189;
	ld.global.f32 	%f119, [%rd192];
	sub.f32 	%f120, %f118, %f119;
	mul.f32 	%f121, %f120, %f120;
	fma.rn.f32 	%f122, %f117, %f117, %f121;
	sqrt.rn.f32 	%f123, %f122;
	cvt.rzi.s64.f32 	%rd193, %f123;
	mad.lo.s64 	%rd283, %rd193, %rd182, %rd283;
$L__BB6_24:
	setp.le.s32 	%p20, %r192, %r191;
	mov.b64 	%rd290, 0;
	@%p20 bra 	$L__BB6_34;
	cvt.u32.u64 	%r140, %rd4;
	cvt.u32.u64 	%r141, %rd6;
	add.s32 	%r142, %r140, %r141;
	mul.lo.s32 	%r143, %r191, %r8;
	sub.s32 	%r144, %r142, %r143;
	add.s32 	%r41, %r144, 1;
	setp.lt.u32 	%p21, %r144, 3;
	mov.b64 	%rd290, 0;
	mov.u32 	%r196, %r191;
	@%p21 bra 	$L__BB6_29;
	shl.b64 	%rd198, %rd56, 32;
	shr.s64 	%rd199, %rd198, 30;
	add.s64 	%rd200, %rd3, %rd199;
	ld.global.u32 	%r145, [%rd200];
	mul.wide.s32 	%rd201, %r145, 4;
	add.s64 	%rd202, %rd2, %rd201;
	ld.global.f32 	%f178, [%rd202];
	add.s64 	%rd203, %rd1, %rd201;
	ld.global.f32 	%f177, [%rd203];
	sub.s32 	%r146, %r8, %r191;
	add.s32 	%r189, %r146, -4;
	add.s32 	%r188, %r146, -3;
	add.s32 	%r187, %r146, -2;
	not.b32 	%r147, %r191;
	add.s32 	%r186, %r147, %r8;
	and.b32  	%r148, %r41, -4;
	neg.s32 	%r184, %r148;
	mov.b64 	%rd290, 0;
$L__BB6_27:
	.pragma "nounroll";
	cvt.s64.s32 	%rd204, %r189;
	cvt.s64.s32 	%rd205, %r188;
	cvt.s64.s32 	%rd206, %r187;
	cvt.s64.s32 	%rd207, %r186;
	add.s32 	%r149, %r185, -1;
	mul.wide.s32 	%rd208, %r149, 4;
	add.s64 	%rd209, %rd3, %rd208;
	ld.global.u32 	%r150, [%rd209];
	mul.wide.s32 	%rd210, %r150, 4;
	add.s64 	%rd211, %rd2, %rd210;
	ld.global.f32 	%f124, [%rd211];
	sub.f32 	%f125, %f178, %f124;
	add.s64 	%rd212, %rd1, %rd210;
	ld.global.f32 	%f126, [%rd212];
	sub.f32 	%f127, %f177, %f126;
	mul.f32 	%f128, %f127, %f127;
	fma.rn.f32 	%f129, %f125, %f125, %f128;
	sqrt.rn.f32 	%f130, %f129;
	cvt.rzi.s64.f32 	%rd213, %f130;
	mad.lo.s64 	%rd214, %rd213, %rd207, %rd290;
	ld.global.u32 	%r151, [%rd209+-4];
	mul.wide.s32 	%rd215, %r151, 4;
	add.s64 	%rd216, %rd2, %rd215;
	ld.global.f32 	%f131, [%rd216];
	sub.f32 	%f132, %f124, %f131;
	add.s64 	%rd217, %rd1, %rd215;
	ld.global.f32 	%f133, [%rd217];
	sub.f32 	%f134, %f126, %f133;
	mul.f32 	%f135, %f134, %f134;
	fma.rn.f32 	%f136, %f132, %f132, %f135;
	sqrt.rn.f32 	%f137, %f136;
	cvt.rzi.s64.f32 	%rd218, %f137;
	mad.lo.s64 	%rd219, %rd218, %rd206, %rd214;
	ld.global.u32 	%r152, [%rd209+-8];
	mul.wide.s32 	%rd220, %r152, 4;
	add.s64 	%rd221, %rd2, %rd220;
	ld.global.f32 	%f138, [%rd221];
	sub.f32 	%f139, %f131, %f138;
	add.s64 	%rd222, %rd1, %rd220;
	ld.global.f32 	%f140, [%rd222];
	sub.f32 	%f141, %f133, %f140;
	mul.f32 	%f142, %f141, %f141;
	fma.rn.f32 	%f143, %f139, %f139, %f142;
	sqrt.rn.f32 	%f144, %f143;
	cvt.rzi.s64.f32 	%rd223, %f144;
	mad.lo.s64 	%rd224, %rd223, %rd205, %rd219;
	ld.global.u32 	%r153, [%rd209+-12];
	mul.wide.s32 	%rd225, %r153, 4;
	add.s64 	%rd226, %rd2, %rd225;
	ld.global.f32 	%f178, [%rd226];
	sub.f32 	%f145, %f138, %f178;
	add.s64 	%rd227, %rd1, %rd225;
	ld.global.f32 	%f177, [%rd227];
	sub.f32 	%f146, %f140, %f177;
	mul.f32 	%f147, %f146, %f146;
	fma.rn.f32 	%f148, %f145, %f145, %f147;
	sqrt.rn.f32 	%f149, %f148;
	cvt.rzi.s64.f32 	%rd228, %f149;
	mad.lo.s64 	%rd290, %rd228, %rd204, %rd224;
	add.s32 	%r191, %r191, 4;
	add.s32 	%r189, %r189, -4;
	add.s32 	%r188, %r188, -4;
	add.s32 	%r187, %r187, -4;
	add.s32 	%r186, %r186, -4;
	add.s32 	%r185, %r185, -4;
	add.s32 	%r184, %r184, 4;
	setp.ne.s32 	%p22, %r184, 0;
	@%p22 bra 	$L__BB6_27;
	add.s32 	%r192, %r185, -1;
	mov.u32 	%r196, %r185;
$L__BB6_29:
	and.b32  	%r71, %r41, 3;
	setp.eq.s32 	%p23, %r71, 0;
	@%p23 bra 	$L__BB6_34;
	setp.eq.s32 	%p24, %r71, 1;
	@%p24 bra 	$L__BB6_32;
	not.b32 	%r154, %r191;
	add.s32 	%r155, %r154, %r8;
	cvt.s64.s32 	%rd230, %r155;
	mul.wide.s32 	%rd231, %r196, 4;
	add.s64 	%rd232, %rd3, %rd231;
	ld.global.u32 	%r156, [%rd232];
	mul.wide.s32 	%rd233, %r192, 4;
	add.s64 	%rd234, %rd3, %rd233;
	ld.global.u32 	%r157, [%rd234];
	mul.wide.s32 	%rd235, %r156, 4;
	add.s64 	%rd236, %rd2, %rd235;
	ld.global.f32 	%f150, [%rd236];
	mul.wide.s32 	%rd237, %r157, 4;
	add.s64 	%rd238, %rd2, %rd237;
	ld.global.f32 	%f151, [%rd238];
	sub.f32 	%f152, %f150, %f151;
	add.s64 	%rd239, %rd1, %rd235;
	ld.global.f32 	%f153, [%rd239];
	add.s64 	%rd240, %rd1, %rd237;
	ld.global.f32 	%f154, [%rd240];
	sub.f32 	%f155, %f153, %f154;
	mul.f32 	%f156, %f155, %f155;
	fma.rn.f32 	%f157, %f152, %f152, %f156;
	sqrt.rn.f32 	%f158, %f157;
	cvt.rzi.s64.f32 	%rd241, %f158;
	mad.lo.s64 	%rd242, %rd241, %rd230, %rd290;
	add.s32 	%r196, %r192, -1;
	sub.s32 	%r158, %r8, %r191;
	add.s32 	%r159, %r158, -2;
	cvt.s64.s32 	%rd243, %r159;
	ld.global.u32 	%r160, [%rd234+-4];
	mul.wide.s32 	%rd244, %r160, 4;
	add.s64 	%rd245, %rd2, %rd244;
	ld.global.f32 	%f159, [%rd245];
	sub.f32 	%f160, %f151, %f159;
	add.s64 	%rd246, %rd1, %rd244;
	ld.global.f32 	%f161, [%rd246];
	sub.f32 	%f162, %f154, %f161;
	mul.f32 	%f163, %f162, %f162;
	fma.rn.f32 	%f164, %f160, %f160, %f163;
	sqrt.rn.f32 	%f165, %f164;
	cvt.rzi.s64.f32 	%rd247, %f165;
	mad.lo.s64 	%rd290, %rd247, %rd243, %rd242;
	add.s32 	%r192, %r192, -2;
	add.s32 	%r191, %r191, 2;
$L__BB6_32:
	and.b32  	%r161, %r41, 1;
	setp.eq.b32 	%p25, %r161, 1;
	not.pred 	%p26, %p25;
	@%p26 bra 	$L__BB6_34;
	not.b32 	%r162, %r191;
	add.s32 	%r163, %r162, %r8;
	cvt.s64.s32 	%rd248, %r163;
	mul.wide.s32 	%rd249, %r196, 4;
	add.s64 	%rd250, %rd3, %rd249;
	ld.global.u32 	%r164, [%rd250];
	mul.wide.s32 	%rd251, %r192, 4;
	add.s64 	%rd252, %rd3, %rd251;
	ld.global.u32 	%r165, [%rd252];
	mul.wide.s32 	%rd253, %r164, 4;
	add.s64 	%rd254, %rd2, %rd253;
	ld.global.f32 	%f166, [%rd254];
	mul.wide.s32 	%rd255, %r165, 4;
	add.s64 	%rd256, %rd2, %rd255;
	ld.global.f32 	%f167, [%rd256];
	sub.f32 	%f168, %f166, %f167;
	add.s64 	%rd257, %rd1, %rd253;
	ld.global.f32 	%f169, [%rd257];
	add.s64 	%rd258, %rd1, %rd255;
	ld.global.f32 	%f170, [%rd258];
	sub.f32 	%f171, %f169, %f170;
	mul.f32 	%f172, %f171, %f171;
	fma.rn.f32 	%f173, %f168, %f168, %f172;
	sqrt.rn.f32 	%f174, %f173;
	cvt.rzi.s64.f32 	%rd259, %f174;
	mad.lo.s64 	%rd290, %rd259, %rd248, %rd290;
$L__BB6_34:
	add.s64 	%rd260, %rd283, %rd278;
	add.s64 	%rd41, %rd260, %rd290;
	setp.ge.s64 	%p27, %rd41, %rd45;
	@%p27 bra 	$L__BB6_36;
	st.shared.u64 	[%r5], %rd41;
	st.shared.u64 	[%r5+8], %rd56;
	st.shared.u64 	[%r5+16], %rd7;
$L__BB6_36:
	bar.sync 	0;
	and.b32  	%r166, %r3, 1;
	add.s32 	%r197, %r166, %r3;
	setp.lt.u32 	%p28, %r197, 2;
	@%p28 bra 	$L__BB6_41;
$L__BB6_37:
	shr.u32 	%r80, %r197, 1;
	setp.ge.u32 	%p29, %r1, %r80;
	@%p29 bra 	$L__BB6_40;
	ld.shared.u64 	%rd261, [%r5];
	mad.lo.s32 	%r81, %r80, 24, %r5;
	ld.shared.u64 	%rd42, [%r81];
	setp.le.s64 	%p30, %rd261, %rd42;
	@%p30 bra 	$L__BB6_40;
	st.shared.u64 	[%r5], %rd42;
	ld.shared.u64 	%rd262, [%r81+8];
	st.shared.u64 	[%r5+8], %rd262;
	ld.shared.u64 	%rd263, [%r81+16];
	st.shared.u64 	[%r5+16], %rd263;
$L__BB6_40:
	and.b32  	%r168, %r80, 1;
	setp.eq.b32 	%p31, %r168, 1;
	setp.ne.s32 	%p32, %r80, 1;
	and.pred  	%p33, %p31, %p32;
	selp.u32 	%r169, 1, 0, %p33;
	add.s32 	%r197, %r80, %r169;
	bar.sync 	0;
	setp.gt.u32 	%p34, %r197, 1;
	@%p34 bra 	$L__BB6_37;
$L__BB6_41:
	bar.sync 	0;
	setp.ne.s32 	%p35, %r1, 0;
	@%p35 bra 	$L__BB6_43;
	ld.param.u64 	%rd270, [_Z11two_opt_locPilPfS0_P12min_dst_datall_param_4];
	ld.shared.u64 	%rd264, [_ZZ11two_opt_locPilPfS0_P12min_dst_datallE7arr_dst];
	cvta.to.global.u64 	%rd265, %rd270;
	mul.wide.u32 	%rd266, %r2, 24;
	add.s64 	%rd267, %rd265, %rd266;
	st.global.u64 	[%rd267], %rd264;
	ld.shared.u64 	%rd268, [_ZZ11two_opt_locPilPfS0_P12min_dst_datallE7arr_dst+8];
	st.global.u64 	[%rd267+8], %rd268;
	ld.shared.u64 	%rd269, [_ZZ11two_opt_locPilPfS0_P12min_dst_datallE7arr_dst+16];
	st.global.u64 	[%rd267+16], %rd269;
$L__BB6_43:
	bar.sync 	0;
	ret;

}
	// .globl	_Z7two_optPilPfS0_Pyll
.visible .entry _Z7two_optPilPfS0_Pyll(
	.param .u64 .ptr .align 1 _Z7two_optPilPfS0_Pyll_param_0,
	.param .u64 _Z7two_optPilPfS0_Pyll_param_1,
	.param .u64 .ptr .align 1 _Z7two_optPilPfS0_Pyll_param_2,
	.param .u64 .ptr .align 1 _Z7two_optPilPfS0_Pyll_param_3,
	.param .u64 .ptr .align 1 _Z7two_optPilPfS0_Pyll_param_4,
	.param .u64 _Z7two_optPilPfS0_Pyll_param_5,
	.param .u64 _Z7two_optPilPfS0_Pyll_param_6
)
{
	.reg .pred 	%p<27>;
	.reg .b32 	%r<186>;
	.reg .b32 	%f<179>;
	.reg .b64 	%rd<285>;
	.reg .b64 	%fd<3>;

	ld.param.u64 	%rd46, [_Z7two_optPilPfS0_Pyll_param_0];
	ld.param.u64 	%rd42, [_Z7two_optPilPfS0_Pyll_param_1];
	ld.param.u64 	%rd47, [_Z7two_optPilPfS0_Pyll_param_2];
	ld.param.u64 	%rd48, [_Z7two_optPilPfS0_Pyll_param_3];
	ld.param.u64 	%rd45, [_Z7two_optPilPfS0_Pyll_param_6];
	cvta.to.global.u64 	%rd1, %rd48;
	cvta.to.global.u64 	%rd2, %rd47;
	cvta.to.global.u64 	%rd3, %rd46;
	mov.u32 	%r1, %tid.x;
	mov.u32 	%r76, %ctaid.x;
	mov.u32 	%r77, %ntid.x;
	mul.lo.s32 	%r2, %r76, %r77;
	add.s32 	%r78, %r2, %r1;
	cvt.u64.u32 	%rd4, %r78;
	setp.le.s64 	%p1, %rd45, %rd4;
	@%p1 bra 	$L__BB7_34;
	add.s64 	%rd49, %rd42, -2;
	cvt.rn.f32.s64 	%f13, %rd49;
	not.b64 	%rd51, %rd4;
	add.s64 	%rd52, %rd45, %rd51;
	shl.b64 	%rd53, %rd52, 3;
	or.b64  	%rd54, %rd53, 1;
	cvt.rn.f64.s64 	%fd1, %rd54;
	sqrt.rn.f64 	%fd2, %fd1;
	cvt.rzi.s32.f64 	%r79, %fd2;
	add.s32 	%r80, %r79, -1;
	shr.u32 	%r81, %r80, 31;
	add.s32 	%r82, %r80, %r81;
	shr.s32 	%r83, %r82, 1;
	cvt.rn.f32.s32 	%f14, %r83;
	sub.f32 	%f15, %f13, %f14;
	cvt.rzi.s64.f32 	%rd55, %f15;
	add.s64 	%rd56, %rd42, -1;
	mul.lo.s64 	%rd57, %rd55, %rd56;
	sub.s64 	%rd58, %rd4, %rd57;
	mad.lo.s64 	%rd59, %rd55, %rd55, %rd55;
	shr.u64 	%rd60, %rd59, 63;
	add.s64 	%rd61, %rd59, %rd60;
	shr.s64 	%rd6, %rd61, 1;
	add.s64 	%rd7, %rd6, %rd58;
	setp.eq.s64 	%p2, %rd55, 0;
	setp.eq.s64 	%p3, %rd55, %rd7;
	or.pred  	%p4, %p2, %p3;
	@%p4 bra 	$L__BB7_34;
	cvt.u32.u64 	%r180, %rd55;
	cvt.u32.u64 	%r4, %rd7;
	add.s32 	%r181, %r4, 1;
	cvt.u32.u64 	%r6, %rd42;
	setp.lt.s32 	%p5, %r180, 1;
	mov.b64 	%rd272, 0;
	@%p5 bra 	$L__BB7_12;
	setp.lt.u32 	%p6, %r180, 4;
	mov.b64 	%rd272, 0;
	mov.b32 	%r165, 0;
	mov.b32 	%r164, 1;
	@%p6 bra 	$L__BB7_7;
	add.s32 	%r160, %r6, -1;
	cvt.s64.s32 	%rd66, %r6;
	add.s64 	%rd266, %rd66, -4;
	and.b32  	%r87, %r180, 2147483644;
	neg.s32 	%r159, %r87;
	add.s64 	%rd265, %rd3, 8;
	mov.b64 	%rd272, 0;
	mov.b32 	%r161, 0;
$L__BB7_5:
	.pragma "nounroll";
	add.s32 	%r88, %r160, -2;
	cvt.s64.s32 	%rd67, %r160;
	ld.global.u32 	%r89, [%rd265+-8];
	ld.global.u32 	%r90, [%rd265+-4];
	mul.wide.s32 	%rd68, %r89, 4;
	add.s64 	%rd69, %rd2, %rd68;
	ld.global.f32 	%f16, [%rd69];
	mul.wide.s32 	%rd70, %r90, 4;
	add.s64 	%rd71, %rd2, %rd70;
	ld.global.f32 	%f17, [%rd71];
	sub.f32 	%f18, %f16, %f17;
	add.s64 	%rd72, %rd1, %rd68;
	ld.global.f32 	%f19, [%rd72];
	add.s64 	%rd73, %rd1, %rd70;
	ld.global.f32 	%f20, [%rd73];
	sub.f32 	%f21, %f19, %f20;
	mul.f32 	%f22, %f21, %f21;
	fma.rn.f32 	%f23, %f18, %f18, %f22;
	sqrt.rn.f32 	%f24, %f23;
	cvt.rzi.s64.f32 	%rd74, %f24;
	mad.lo.s64 	%rd75, %rd74, %rd67, %rd272;
	add.s32 	%r91, %r160, -1;
	cvt.s64.s32 	%rd76, %r91;
	ld.global.u32 	%r92, [%rd265];
	mul.wide.s32 	%rd77, %r92, 4;
	add.s64 	%rd78, %rd2, %rd77;
	ld.global.f32 	%f25, [%rd78];
	sub.f32 	%f26, %f17, %f25;
	add.s64 	%rd79, %rd1, %rd77;
	ld.global.f32 	%f27, [%rd79];
	sub.f32 	%f28, %f20, %f27;
	mul.f32 	%f29, %f28, %f28;
	fma.rn.f32 	%f30, %f26, %f26, %f29;
	sqrt.rn.f32 	%f31, %f30;
	cvt.rzi.s64.f32 	%rd80, %f31;
	mad.lo.s64 	%rd81, %rd80, %rd76, %rd75;
	cvt.s64.s32 	%rd82, %r88;
	ld.global.u32 	%r93, [%rd265+4];
	mul.wide.s32 	%rd83, %r93, 4;
	add.s64 	%rd84, %rd2, %rd83;
	ld.global.f32 	%f32, [%rd84];
	sub.f32 	%f33, %f25, %f32;
	add.s64 	%rd85, %rd1, %rd83;
	ld.global.f32 	%f34, [%rd85];
	sub.f32 	%f35, %f27, %f34;
	mul.f32 	%f36, %f35, %f35;
	fma.rn.f32 	%f37, %f33, %f33, %f36;
	sqrt.rn.f32 	%f38, %f37;
	cvt.rzi.s64.f32 	%rd86, %f38;
	mad.lo.s64 	%rd87, %rd86, %rd82, %rd81;
	ld.global.u32 	%r94, [%rd265+8];
	mul.wide.s32 	%rd88, %r94, 4;
	add.s64 	%rd89, %rd2, %rd88;
	ld.global.f32 	%f39, [%rd89];
	sub.f32 	%f40, %f32, %f39;
	add.s64 	%rd90, %rd1, %rd88;
	ld.global.f32 	%f41, [%rd90];
	sub.f32 	%f42, %f34, %f41;
	mul.f32 	%f43, %f42, %f42;
	fma.rn.f32 	%f44, %f40, %f40, %f43;
	sqrt.rn.f32 	%f45, %f44;
	cvt.rzi.s64.f32 	%rd91, %f45;
	mad.lo.s64 	%rd272, %rd91, %rd266, %rd87;
	add.s32 	%r161, %r161, 4;
	add.s32 	%r160, %r160, -4;
	add.s64 	%rd266, %rd266, -4;
	add.s32 	%r159, %r159, 4;
	add.s64 	%rd265, %rd265, 16;
	setp.ne.s32 	%p7, %r159, 0;
	@%p7 bra 	$L__BB7_5;
	add.s32 	%r164, %r161, 1;
	and.b32  	%r165, %r180, 2147483644;
$L__BB7_7:
	and.b32  	%r19, %r180, 3;
	setp.eq.s32 	%p8, %r19, 0;
	@%p8 bra 	$L__BB7_12;
	setp.eq.s32 	%p9, %r19, 1;
	@%p9 bra 	$L__BB7_10;
	sub.s32 	%r95, %r6, %r164;
	cvt.s64.s32 	%rd93, %r95;
	mul.wide.u32 	%rd94, %r165, 4;
	add.s64 	%rd95, %rd3, %rd94;
	ld.global.u32 	%r96, [%rd95];
	mul.wide.u32 	%rd96, %r164, 4;
	add.s64 	%rd97, %rd3, %rd96;
	ld.global.u32 	%r97, [%rd97];
	mul.wide.s32 	%rd98, %r96, 4;
	add.s64 	%rd99, %rd2, %rd98;
	ld.global.f32 	%f46, [%rd99];
	mul.wide.s32 	%rd100, %r97, 4;
	add.s64 	%rd101, %rd2, %rd100;
	ld.global.f32 	%f47, [%rd101];
	sub.f32 	%f48, %f46, %f47;
	add.s64 	%rd102, %rd1, %rd98;
	ld.global.f32 	%f49, [%rd102];
	add.s64 	%rd103, %rd1, %rd100;
	ld.global.f32 	%f50, [%rd103];
	sub.f32 	%f51, %f49, %f50;
	mul.f32 	%f52, %f51, %f51;
	fma.rn.f32 	%f53, %f48, %f48, %f52;
	sqrt.rn.f32 	%f54, %f53;
	cvt.rzi.s64.f32 	%rd104, %f54;
	mad.lo.s64 	%rd105, %rd104, %rd93, %rd272;
	not.b32 	%r98, %r164;
	add.s32 	%r99, %r98, %r6;
	cvt.s64.s32 	%rd106, %r99;
	ld.global.u32 	%r100, [%rd95+4];
	ld.global.u32 	%r101, [%rd97+4];
	mul.wide.s32 	%rd107, %r100, 4;
	add.s64 	%rd108, %rd2, %rd107;
	ld.global.f32 	%f55, [%rd108];
	mul.wide.s32 	%rd109, %r101, 4;
	add.s64 	%rd110, %rd2, %rd109;
	ld.global.f32 	%f56, [%rd110];
	sub.f32 	%f57, %f55, %f56;
	add.s64 	%rd111, %rd1, %rd107;
	ld.global.f32 	%f58, [%rd111];
	add.s64 	%rd112, %rd1, %rd109;
	ld.global.f32 	%f59, [%rd112];
	sub.f32 	%f60, %f58, %f59;
	mul.f32 	%f61, %f60, %f60;
	fma.rn.f32 	%f62, %f57, %f57, %f61;
	sqrt.rn.f32 	%f63, %f62;
	cvt.rzi.s64.f32 	%rd113, %f63;
	mad.lo.s64 	%rd272, %rd113, %rd106, %rd105;
	add.s32 	%r165, %r165, 2;
	add.s32 	%r164, %r164, 2;
$L__BB7_10:
	and.b32  	%r102, %r180, 1;
	setp.eq.b32 	%p10, %r102, 1;
	not.pred 	%p11, %p10;
	@%p11 bra 	$L__BB7_12;
	sub.s32 	%r103, %r6, %r164;
	cvt.s64.s32 	%rd114, %r103;
	mul.wide.u32 	%rd115, %r165, 4;
	add.s64 	%rd116, %rd3, %rd115;
	ld.global.u32 	%r104, [%rd116];
	mul.wide.u32 	%rd117, %r164, 4;
	add.s64 	%rd118, %rd3, %rd117;
	ld.global.u32 	%r105, [%rd118];
	mul.wide.s32 	%rd119, %r104, 4;
	add.s64 	%rd120, %rd2, %rd119;
	ld.global.f32 	%f64, [%rd120];
	mul.wide.s32 	%rd121, %r105, 4;
	add.s64 	%rd122, %rd2, %rd121;
	ld.global.f32 	%f65, [%rd122];
	sub.f32 	%f66, %f64, %f65;
	add.s64 	%rd123, %rd1, %rd119;
	ld.global.f32 	%f67, [%rd123];
	add.s64 	%rd124, %rd1, %rd121;
	ld.global.f32 	%f68, [%rd124];
	sub.f32 	%f69, %f67, %f68;
	mul.f32 	%f70, %f69, %f69;
	fma.rn.f32 	%f71, %f66, %f66, %f70;
	sqrt.rn.f32 	%f72, %f71;
	cvt.rzi.s64.f32 	%rd125, %f72;
	mad.lo.s64 	%rd272, %rd125, %rd114, %rd272;
$L__BB7_12:
	add.s32 	%r174, %r4, 2;
	setp.ge.s32 	%p12, %r174, %r6;
	mov.b64 	%rd277, 0;
	@%p12 bra 	$L__BB7_22;
	cvt.u32.u64 	%r106, %rd4;
	add.s32 	%r169, %r180, 1;
	add.s32 	%r107, %r6, -1;
	mad.lo.s32 	%r108, %r107, %r180, %r6;
	add.s32 	%r26, %r108, -2;
	cvt.u32.u64 	%r27, %rd6;
	add.s32 	%r109, %r106, %r27;
	sub.s32 	%r28, %r26, %r109;
	sub.s32 	%r110, %r108, %r109;
	add.s32 	%r111, %r110, -3;
	setp.lt.u32 	%p13, %r111, 3;
	mov.b64 	%rd277, 0;
	mov.u32 	%r168, %r174;
	@%p13 bra 	$L__BB7_17;
	shl.b64 	%rd130, %rd55, 32;
	shr.s64 	%rd131, %rd130, 30;
	add.s64 	%rd132, %rd3, %rd131;
	ld.global.u32 	%r112, [%rd132+4];
	mul.wide.s32 	%rd133, %r112, 4;
	add.s64 	%rd134, %rd2, %rd133;
	ld.global.f32 	%f176, [%rd134];
	add.s64 	%rd135, %rd1, %rd133;
	ld.global.f32 	%f175, [%rd135];
	sub.s32 	%r113, %r26, %r2;
	sub.s32 	%r114, %r113, %r1;
	sub.s32 	%r172, %r114, %r27;
	and.b32  	%r115, %r28, -4;
	neg.s32 	%r170, %r115;
	mov.b64 	%rd277, 0;
	mov.u32 	%r169, %r181;
$L__BB7_15:
	.pragma "nounroll";
	add.s32 	%r116, %r169, 1;
	add.s32 	%r117, %r172, -3;
	cvt.s64.s32 	%rd136, %r172;
	mul.wide.s32 	%rd137, %r116, 4;
	add.s64 	%rd138, %rd3, %rd137;
	ld.global.u32 	%r118, [%rd138];
	mul.wide.s32 	%rd139, %r118, 4;
	add.s64 	%rd140, %rd2, %rd139;
	ld.global.f32 	%f73, [%rd140];
	sub.f32 	%f74, %f176, %f73;
	add.s64 	%rd141, %rd1, %rd139;
	ld.global.f32 	%f75, [%rd141];
	sub.f32 	%f76, %f175, %f75;
	mul.f32 	%f77, %f76, %f76;
	fma.rn.f32 	%f78, %f74, %f74, %f77;
	sqrt.rn.f32 	%f79, %f78;
	cvt.rzi.s64.f32 	%rd142, %f79;
	mad.lo.s64 	%rd143, %rd142, %rd136, %rd277;
	add.s32 	%r119, %r172, -1;
	cvt.s64.s32 	%rd144, %r119;
	ld.global.u32 	%r120, [%rd138+4];
	mul.wide.s32 	%rd145, %r120, 4;
	add.s64 	%rd146, %rd2, %rd145;
	ld.global.f32 	%f80, [%rd146];
	sub.f32 	%f81, %f73, %f80;
	add.s64 	%rd147, %rd1, %rd145;
	ld.global.f32 	%f82, [%rd147];
	sub.f32 	%f83, %f75, %f82;
	mul.f32 	%f84, %f83, %f83;
	fma.rn.f32 	%f85, %f81, %f81, %f84;
	sqrt.rn.f32 	%f86, %f85;
	cvt.rzi.s64.f32 	%rd148, %f86;
	mad.lo.s64 	%rd149, %rd148, %rd144, %rd143;
	add.s32 	%r121, %r172, -2;
	cvt.s64.s32 	%rd150, %r121;
	ld.global.u32 	%r122, [%rd138+8];
	mul.wide.s32 	%rd151, %r122, 4;
	add.s64 	%rd152, %rd2, %rd151;
	ld.global.f32 	%f87, [%rd152];
	sub.f32 	%f88, %f80, %f87;
	add.s64 	%rd153, %rd1, %rd151;
	ld.global.f32 	%f89, [%rd153];
	sub.f32 	%f90, %f82, %f89;
	mul.f32 	%f91, %f90, %f90;
	fma.rn.f32 	%f92, %f88, %f88, %f91;
	sqrt.rn.f32 	%f93, %f92;
	cvt.rzi.s64.f32 	%rd154, %f93;
	mad.lo.s64 	%rd155, %rd154, %rd150, %rd149;
	cvt.s64.s32 	%rd156, %r117;
	ld.global.u32 	%r123, [%rd138+12];
	mul.wide.s32 	%rd157, %r123, 4;
	add.s64 	%rd158, %rd2, %rd157;
	ld.global.f32 	%f176, [%rd158];
	sub.f32 	%f94, %f87, %f176;
	add.s64 	%rd159, %rd1, %rd157;
	ld.global.f32 	%f175, [%rd159];
	sub.f32 	%f95, %f89, %f175;
	mul.f32 	%f96, %f95, %f95;
	fma.rn.f32 	%f97, %f94, %f94, %f96;
	sqrt.rn.f32 	%f98, %f97;
	cvt.rzi.s64.f32 	%rd160, %f98;
	mad.lo.s64 	%rd277, %rd160, %rd156, %rd155;
	add.s32 	%r172, %r172, -4;
	add.s32 	%r169, %r169, 4;
	add.s32 	%r170, %r170, 4;
	setp.eq.s32 	%p14, %r170, 0;
	@%p14 bra 	$L__BB7_16;
	bra.uni 	$L__BB7_15;
$L__BB7_16:
	add.s32 	%r168, %r169, 1;
$L__BB7_17:
	and.b32  	%r34, %r28, 3;
	setp.eq.s32 	%p15, %r34, 0;
	@%p15 bra 	$L__BB7_22;
	setp.eq.s32 	%p16, %r34, 1;
	@%p16 bra 	$L__BB7_20;
	sub.s32 	%r124, %r6, %r168;
	cvt.s64.s32 	%rd162, %r124;
	mul.wide.s32 	%rd163, %r169, 4;
	add.s64 	%rd164, %rd3, %rd163;
	ld.global.u32 	%r125, [%rd164];
	mul.wide.s32 	%rd165, %r168, 4;
	add.s64 	%rd166, %rd3, %rd165;
	ld.global.u32 	%r126, [%rd166];
	mul.wide.s32 	%rd167, %r125, 4;
	add.s64 	%rd168, %rd2, %rd167;
	ld.global.f32 	%f99, [%rd168];
	mul.wide.s32 	%rd169, %r126, 4;
	add.s64 	%rd170, %rd2, %rd169;
	ld.global.f32 	%f100, [%rd170];
	sub.f32 	%f101, %f99, %f100;
	add.s64 	%rd171, %rd1, %rd167;
	ld.global.f32 	%f102, [%rd171];
	add.s64 	%rd172, %rd1, %rd169;
	ld.global.f32 	%f103, [%rd172];
	sub.f32 	%f104, %f102, %f103;
	mul.f32 	%f105, %f104, %f104;
	fma.rn.f32 	%f106, %f101, %f101, %f105;
	sqrt.rn.f32 	%f107, %f106;
	cvt.rzi.s64.f32 	%rd173, %f107;
	mad.lo.s64 	%rd174, %rd173, %rd162, %rd277;
	add.s32 	%r169, %r168, 1;
	sub.s32 	%r127, %r6, %r169;
	cvt.s64.s32 	%rd175, %r127;
	ld.global.u32 	%r128, [%rd166+4];
	mul.wide.s32 	%rd176, %r128, 4;
	add.s64 	%rd177, %rd2, %rd176;
	ld.global.f32 	%f108, [%rd177];
	sub.f32 	%f109, %f100, %f108;
	add.s64 	%rd178, %rd1, %rd176;
	ld.global.f32 	%f110, [%rd178];
	sub.f32 	%f111, %f103, %f110;
	mul.f32 	%f112, %f111, %f111;
	fma.rn.f32 	%f113, %f109, %f109, %f112;
	sqrt.rn.f32 	%f114, %f113;
	cvt.rzi.s64.f32 	%rd179, %f114;
	mad.lo.s64 	%rd277, %rd179, %rd175, %rd174;
	add.s32 	%r168, %r168, 2;
$L__BB7_20:
	and.b32  	%r129, %r28, 1;
	setp.eq.b32 	%p17, %r129, 1;
	not.pred 	%p18, %p17;
	@%p18 bra 	$L__BB7_22;
	sub.s32 	%r130, %r6, %r168;
	cvt.s64.s32 	%rd180, %r130;
	mul.wide.s32 	%rd181, %r169, 4;
	add.s64 	%rd182, %rd3, %rd181;
	ld.global.u32 	%r131, [%rd182];
	mul.wide.s32 	%rd183, %r168, 4;
	add.s64 	%rd184, %rd3, %rd183;
	ld.global.u32 	%r132, [%rd184];
	mul.wide.s32 	%rd185, %r131, 4;
	add.s64 	%rd186, %rd2, %rd185;
	ld.global.f32 	%f115, [%rd186];
	mul.wide.s32 	%rd187, %r132, 4;
	add.s64 	%rd188, %rd2, %rd187;
	ld.global.f32 	%f116, [%rd188];
	sub.f32 	%f117, %f115, %f116;
	add.s64 	%rd189, %rd1, %rd185;
	ld.global.f32 	%f118, [%rd189];
	add.s64 	%rd190, %rd1, %rd187;
	ld.global.f32 	%f119, [%rd190];
	sub.f32 	%f120, %f118, %f119;
	mul.f32 	%f121, %f120, %f120;
	fma.rn.f32 	%f122, %f117, %f117, %f121;
	sqrt.rn.f32 	%f123, %f122;
	cvt.rzi.s64.f32 	%rd191, %f123;
	mad.lo.s64 	%rd277, %rd191, %rd180, %rd277;
$L__BB7_22:
	setp.le.s32 	%p19, %r181, %r180;
	mov.b64 	%rd284, 0;
	@%p19 bra 	$L__BB7_32;
	cvt.u32.u64 	%r133, %rd4;
	cvt.u32.u64 	%r134, %rd6;
	add.s32 	%r135, %r133, %r134;
	mul.lo.s32 	%r136, %r180, %r6;
	sub.s32 	%r137, %r135, %r136;
	add.s32 	%r39, %r137, 1;
	setp.lt.u32 	%p20, %r137, 3;
	mov.b64 	%rd284, 0;
	mov.u32 	%r185, %r180;
	@%p20 bra 	$L__BB7_27;
	shl.b64 	%rd196, %rd55, 32;
	shr.s64 	%rd197, %rd196, 30;
	add.s64 	%rd198, %rd3, %rd197;
	ld.global.u32 	%r138, [%rd198];
	mul.wide.s32 	%rd199, %r138, 4;
	add.s64 	%rd200, %rd2, %rd199;
	ld.global.f32 	%f178, [%rd200];
	add.s64 	%rd201, %rd1, %rd199;
	ld.global.f32 	%f177, [%rd201];
	sub.s32 	%r139, %r6, %r180;
	add.s32 	%r178, %r139, -4;
	add.s32 	%r177, %r139, -3;
	add.s32 	%r176, %r139, -2;
	not.b32 	%r140, %r180;
	add.s32 	%r175, %r140, %r6;
	and.b32  	%r141, %r39, -4;
	neg.s32 	%r173, %r141;
	mov.b64 	%rd284, 0;
$L__BB7_25:
	.pragma "nounroll";
	cvt.s64.s32 	%rd202, %r178;
	cvt.s64.s32 	%rd203, %r177;
	cvt.s64.s32 	%rd204, %r176;
	cvt.s64.s32 	%rd205, %r175;
	add.s32 	%r142, %r174, -1;
	mul.wide.s32 	%rd206, %r142, 4;
	add.s64 	%rd207, %rd3, %rd206;
	ld.global.u32 	%r143, [%rd207];
	mul.wide.s32 	%rd208, %r143, 4;
	add.s64 	%rd209, %rd2, %rd208;
	ld.global.f32 	%f124, [%rd209];
	sub.f32 	%f125, %f178, %f124;
	add.s64 	%rd210, %rd1, %rd208;
	ld.global.f32 	%f126, [%rd210];
	sub.f32 	%f127, %f177, %f126;
	mul.f32 	%f128, %f127, %f127;
	fma.rn.f32 	%f129, %f125, %f125, %f128;
	sqrt.rn.f32 	%f130, %f129;
	cvt.rzi.s64.f32 	%rd211, %f130;
	mad.lo.s64 	%rd212, %rd211, %rd205, %rd284;
	ld.global.u32 	%r144, [%rd207+-4];
	mul.wide.s32 	%rd213, %r144, 4;
	add.s64 	%rd214, %rd2, %rd213;
	ld.global.f32 	%f131, [%rd214];
	sub.f32 	%f132, %f124, %f131;
	add.s64 	%rd215, %rd1, %rd213;
	ld.global.f32 	%f133, [%rd215];
	sub.f32 	%f134, %f126, %f133;
	mul.f32 	%f135, %f134, %f134;
	fma.rn.f32 	%f136, %f132, %f132, %f135;
	sqrt.rn.f32 	%f137, %f136;
	cvt.rzi.s64.f32 	%rd216, %f137;
	mad.lo.s64 	%rd217, %rd216, %rd204, %rd212;
	ld.global.u32 	%r145, [%rd207+-8];
	mul.wide.s32 	%rd218, %r145, 4;
	add.s64 	%rd219, %rd2, %rd218;
	ld.global.f32 	%f138, [%rd219];
	sub.f32 	%f139, %f131, %f138;
	add.s64 	%rd220, %rd1, %rd218;
	ld.global.f32 	%f140, [%rd220];
	sub.f32 	%f141, %f133, %f140;
	mul.f32 	%f142, %f141, %f141;
	fma.rn.f32 	%f143, %f139, %f139, %f142;
	sqrt.rn.f32 	%f144, %f143;
	cvt.rzi.s64.f32 	%rd221, %f144;
	mad.lo.s64 	%rd222, %rd221, %rd203, %rd217;
	ld.global.u32 	%r146, [%rd207+-12];
	mul.wide.s32 	%rd223, %r146, 4;
	add.s64 	%rd224, %rd2, %rd223;
	ld.global.f32 	%f178, [%rd224];
	sub.f32 	%f145, %f138, %f178;
	add.s64 	%rd225, %rd1, %rd223;
	ld.global.f32 	%f177, [%rd225];
	sub.f32 	%f146, %f140, %f177;
	mul.f32 	%f147, %f146, %f146;
	fma.rn.f32 	%f148, %f145, %f145, %f147;
	sqrt.rn.f32 	%f149, %f148;
	cvt.rzi.s64.f32 	%rd226, %f149;
	mad.lo.s64 	%rd284, %rd226, %rd202, %rd222;
	add.s32 	%r180, %r180, 4;
	add.s32 	%r178, %r178, -4;
	add.s32 	%r177, %r177, -4;
	add.s32 	%r176, %r176, -4;
	add.s32 	%r175, %r175, -4;
	add.s32 	%r174, %r174, -4;
	add.s32 	%r173, %r173, 4;
	setp.ne.s32 	%p21, %r173, 0;
	@%p21 bra 	$L__BB7_25;
	add.s32 	%r181, %r174, -1;
	mov.u32 	%r185, %r174;
$L__BB7_27:
	and.b32  	%r69, %r39, 3;
	setp.eq.s32 	%p22, %r69, 0;
	@%p22 bra 	$L__BB7_32;
	setp.eq.s32 	%p23, %r69, 1;
	@%p23 bra 	$L__BB7_30;
	not.b32 	%r147, %r180;
	add.s32 	%r148, %r147, %r6;
	cvt.s64.s32 	%rd228, %r148;
	mul.wide.s32 	%rd229, %r185, 4;
	add.s64 	%rd230, %rd3, %rd229;
	ld.global.u32 	%r149, [%rd230];
	mul.wide.s32 	%rd231, %r181, 4;
	add.s64 	%rd232, %rd3, %rd231;
	ld.global.u32 	%r150, [%rd232];
	mul.wide.s32 	%rd233, %r149, 4;
	add.s64 	%rd234, %rd2, %rd233;
	ld.global.f32 	%f150, [%rd234];
	mul.wide.s32 	%rd235, %r150, 4;
	add.s64 	%rd236, %rd2, %rd235;
	ld.global.f32 	%f151, [%rd236];
	sub.f32 	%f152, %f150, %f151;
	add.s64 	%rd237, %rd1, %rd233;
	ld.global.f32 	%f153, [%rd237];
	add.s64 	%rd238, %rd1, %rd235;
	ld.global.f32 	%f154, [%rd238];
	sub.f32 	%f155, %f153, %f154;
	mul.f32 	%f156, %f155, %f155;
	fma.rn.f32 	%f157, %f152, %f152, %f156;
	sqrt.rn.f32 	%f158, %f157;
	cvt.rzi.s64.f32 	%rd239, %f158;
	mad.lo.s64 	%rd240, %rd239, %rd228, %rd284;
	add.s32 	%r185, %r181, -1;
	sub.s32 	%r151, %r6, %r180;
	add.s32 	%r152, %r151, -2;
	cvt.s64.s32 	%rd241, %r152;
	ld.global.u32 	%r153, [%rd232+-4];
	mul.wide.s32 	%rd242, %r153, 4;
	add.s64 	%rd243, %rd2, %rd242;
	ld.global.f32 	%f159, [%rd243];
	sub.f32 	%f160, %f151, %f159;
	add.s64 	%rd244, %rd1, %rd242;
	ld.global.f32 	%f161, [%rd244];
	sub.f32 	%f162, %f154, %f161;
	mul.f32 	%f163, %f162, %f162;
	fma.rn.f32 	%f164, %f160, %f160, %f163;
	sqrt.rn.f32 	%f165, %f164;
	cvt.rzi.s64.f32 	%rd245, %f165;
	mad.lo.s64 	%rd284, %rd245, %rd241, %rd240;
	add.s32 	%r181, %r181, -2;
	add.s32 	%r180, %r180, 2;
$L__BB7_30:
	and.b32  	%r154, %r39, 1;
	setp.eq.b32 	%p24, %r154, 1;
	not.pred 	%p25, %p24;
	@%p25 bra 	$L__BB7_32;
	not.b32 	%r155, %r180;
	add.s32 	%r156, %r155, %r6;
	cvt.s64.s32 	%rd246, %r156;
	mul.wide.s32 	%rd247, %r185, 4;
	add.s64 	%rd248, %rd3, %rd247;
	ld.global.u32 	%r157, [%rd248];
	mul.wide.s32 	%rd249, %r181, 4;
	add.s64 	%rd250, %rd3, %rd249;
	ld.global.u32 	%r158, [%rd250];
	mul.wide.s32 	%rd251, %r157, 4;
	add.s64 	%rd252, %rd2, %rd251;
	ld.global.f32 	%f166, [%rd252];
	mul.wide.s32 	%rd253, %r158, 4;
	add.s64 	%rd254, %rd2, %rd253;
	ld.global.f32 	%f167, [%rd254];
	sub.f32 	%f168, %f166, %f167;
	add.s64 	%rd255, %rd1, %rd251;
	ld.global.f32 	%f169, [%rd255];
	add.s64 	%rd256, %rd1, %rd253;
	ld.global.f32 	%f170, [%rd256];
	sub.f32 	%f171, %f169, %f170;
	mul.f32 	%f172, %f171, %f171;
	fma.rn.f32 	%f173, %f168, %f168, %f172;
	sqrt.rn.f32 	%f174, %f173;
	cvt.rzi.s64.f32 	%rd257, %f174;
	mad.lo.s64 	%rd284, %rd257, %rd246, %rd284;
$L__BB7_32:
	ld.param.u64 	%rd264, [_Z7two_optPilPfS0_Pyll_param_5];
	add.s64 	%rd258, %rd277, %rd272;
	add.s64 	%rd41, %rd258, %rd284;
	setp.ge.s64 	%p26, %rd41, %rd264;
	@%p26 bra 	$L__BB7_34;
	ld.param.u64 	%rd263, [_Z7two_optPilPfS0_Pyll_param_4];
	shl.b64 	%rd259, %rd41, 32;
	or.b64  	%rd260, %rd259, %rd4;
	cvta.to.global.u64 	%rd261, %rd263;
	atom.global.min.u64 	%rd262, [%rd261], %rd260;
$L__BB7_34:
	ret;

}


// ===== COMPILED SASS (sm_100) =====

	.target	sm_100

	.elftype	@"ET_EXEC"


//--------------------- .note.nv.tkinfo           --------------------------
	.section	.note.nv.tkinfo,"",@"SHT_NOTE"
	.sectionflags	@"SHF_NOTE_NV_TKINFO"
	.tkinfo
        /*0018*/ 	.word	0x00000002
        /*0030*/ 	.string	""
        /*0030*/ 	.string	"ptxas"
        /*0030*/ 	.string	"Cuda compilation tools, release 13.0, V13.0.88"
        /*0030*/ 	.string	"Build cuda_13.0.r13.0/compiler.36424714_0"
        /*0030*/ 	.string	"-arch sm_100 -m 64 "



//--------------------- .note.nv.cuinfo           --------------------------
	.section	.note.nv.cuinfo,"",@"SHT_NOTE"
	.sectionflags	@"SHF_NOTE_NV_CUINFO"
        /*0018*/ 	.short	0x0002
        /*001a*/ 	.short	0x0064
        /*001c*/ 	.short	0x0082
	.zero		2


//--------------------- .nv.info                  --------------------------
	.section	.nv.info,"",@"SHT_CUDA_INFO"
	.align	4


	//----- nvinfo : EIATTR_REGCOUNT
	.align		4
        /*0000*/ 	.byte	0x04, 0x2f
        /*0002*/ 	.short	(.L_1 - .L_0)
	.align		4
.L_0:
        /*0004*/ 	.word	index@(_Z12fill_dst_arrP12min_dst_datall)
        /*0008*/ 	.word	0x0000000a


	//----- nvinfo : EIATTR_FRAME_SIZE
	.align		4
.L_1:
        /*000c*/ 	.byte	0x04, 0x11
        /*000e*/ 	.short	(.L_3 - .L_2)
	.align		4
.L_2:
        /*0010*/ 	.word	index@(_Z12fill_dst_arrP12min_dst_datall)
        /*0014*/ 	.word	0x00000000


	//----- nvinfo : EIATTR_REGCOUNT
	.align		4
.L_3:
        /*0018*/ 	.byte	0x04, 0x2f
        /*001a*/ 	.short	(.L_5 - .L_4)
	.align		4
.L_4:
        /*001c*/ 	.word	index@(_Z8find_minP12min_dst_datalll)
        /*0020*/ 	.word	0x00000010


	//----- nvinfo : EIATTR_FRAME_SIZE
	.align		4
.L_5:
        /*0024*/ 	.byte	0x04, 0x11
        /*0026*/ 	.short	(.L_7 - .L_6)
	.align		4
.L_6:
        /*0028*/ 	.word	index@($__internal_12_$__cuda_sm20_rem_s64)
        /*002c*/ 	.word	0x00000000


	//----- nvinfo : EIATTR_FRAME_SIZE
	.align		4
.L_7:
        /*0030*/ 	.byte	0x04, 0x11
        /*0032*/ 	.short	(.L_9 - .L_8)
	.align		4
.L_8:
        /*0034*/ 	.word	index@(_Z8find_minP12min_dst_datalll)
        /*0038*/ 	.word	0x00000000


	//----- nvinfo : EIATTR_REGCOUNT
	.align		4
.L_9:
        /*003c*/ 	.byte	0x04, 0x2f
        /*003e*/ 	.short	(.L_11 - .L_10)
	.align		4
.L_10:
        /*0040*/ 	.word	index@(_Z4swapPilPfS0_Pyll)
        /*0044*/ 	.word	0x00000028


	//----- nvinfo : EIATTR_FRAME_SIZE
	.align		4
.L_11:
        /*0048*/ 	.byte	0x04, 0x11
        /*004a*/ 	.short	(.L_13 - .L_12)
	.align		4
.L_12:
        /*004c*/ 	.word	index@($__internal_11_$__cuda_sm20_sqrt_rn_f32_slowpath)
        /*0050*/ 	.word	0x00000000


	//----- nvinfo : EIATTR_FRAME_SIZE
	.align		4
.L_13:
        /*0054*/ 	.byte	0x04, 0x11
        /*0056*/ 	.short	(.L_15 - .L_14)
	.align		4
.L_14:
        /*0058*/ 	.word	index@($__internal_10_$__cuda_sm20_dsqrt_rn_f64_mediumpath_v1)
        /*005c*/ 	.word	0x00000000


	//----- nvinfo : EIATTR_FRAME_SIZE
	.align		4
.L_15:
        /*0060*/ 	.byte	0x04, 0x11
        /*0062*/ 	.short	(.L_17 - .L_16)
	.align		4
.L_16:
        /*0064*/ 	.word	index@(_Z4swapPilPfS0_Pyll)
        /*0068*/ 	.word	0x00000000


	//----- nvinfo : EIATTR_REGCOUNT
	.align		4
.L_17:
        /*006c*/ 	.byte	0x04, 0x2f
        /*006e*/ 	.short	(.L_19 - .L_18)
	.align		4
.L_18:
        /*0070*/ 	.word	index@(_Z8swap_locPilPfS0_P12min_dst_datall)
        /*0074*/ 	.word	0x00000030


	//----- nvinfo : EIATTR_FRAME_SIZE
	.align		4
.L_19:
        /*0078*/ 	.byte	0x04, 0x11
        /*007a*/ 	.short	(.L_21 - .L_20)
	.align		4
.L_20:
        /*007c*/ 	.word	index@($__internal_9_$__cuda_sm20_sqrt_rn_f32_slowpath)
        /*0080*/ 	.word	0x00000000


	//----- nvinfo : EIATTR_FRAME_SIZE
	.align		4
.L_21:
        /*0084*/ 	.byte	0x04, 0x11
        /*0086*/ 	.short	(.L_23 - .L_22)
	.align		4
.L_22:
        /*0088*/ 	.word	index@($__internal_8_$__cuda_sm20_dsqrt_rn_f64_mediumpath_v1)
        /*008c*/ 	.word	0x00000000


	//----- nvinfo : EIATTR_FRAME_SIZE
	.align		4
.L_23:
        /*0090*/ 	.byte	0x04, 0x11
        /*0092*/ 	.short	(.L_25 - .L_24)
	.align		4
.L_24:
        /*0094*/ 	.word	index@(_Z8swap_locPilPfS0_P12min_dst_datall)
        /*0098*/ 	.word	0x00000000


	//----- nvinfo : EIATTR_REGCOUNT
	.align		4
.L_25:
        /*009c*/ 	.byte	0x04, 0x2f
        /*009e*/ 	.short	(.L_27 - .L_26)
	.align		4
.L_26:
        /*00a0*/ 	.word	index@(_Z12swap_loc_onePilPfS0_P12min_dst_datall)
        /*00a4*/ 	.word	0x00000030


	//----- nvinfo : EIATTR_FRAME_SIZE
	.align		4
.L_27:
        /*00a8*/ 	.byte	0x04, 0x11
        /*00aa*/ 	.short	(.L_29 - .L_28)
	.align		4
.L_28:
        /*00ac*/ 	.word	index@($__internal_7_$__cuda_sm20_sqrt_rn_f32_slowpath)
        /*00b0*/ 	.word	0x00000000


	//----- nvinfo : EIATTR_FRAME_SIZE
	.align		4
.L_29:
        /*00b4*/ 	.byte	0x04, 0x11
        /*00b6*/ 	.short	(.L_31 - .L_30)
	.align		4
.L_30:
        /*00b8*/ 	.word	index@($__internal_6_$__cuda_sm20_dsqrt_rn_f64_mediumpath_v1)
        /*00bc*/ 	.word	0x00000000


	//----- nvinfo : EIATTR_FRAME_SIZE
	.align		4
.L_31:
        /*00c0*/ 	.byte	0x04, 0x11
        /*00c2*/ 	.short	(.L_33 - .L_32)
	.align		4
.L_32:
        /*00c4*/ 	.word	index@(_Z12swap_loc_onePilPfS0_P12min_dst_datall)
        /*00c8*/ 	.word	0x00000000


	//----- nvinfo : EIATTR_REGCOUNT
	.align		4
.L_33:
        /*00cc*/ 	.byte	0x04, 0x2f
        /*00ce*/ 	.short	(.L_35 - .L_34)
	.align		4
.L_34:
        /*00d0*/ 	.word	index@(_Z15two_opt_loc_onePilPfS0_P12min_dst_datall)
        /*00d4*/ 	.word	0x0000002a


	//----- nvinfo : EIATTR_FRAME_SIZE
	.align		4
.L_35:
        /*00d8*/ 	.byte	0x04, 0x11
        /*00da*/ 	.short	(.L_37 - .L_36)
	.align		4
.L_36:
        /*00dc*/ 	.word	index@($__internal_5_$__cuda_sm20_sqrt_rn_f32_slowpath)
        /*00e0*/ 	.word	0x00000000


	//----- nvinfo : EIATTR_FRAME_SIZE
	.align		4
.L_37:
        /*00e4*/ 	.byte	0x04, 0x11
        /*00e6*/ 	.short	(.L_39 - .L_38)
	.align		4
.L_38:
        /*00e8*/ 	.word	index@($__internal_4_$__cuda_sm20_dsqrt_rn_f64_mediumpath_v1)
        /*00ec*/ 	.word	0x00000000


	//----- nvinfo : EIATTR_FRAME_SIZE
	.align		4
.L_39:
        /*00f0*/ 	.byte	0x04, 0x11
        /*00f2*/ 	.short	(.L_41 - .L_40)
	.align		4
.L_40:
        /*00f4*/ 	.word	index@(_Z15two_opt_loc_onePilPfS0_P12min_dst_datall)
        /*00f8*/ 	.word	0x00000000


	//----- nvinfo : EIATTR_REGCOUNT
	.align		4
.L_41:
        /*00fc*/ 	.byte	0x04, 0x2f
        /*00fe*/ 	.short	(.L_43 - .L_42)
	.align		4
.L_42:
        /*0100*/ 	.word	index@(_Z11two_opt_locPilPfS0_P12min_dst_datall)
        /*0104*/ 	.word	0x0000002e


	//----- nvinfo : EIATTR_FRAME_SIZE
	.align		4
.L_43:
        /*0108*/ 	.byte	0x04, 0x11
        /*010a*/ 	.short	(.L_45 - .L_44)
	.align		4
.L_44:
        /*010c*/ 	.word	index@($__internal_3_$__cuda_sm20_sqrt_rn_f32_slowpath)
        /*0110*/ 	.word	0x00000000


	//----- nvinfo : EIATTR_FRAME_SIZE
	.align		4
.L_45:
        /*0114*/ 	.byte	0x04, 0x11
        /*0116*/ 	.short	(.L_47 - .L_46)
	.align		4
.L_46:
        /*0118*/ 	.word	index@($__internal_2_$__cuda_sm20_dsqrt_rn_f64_mediumpath_v1)
        /*011c*/ 	.word	0x00000000


	//----- nvinfo : EIATTR_FRAME_SIZE
	.align		4
.L_47:
        /*0120*/ 	.byte	0x04, 0x11
        /*0122*/ 	.short	(.L_49 - .L_48)
	.align		4
.L_48:
        /*0124*/ 	.word	index@(_Z11two_opt_locPilPfS0_P12min_dst_datall)
        /*0128*/ 	.word	0x00000000


	//----- nvinfo : EIATTR_REGCOUNT
	.align		4
.L_49:
        /*012c*/ 	.byte	0x04, 0x2f
        /*012e*/ 	.short	(.L_51 - .L_50)
	.align		4
.L_50:
        /*0130*/ 	.word	index@(_Z7two_optPilPfS0_Pyll)
        /*0134*/ 	.word	0x00000026


	//----- nvinfo : EIATTR_FRAME_SIZE
	.align		4
.L_51:
        /*0138*/ 	.byte	0x04, 0x11
        /*013a*/ 	.short	(.L_53 - .L_52)
	.align		4
.L_52:
        /*013c*/ 	.word	index@($__internal_1_$__cuda_sm20_sqrt_rn_f32_slowpath)
        /*0140*/ 	.word	0x00000000


	//----- nvinfo : EIATTR_FRAME_SIZE
	.align		4
.L_53:
        /*0144*/ 	.byte	0x04, 0x11
        /*0146*/ 	.short	(.L_55 - .L_54)
	.align		4
.L_54:
        /*0148*/ 	.word	index@($__internal_0_$__cuda_sm20_dsqrt_rn_f64_mediumpath_v1)
        /*014c*/ 	.word	0x00000000


	//----- nvinfo : EIATTR_FRAME_SIZE
	.align		4
.L_55:
        /*0150*/ 	.byte	0x04, 0x11
        /*0152*/ 	.short	(.L_57 - .L_56)
	.align		4
.L_56:
        /*0154*/ 	.word	index@(_Z7two_optPilPfS0_Pyll)
        /*0158*/ 	.word	0x00000000


	//----- nvinfo : EIATTR_MIN_STACK_SIZE
	.align		4
.L_57:
        /*015c*/ 	.byte	0x04, 0x12
        /*015e*/ 	.short	(.L_59 - .L_58)
	.align		4
.L_58:
        /*0160*/ 	.word	index@(_Z7two_optPilPfS0_Pyll)
        /*0164*/ 	.word	0x00000000


	//----- nvinfo : EIATTR_MIN_STACK_SIZE
	.align		4
.L_59:
        /*0168*/ 	.byte	0x04, 0x12
        /*016a*/ 	.short	(.L_61 - .L_60)
	.align		4
.L_60:
        /*016c*/ 	.word	index@(_Z11two_opt_locPilPfS0_P12min_dst_datall)
        /*0170*/ 	.word	0x00000000


	//----- nvinfo : EIATTR_MIN_STACK_SIZE
	.align		4
.L_61:
        /*0174*/ 	.byte	0x04, 0x12
        /*0176*/ 	.short	(.L_63 - .L_62)
	.align		4
.L_62:
        /*0178*/ 	.word	index@(_Z15two_opt_loc_onePilPfS0_P12min_dst_datall)
        /*017c*/ 	.word	0x00000000


	//----- nvinfo : EIATTR_MIN_STACK_SIZE
	.align		4
.L_63:
        /*0180*/ 	.byte	0x04, 0x12
        /*0182*/ 	.short	(.L_65 - .L_64)
	.align		4
.L_64:
        /*0184*/ 	.word	index@(_Z12swap_loc_onePilPfS0_P12min_dst_datall)
        /*0188*/ 	.word	0x00000000


	//----- nvinfo : EIATTR_MIN_STACK_SIZE
	.align		4
.L_65:
        /*018c*/ 	.byte	0x04, 0x12
        /*018e*/ 	.short	(.L_67 - .L_66)
	.align		4
.L_66:
        /*0190*/ 	.word	index@(_Z8swap_locPilPfS0_P12min_dst_datall)
        /*0194*/ 	.word	0x00000000


	//----- nvinfo : EIATTR_MIN_STACK_SIZE
	.align		4
.L_67:
        /*0198*/ 	.byte	0x04, 0x12
        /*019a*/ 	.short	(.L_69 - .L_68)
	.align		4
.L_68:
        /*019c*/ 	.word	index@(_Z4swapPilPfS0_Pyll)
        /*01a0*/ 	.word	0x00000000


	//----- nvinfo : EIATTR_MIN_STACK_SIZE
	.align		4
.L_69:
        /*01a4*/ 	.byte	0x04, 0x12
        /*01a6*/ 	.short	(.L_71 - .L_70)
	.align		4
.L_70:
        /*01a8*/ 	.word	index@(_Z8find_minP12min_dst_datalll)
        /*01ac*/ 	.word	0x00000000


	//----- nvinfo : EIATTR_MIN_STACK_SIZE
	.align		4
.L_71:
        /*01b0*/ 	.byte	0x04, 0x12
        /*01b2*/ 	.short	(.L_73 - .L_72)
	.align		4
.L_72:
        /*01b4*/ 	.word	index@(_Z12fill_dst_arrP12min_dst_datall)
        /*01b8*/ 	.word	0x00000000
.L_73:


//--------------------- .nv.compat                --------------------------
	.section	.nv.compat,"",@"SHT_CUDA_COMPAT_INFO"
	.align	4
        /*0000*/ 	.byte	0x02, 0x09, 0x00, 0x00, 0x02, 0x02, 0x01, 0x00, 0x02, 0x05, 0x05, 0x00, 0x03, 0x07, 0x01, 0x01
        /*0010*/ 	.byte	0x02, 0x03, 0x00, 0x00, 0x02, 0x06, 0x01, 0x00, 0x04, 0x0b, 0x08, 0x00, 0x01, 0x00, 0x00, 0x00
        /*0020*/ 	.byte	0x00, 0x00, 0x00, 0x00


//--------------------- .nv.info._Z7two_optPilPfS0_Pyll --------------------------
	.section	.nv.info._Z7two_optPilPfS0_Pyll,"",@"SHT_CUDA_INFO"
	.sectionflags	@""
	.align	4


	//----- nvinfo : EIATTR_CUDA_API_VERSION
	.align		4
        /*0000*/ 	.byte	0x04, 0x37
        /*0002*/ 	.short	(.L_75 - .L_74)
.L_74:
        /*0004*/ 	.word	0x00000082


	//----- nvinfo : EIATTR_KPARAM_INFO
	.align		4
.L_75:
        /*0008*/ 	.byte	0x04, 0x17
        /*000a*/ 	.short	(.L_77 - .L_76)
.L_76:
        /*000c*/ 	.word	0x00000000
        /*0010*/ 	.short	0x0006
        /*0012*/ 	.short	0x0030
        /*0014*/ 	.byte	0x00, 0xf0, 0x21, 0x00


	//----- nvinfo : EIATTR_KPARAM_INFO
	.align		4
.L_77:
        /*0018*/ 	.byte	0x04, 0x17
        /*001a*/ 	.short	(.L_79 - .L_78)
.L_78:
        /*001c*/ 	.word	0x00000000
        /*0020*/ 	.short	0x0005
        /*0022*/ 	.short	0x0028
        /*0024*/ 	.byte	0x00, 0xf0, 0x21, 0x00


	//----- nvinfo : EIATTR_KPARAM_INFO
	.align		4
.L_79:
        /*0028*/ 	.byte	0x04, 0x17
        /*002a*/ 	.short	(.L_81 - .L_80)
.L_80:
        /*002c*/ 	.word	0x00000000
        /*0030*/ 	.short	0x0004
        /*0032*/ 	.short	0x0020
        /*0034*/ 	.byte	0x00, 0xf5, 0x21, 0x00


	//----- nvinfo : EIATTR_KPARAM_INFO
	.align		4
.L_81:
        /*0038*/ 	.byte	0x04, 0x17
        /*003a*/ 	.short	(.L_83 - .L_82)
.L_82:
        /*003c*/ 	.word	0x00000000
        /*0040*/ 	.short	0x0003
        /*0042*/ 	.short	0x0018
        /*0044*/ 	.byte	0x00, 0xf5, 0x21, 0x00


	//----- nvinfo : EIATTR_KPARAM_INFO
	.align		4
.L_83:
        /*0048*/ 	.byte	0x04, 0x17
        /*004a*/ 	.short	(.L_85 - .L_84)
.L_84:
        /*004c*/ 	.word	0x00000000
        /*0050*/ 	.short	0x0002
        /*0052*/ 	.short	0x0010
        /*0054*/ 	.byte	0x00, 0xf5, 0x21, 0x00


	//----- nvinfo : EIATTR_KPARAM_INFO
	.align		4
.L_85:
        /*0058*/ 	.byte	0x04, 0x17
        /*005a*/ 	.short	(.L_87 - .L_86)
.L_86:
        /*005c*/ 	.word	0x00000000
        /*0060*/ 	.short	0x0001
        /*0062*/ 	.short	0x0008
        /*0064*/ 	.byte	0x00, 0xf0, 0x21, 0x00


	//----- nvinfo : EIATTR_KPARAM_INFO
	.align		4
.L_87:
        /*0068*/ 	.byte	0x04, 0x17
        /*006a*/ 	.short	(.L_89 - .L_88)
.L_88:
        /*006c*/ 	.word	0x00000000
        /*0070*/ 	.short	0x0000
        /*0072*/ 	.short	0x0000
        /*0074*/ 	.byte	0x00, 0xf5, 0x21, 0x00


	//----- nvinfo : EIATTR_SPARSE_MMA_MASK
	.align		4
.L_89:
        /*0078*/ 	.byte	0x03, 0x50
        /*007a*/ 	.short	0x0000


	//----- nvinfo : EIATTR_MAXREG_COUNT
	.align		4
        /*007c*/ 	.byte	0x03, 0x1b
        /*007e*/ 	.short	0x00ff


	//----- nvinfo : EIATTR_MERCURY_ISA_VERSION
	.align		4
        /*0080*/ 	.byte	0x03, 0x5f
        /*0082*/ 	.short	0x0101


	//----- nvinfo : EIATTR_VRC_CTA_INIT_COUNT
	.align		4
        /*0084*/ 	.byte	0x02, 0x4a
	.zero		1
	.zero		1


	//----- nvinfo : EIATTR_EXIT_INSTR_OFFSETS
	.align		4
        /*0088*/ 	.byte	0x04, 0x1c
        /*008a*/ 	.short	(.L_91 - .L_90)


	//   ....[0]....
.L_90:
        /*008c*/ 	.word	0x00000090


	//   ....[1]....
        /*0090*/ 	.word	0x00000490


	//   ....[2]....
        /*0094*/ 	.word	0x00003ed0


	//   ....[3]....
        /*0098*/ 	.word	0x00003f10


	//----- nvinfo : EIATTR_CRS_STACK_SIZE
	.align		4
.L_91:
        /*009c*/ 	.byte	0x04, 0x1e
        /*009e*/ 	.short	(.L_93 - .L_92)
.L_92:
        /*00a0*/ 	.word	0x00000000


	//----- nvinfo : EIATTR_CBANK_PARAM_SIZE
	.align		4
.L_93:
        /*00a4*/ 	.byte	0x03, 0x19
        /*00a6*/ 	.short	0x0038


	//----- nvinfo : EIATTR_PARAM_CBANK
	.align		4
        /*00a8*/ 	.byte	0x04, 0x0a
        /*00aa*/ 	.short	(.L_95 - .L_94)
	.align		4
.L_94:
        /*00ac*/ 	.word	index@(.nv.constant0._Z7two_optPilPfS0_Pyll)
        /*00b0*/ 	.short	0x0380
        /*00b2*/ 	.short	0x0038


	//----- nvinfo : EIATTR_SW_WAR
	.align		4
.L_95:
        /*00b4*/ 	.byte	0x04, 0x36
        /*00b6*/ 	.short	(.L_97 - .L_96)
.L_96:
        /*00b8*/ 	.word	0x00000008
.L_97:


//--------------------- .nv.info._Z11two_opt_locPilPfS0_P12min_dst_datall --------------------------
	.section	.nv.info._Z11two_opt_locPilPfS0_P12min_dst_datall,"",@"SHT_CUDA_INFO"
	.sectionflags	@""
	.align	4


	//----- nvinfo : EIATTR_CUDA_API_VERSION
	.align		4
        /*0000*/ 	.byte	0x04, 0x37
        /*0002*/ 	.short	(.L_99 - .L_98)
.L_98:
        /*0004*/ 	.word	0x00000082


	//----- nvinfo : EIATTR_KPARAM_INFO
	.align		4
.L_99:
        /*0008*/ 	.byte	0x04, 0x17
        /*000a*/ 	.short	(.L_101 - .L_100)
.L_100:
        /*000c*/ 	.word	0x00000000
        /*0010*/ 	.short	0x0006
        /*0012*/ 	.short	0x0030
        /*0014*/ 	.byte	0x00, 0xf0, 0x21, 0x00


	//----- nvinfo : EIATTR_KPARAM_INFO
	.align		4
.L_101:
        /*0018*/ 	.byte	0x04, 0x17
        /*001a*/ 	.short	(.L_103 - .L_102)
.L_102:
        /*001c*/ 	.word	0x00000000
        /*0020*/ 	.short	0x0005
        /*0022*/ 	.short	0x0028
        /*0024*/ 	.byte	0x00, 0xf0, 0x21, 0x00


	//----- nvinfo : EIATTR_KPARAM_INFO
	.align		4
.L_103:
        /*0028*/ 	.byte	0x04, 0x17
        /*002a*/ 	.short	(.L_105 - .L_104)
.L_104:
        /*002c*/ 	.word	0x00000000
        /*0030*/ 	.short	0x0004
        /*0032*/ 	.short	0x0020
        /*0034*/ 	.byte	0x00, 0xf5, 0x21, 0x00


	//----- nvinfo : EIATTR_KPARAM_INFO
	.align		4
.L_105:
        /*0038*/ 	.byte	0x04, 0x17
        /*003a*/ 	.short	(.L_107 - .L_106)
.L_106:
        /*003c*/ 	.word	0x00000000
        /*0040*/ 	.short	0x0003
        /*0042*/ 	.short	0x0018
        /*0044*/ 	.byte	0x00, 0xf5, 0x21, 0x00


	//----- nvinfo : EIATTR_KPARAM_INFO
	.align		4
.L_107:
        /*0048*/ 	.byte	0x04, 0x17
        /*004a*/ 	.short	(.L_109 - .L_108)
.L_108:
        /*004c*/ 	.word	0x00000000
        /*0050*/ 	.short	0x0002
        /*0052*/ 	.short	0x0010
        /*0054*/ 	.byte	0x00, 0xf5, 0x21, 0x00


	//----- nvinfo : EIATTR_KPARAM_INFO
	.align		4
.L_109:
        /*0058*/ 	.byte	0x04, 0x17
        /*005a*/ 	.short	(.L_111 - .L_110)
.L_110:
        /*005c*/ 	.word	0x00000000
        /*0060*/ 	.short	0x0001
        /*0062*/ 	.short	0x0008
        /*0064*/ 	.byte	0x00, 0xf0, 0x21, 0x00


	//----- nvinfo : EIATTR_KPARAM_INFO
	.align		4
.L_111:
        /*0068*/ 	.byte	0x04, 0x17
        /*006a*/ 	.short	(.L_113 - .L_112)
.L_112:
        /*006c*/ 	.word	0x00000000
        /*0070*/ 	.short	0x0000
        /*0072*/ 	.short	0x0000
        /*0074*/ 	.byte	0x00, 0xf5, 0x21, 0x00


	//----- nvinfo : EIATTR_SPARSE_MMA_MASK
	.align		4
.L_113:
        /*0078*/ 	.byte	0x03, 0x50
        /*007a*/ 	.short	0x0000


	//----- nvinfo : EIATTR_MAXREG_COUNT
	.align		4
        /*007c*/ 	.byte	0x03, 0x1b
        /*007e*/ 	.short	0x00ff


	//----- nvinfo : EIATTR_NUM_BARRIERS
	.align		4
        /*0080*/ 	.byte	0x02, 0x4c
        /*0082*/ 	.byte	0x01
	.zero		1


	//----- nvinfo : EIATTR_MERCURY_ISA_VERSION
	.align		4
        /*0084*/ 	.byte	0x03, 0x5f
        /*0086*/ 	.short	0x0101


	//----- nvinfo : EIATTR_VRC_CTA_INIT_COUNT
	.align		4
        /*0088*/ 	.byte	0x02, 0x4a
	.zero		1
	.zero		1


	//----- nvinfo : EIATTR_EXIT_INSTR_OFFSETS
	.align		4
        /*008c*/ 	.byte	0x04, 0x1c
        /*008e*/ 	.short	(.L_115 - .L_114)


	//   ....[0]....
.L_114:
        /*0090*/ 	.word	0x000042c0


	//----- nvinfo : EIATTR_CRS_STACK_SIZE
	.align		4
.L_115:
        /*0094*/ 	.byte	0x04, 0x1e
        /*0096*/ 	.short	(.L_117 - .L_116)
.L_116:
        /*0098*/ 	.word	0x00000000


	//----- nvinfo : EIATTR_CBANK_PARAM_SIZE
	.align		4
.L_117:
        /*009c*/ 	.byte	0x03, 0x19
        /*009e*/ 	.short	0x0038


	//----- nvinfo : EIATTR_PARAM_CBANK
	.align		4
        /*00a0*/ 	.byte	0x04, 0x0a
        /*00a2*/ 	.short	(.L_119 - .L_118)
	.align		4
.L_118:
        /*00a4*/ 	.word	index@(.nv.constant0._Z11two_opt_locPilPfS0_P12min_dst_datall)
        /*00a8*/ 	.short	0x0380
        /*00aa*/ 	.short	0x0038


	//----- nvinfo : EIATTR_SW_WAR
	.align		4
.L_119:
        /*00ac*/ 	.byte	0x04, 0x36
        /*00ae*/ 	.short	(.L_121 - .L_120)
.L_120:
        /*00b0*/ 	.word	0x00000008
.L_121:


//--------------------- .nv.info._Z15two_opt_loc_onePilPfS0_P12min_dst_datall --------------------------
	.section	.nv.info._Z15two_opt_loc_onePilPfS0_P12min_dst_datall,"",@"SHT_CUDA_INFO"
	.sectionflags	@""
	.align	4


	//----- nvinfo : EIATTR_CUDA_API_VERSION
	.align		4
        /*0000*/ 	.byte	0x04, 0x37
        /*0002*/ 	.short	(.L_123 - .L_122)
.L_122:
        /*0004*/ 	.word	0x00000082


	//----- nvinfo : EIATTR_KPARAM_INFO
	.align		4
.L_123:
        /*0008*/ 	.byte	0x04, 0x17
        /*000a*/ 	.short	(.L_125 - .L_124)
.L_124:
        /*000c*/ 	.word	0x00000000
        /*0010*/ 	.short	0x0006
        /*0012*/ 	.short	0x0030
        /*0014*/ 	.byte	0x00, 0xf0, 0x21, 0x00


	//----- nvinfo : EIATTR_KPARAM_INFO
	.align		4
.L_125:
        /*0018*/ 	.byte	0x04, 0x17
        /*001a*/ 	.short	(.L_127 - .L_126)
.L_126:
        /*001c*/ 	.word	0x00000000
        /*0020*/ 	.short	0x0005
        /*0022*/ 	.short	0x0028
        /*0024*/ 	.byte	0x00, 0xf0, 0x21, 0x00


	//----- nvinfo : EIATTR_KPARAM_INFO
	.align		4
.L_127:
        /*0028*/ 	.byte	0x04, 0x17
        /*002a*/ 	.short	(.L_129 - .L_128)
.L_128:
        /*002c*/ 	.word	0x00000000
        /*0030*/ 	.short	0x0004
        /*0032*/ 	.short	0x0020
        /*0034*/ 	.byte	0x00, 0xf5, 0x21, 0x00


	//----- nvinfo : EIATTR_KPARAM_INFO
	.align		4
.L_129:
        /*0038*/ 	.byte	0x04, 0x17
        /*003a*/ 	.short	(.L_131 - .L_130)
.L_130:
        /*003c*/ 	.word	0x00000000
        /*0040*/ 	.short	0x0003
        /*0042*/ 	.short	0x0018
        /*0044*/ 	.byte	0x00, 0xf5, 0x21, 0x00


	//----- nvinfo : EIATTR_KPARAM_INFO
	.align		4
.L_131:
        /*0048*/ 	.byte	0x04, 0x17
        /*004a*/ 	.short	(.L_133 - .L_132)
.L_132:
        /*004c*/ 	.word	0x00000000
        /*0050*/ 	.short	0x0002
        /*0052*/ 	.short	0x0010
        /*0054*/ 	.byte	0x00, 0xf5, 0x21, 0x00


	//----- nvinfo : EIATTR_KPARAM_INFO
	.align		4
.L_133:
        /*0058*/ 	.byte	0x04, 0x17
        /*005a*/ 	.short	(.L_135 - .L_134)
.L_134:
        /*005c*/ 	.word	0x00000000
        /*0060*/ 	.short	0x0001
        /*0062*/ 	.short	0x0008
        /*0064*/ 	.byte	0x00, 0xf0, 0x21, 0x00


	//----- nvinfo : EIATTR_KPARAM_INFO
	.align		4
.L_135:
        /*0068*/ 	.byte	0x04, 0x17
        /*006a*/ 	.short	(.L_137 - .L_136)
.L_136:
        /*006c*/ 	.word	0x00000000
        /*0070*/ 	.short	0x0000
        /*0072*/ 	.short	0x0000
        /*0074*/ 	.byte	0x00, 0xf5, 0x21, 0x00


	//----- nvinfo : EIATTR_SPARSE_MMA_MASK
	.align		4
.L_137:
        /*0078*/ 	.byte	0x03, 0x50
        /*007a*/ 	.short	0x0000


	//----- nvinfo : EIATTR_MAXREG_COUNT
	.align		4
        /*007c*/ 	.byte	0x03, 0x1b
        /*007e*/ 	.short	0x00ff


	//----- nvinfo : EIATTR_NUM_BARRIERS
	.align		4
        /*0080*/ 	.byte	0x02, 0x4c
        /*0082*/ 	.byte	0x01
	.zero		1


	//----- nvinfo : EIATTR_MERCURY_ISA_VERSION
	.align		4
        /*0084*/ 	.byte	0x03, 0x5f
        /*0086*/ 	.short	0x0101


	//----- nvinfo : EIATTR_VRC_CTA_INIT_COUNT
	.align		4
        /*0088*/ 	.byte	0x02, 0x4a
	.zero		1
	.zero		1


	//----- nvinfo : EIATTR_EXIT_INSTR_OFFSETS
	.align		4
        /*008c*/ 	.byte	0x04, 0x1c
        /*008e*/ 	.short	(.L_139 - .L_138)


	//   ....[0]....
.L_138:
        /*0090*/ 	.word	0x00000090


	//   ....[1]....
        /*0094*/ 	.word	0x00000490


	//   ....[2]....
        /*0098*/ 	.word	0x00004120


	//----- nvinfo : EIATTR_CRS_STACK_SIZE
	.align		4
.L_139:
        /*009c*/ 	.byte	0x04, 0x1e
        /*009e*/ 	.short	(.L_141 - .L_140)
.L_140:
        /*00a0*/ 	.word	0x00000000


	//----- nvinfo : EIATTR_CBANK_PARAM_SIZE
	.align		4
.L_141:
        /*00a4*/ 	.byte	0x03, 0x19
        /*00a6*/ 	.short	0x0038


	//----- nvinfo : EIATTR_PARAM_CBANK
	.align		4
        /*00a8*/ 	.byte	0x04, 0x0a
        /*00aa*/ 	.short	(.L_143 - .L_142)
	.align		4
.L_142:
        /*00ac*/ 	.word	index@(.nv.constant0._Z15two_opt_loc_onePilPfS0_P12min_dst_datall)
        /*00b0*/ 	.short	0x0380
        /*00b2*/ 	.short	0x0038


	//----- nvinfo : EIATTR_SW_WAR
	.align		4
.L_143:
        /*00b4*/ 	.byte	0x04, 0x36
        /*00b6*/ 	.short	(.L_145 - .L_144)
.L_144:
        /*00b8*/ 	.word	0x00000008
.L_145:


//--------------------- .nv.info._Z12swap_loc_onePilPfS0_P12min_dst_datall --------------------------
	.section	.nv.info._Z12swap_loc_onePilPfS0_P12min_dst_datall,"",@"SHT_CUDA_INFO"
	.sectionflags	@""
	.align	4


	//----- nvinfo : EIATTR_CUDA_API_VERSION
	.align		4
        /*0000*/ 	.byte	0x04, 0x37
        /*0002*/ 	.short	(.L_147 - .L_146)
.L_146:
        /*0004*/ 	.word	0x00000082


	//----- nvinfo : EIATTR_KPARAM_INFO
	.align		4
.L_147:
        /*0008*/ 	.byte	0x04, 0x17
        /*000a*/ 	.short	(.L_149 - .L_148)
.L_148:
        /*000c*/ 	.word	0x00000000
        /*0010*/ 	.short	0x0006
        /*0012*/ 	.short	0x0030
        /*0014*/ 	.byte	0x00, 0xf0, 0x21, 0x00


	//----- nvinfo : EIATTR_KPARAM_INFO
	.align		4
.L_149:
        /*0018*/ 	.byte	0x04, 0x17
        /*001a*/ 	.short	(.L_151 - .L_150)
.L_150:
        /*001c*/ 	.word	0x00000000
        /*0020*/ 	.short	0x0005
        /*0022*/ 	.short	0x0028
        /*0024*/ 	.byte	0x00, 0xf0, 0x21, 0x00


	//----- nvinfo : EIATTR_KPARAM_INFO
	.align		4
.L_151:
        /*0028*/ 	.byte	0x04, 0x17
        /*002a*/ 	.short	(.L_153 - .L_152)
.L_152:
        /*002c*/ 	.word	0x00000000
        /*0030*/ 	.short	0x0004
        /*0032*/ 	.short	0x0020
        /*0034*/ 	.byte	0x00, 0xf5, 0x21, 0x00


	//----- nvinfo : EIATTR_KPARAM_INFO
	.align		4
.L_153:
        /*0038*/ 	.byte	0x04, 0x17
        /*003a*/ 	.short	(.L_155 - .L_154)
.L_154:
        /*003c*/ 	.word	0x00000000
        /*0040*/ 	.short	0x0003
        /*0042*/ 	.short	0x0018
        /*0044*/ 	.byte	0x00, 0xf5, 0x21, 0x00


	//----- nvinfo : EIATTR_KPARAM_INFO
	.align		4
.L_155:
        /*0048*/ 	.byte	0x04, 0x17
        /*004a*/ 	.short	(.L_157 - .L_156)
.L_156:
        /*004c*/ 	.word	0x00000000
        /*0050*/ 	.short	0x0002
        /*0052*/ 	.short	0x0010
        /*0054*/ 	.byte	0x00, 0xf5, 0x21, 0x00


	//----- nvinfo : EIATTR_KPARAM_INFO
	.align		4
.L_157:
        /*0058*/ 	.byte	0x04, 0x17
        /*005a*/ 	.short	(.L_159 - .L_158)
.L_158:
        /*005c*/ 	.word	0x00000000
        /*0060*/ 	.short	0x0001
        /*0062*/ 	.short	0x0008
        /*0064*/ 	.byte	0x00, 0xf0, 0x21, 0x00


	//----- nvinfo : EIATTR_KPARAM_INFO
	.align		4
.L_159:
        /*0068*/ 	.byte	0x04, 0x17
        /*006a*/ 	.short	(.L_161 - .L_160)
.L_160:
        /*006c*/ 	.word	0x00000000
        /*0070*/ 	.short	0x0000
        /*0072*/ 	.short	0x0000
        /*0074*/ 	.byte	0x00, 0xf5, 0x21, 0x00


	//----- nvinfo : EIATTR_SPARSE_MMA_MASK
	.align		4
.L_161:
        /*0078*/ 	.byte	0x03, 0x50
        /*007a*/ 	.short	0x0000


	//----- nvinfo : EIATTR_MAXREG_COUNT
	.align		4
        /*007c*/ 	.byte	0x03, 0x1b
        /*007e*/ 	.short	0x00ff


	//----- nvinfo : EIATTR_MERCURY_ISA_VERSION
	.align		4
        /*0080*/ 	.byte	0x03, 0x5f
        /*0082*/ 	.short	0x0101


	//----- nvinfo : EIATTR_VRC_CTA_INIT_COUNT
	.align		4
        /*0084*/ 	.byte	0x02, 0x4a
	.zero		1
	.zero		1


	//----- nvinfo : EIATTR_EXIT_INSTR_OFFSETS
	.align		4
        /*0088*/ 	.byte	0x04, 0x1c
        /*008a*/ 	.short	(.L_163 - .L_162)


	//   ....[0]....
.L_162:
        /*008c*/ 	.word	0x00000080


	//   ....[1]....
        /*0090*/ 	.word	0x00000470


	//   ....[2]....
        /*0094*/ 	.word	0x000021e0


	//   ....[3]....
        /*0098*/ 	.word	0x00002290


	//----- nvinfo : EIATTR_CRS_STACK_SIZE
	.align		4
.L_163:
        /*009c*/ 	.byte	0x04, 0x1e
        /*009e*/ 	.short	(.L_165 - .L_164)
.L_164:
        /*00a0*/ 	.word	0x00000000


	//----- nvinfo : EIATTR_CBANK_PARAM_SIZE
	.align		4
.L_165:
        /*00a4*/ 	.byte	0x03, 0x19
        /*00a6*/ 	.short	0x0038


	//----- nvinfo : EIATTR_PARAM_CBANK
	.align		4
        /*00a8*/ 	.byte	0x04, 0x0a
        /*00aa*/ 	.short	(.L_167 - .L_166)
	.align		4
.L_166:
        /*00ac*/ 	.word	index@(.nv.constant0._Z12swap_loc_onePilPfS0_P12min_dst_datall)
        /*00b0*/ 	.short	0x0380
        /*00b2*/ 	.short	0x0038


	//----- nvinfo : EIATTR_SW_WAR
	.align		4
.L_167:
        /*00b4*/ 	.byte	0x04, 0x36
        /*00b6*/ 	.short	(.L_169 - .L_168)
.L_168:
        /*00b8*/ 	.word	0x00000008
.L_169:


//--------------------- .nv.info._Z8swap_locPilPfS0_P12min_dst_datall --------------------------
	.section	.nv.info._Z8swap_locPilPfS0_P12min_dst_datall,"",@"SHT_CUDA_INFO"
	.sectionflags	@""
	.align	4


	//----- nvinfo : EIATTR_CUDA_API_VERSION
	.align		4
        /*0000*/ 	.byte	0x04, 0x37
        /*0002*/ 	.short	(.L_171 - .L_170)
.L_170:
        /*0004*/ 	.word	0x00000082


	//----- nvinfo : EIATTR_KPARAM_INFO
	.align		4
.L_171:
        /*0008*/ 	.byte	0x04, 0x17
        /*000a*/ 	.short	(.L_173 - .L_172)
.L_172:
        /*000c*/ 	.word	0x00000000
        /*0010*/ 	.short	0x0006
        /*0012*/ 	.short	0x0030
        /*0014*/ 	.byte	0x00, 0xf0, 0x21, 0x00


	//----- nvinfo : EIATTR_KPARAM_INFO
	.align		4
.L_173:
        /*0018*/ 	.byte	0x04, 0x17
        /*001a*/ 	.short	(.L_175 - .L_174)
.L_174:
        /*001c*/ 	.word	0x00000000
        /*0020*/ 	.short	0x0005
        /*0022*/ 	.short	0x0028
        /*0024*/ 	.byte	0x00, 0xf0, 0x21, 0x00


	//----- nvinfo : EIATTR_KPARAM_INFO
	.align		4
.L_175:
        /*0028*/ 	.byte	0x04, 0x17
        /*002a*/ 	.short	(.L_177 - .L_176)
.L_176:
        /*002c*/ 	.word	0x00000000
        /*0030*/ 	.short	0x0004
        /*0032*/ 	.short	0x0020
        /*0034*/ 	.byte	0x00, 0xf5, 0x21, 0x00


	//----- nvinfo : EIATTR_KPARAM_INFO
	.align		4
.L_177:
        /*0038*/ 	.byte	0x04, 0x17
        /*003a*/ 	.short	(.L_179 - .L_178)
.L_178:
        /*003c*/ 	.word	0x00000000
        /*0040*/ 	.short	0x0003
        /*0042*/ 	.short	0x0018
        /*0044*/ 	.byte	0x00, 0xf5, 0x21, 0x00


	//----- nvinfo : EIATTR_KPARAM_INFO
	.align		4
.L_179:
        /*0048*/ 	.byte	0x04, 0x17
        /*004a*/ 	.short	(.L_181 - .L_180)
.L_180:
        /*004c*/ 	.word	0x00000000
        /*0050*/ 	.short	0x0002
        /*0052*/ 	.short	0x0010
        /*0054*/ 	.byte	0x00, 0xf5, 0x21, 0x00


	//----- nvinfo : EIATTR_KPARAM_INFO
	.align		4
.L_181:
        /*0058*/ 	.byte	0x04, 0x17
        /*005a*/ 	.short	(.L_183 - .L_182)
.L_182:
        /*005c*/ 	.word	0x00000000
        /*0060*/ 	.short	0x0001
        /*0062*/ 	.short	0x0008
        /*0064*/ 	.byte	0x00, 0xf0, 0x21, 0x00


	//----- nvinfo : EIATTR_KPARAM_INFO
	.align		4
.L_183:
        /*0068*/ 	.byte	0x04, 0x17
        /*006a*/ 	.short	(.L_185 - .L_184)
.L_184:
        /*006c*/ 	.word	0x00000000
        /*0070*/ 	.short	0x0000
        /*0072*/ 	.short	0x0000
        /*0074*/ 	.byte	0x00, 0xf5, 0x21, 0x00


	//----- nvinfo : EIATTR_SPARSE_MMA_MASK
	.align		4
.L_185:
        /*0078*/ 	.byte	0x03, 0x50
        /*007a*/ 	.short	0x0000


	//----- nvinfo : EIATTR_MAXREG_COUNT
	.align		4
        /*007c*/ 	.byte	0x03, 0x1b
        /*007e*/ 	.short	0x00ff


	//----- nvinfo : EIATTR_NUM_BARRIERS
	.align		4
        /*0080*/ 	.byte	0x02, 0x4c
        /*0082*/ 	.byte	0x01
	.zero		1


	//----- nvinfo : EIATTR_MERCURY_ISA_VERSION
	.align		4
        /*0084*/ 	.byte	0x03, 0x5f
        /*0086*/ 	.short	0x0101


	//----- nvinfo : EIATTR_VRC_CTA_INIT_COUNT
	.align		4
        /*0088*/ 	.byte	0x02, 0x4a
	.zero		1
	.zero		1


	//----- nvinfo : EIATTR_EXIT_INSTR_OFFSETS
	.align		4
        /*008c*/ 	.byte	0x04, 0x1c
        /*008e*/ 	.short	(.L_187 - .L_186)


	//   ....[0]....
.L_186:
        /*0090*/ 	.word	0x00002520


	//   ....[1]....
        /*0094*/ 	.word	0x000025d0


	//----- nvinfo : EIATTR_CRS_STACK_SIZE
	.align		4
.L_187:
        /*0098*/ 	.byte	0x04, 0x1e
        /*009a*/ 	.short	(.L_189 - .L_188)
.L_188:
        /*009c*/ 	.word	0x00000000


	//----- nvinfo : EIATTR_CBANK_PARAM_SIZE
	.align		4
.L_189:
        /*00a0*/ 	.byte	0x03, 0x19
        /*00a2*/ 	.short	0x0038


	//----- nvinfo : EIATTR_PARAM_CBANK
	.align		4
        /*00a4*/ 	.byte	0x04, 0x0a
        /*00a6*/ 	.short	(.L_191 - .L_190)
	.align		4
.L_190:
        /*00a8*/ 	.word	index@(.nv.constant0._Z8swap_locPilPfS0_P12min_dst_datall)
        /*00ac*/ 	.short	0x0380
        /*00ae*/ 	.short	0x0038


	//----- nvinfo : EIATTR_SW_WAR
	.align		4
.L_191:
        /*00b0*/ 	.byte	0x04, 0x36
        /*00b2*/ 	.short	(.L_193 - .L_192)
.L_192:
        /*00b4*/ 	.word	0x00000008
.L_193:


//--------------------- .nv.info._Z4swapPilPfS0_Pyll --------------------------
	.section	.nv.info._Z4swapPilPfS0_Pyll,"",@"SHT_CUDA_INFO"
	.sectionflags	@""
	.align	4


	//----- nvinfo : EIATTR_CUDA_API_VERSION
	.align		4
        /*0000*/ 	.byte	0x04, 0x37
        /*0002*/ 	.short	(.L_195 - .L_194)
.L_194:
        /*0004*/ 	.word	0x00000082


	//----- nvinfo : EIATTR_KPARAM_INFO
	.align		4
.L_195:
        /*0008*/ 	.byte	0x04, 0x17
        /*000a*/ 	.short	(.L_197 - .L_196)
.L_196:
        /*000c*/ 	.word	0x00000000
        /*0010*/ 	.short	0x0006
        /*0012*/ 	.short	0x0030
        /*0014*/ 	.byte	0x00, 0xf0, 0x21, 0x00


	//----- nvinfo : EIATTR_KPARAM_INFO
	.align		4
.L_197:
        /*0018*/ 	.byte	0x04, 0x17
        /*001a*/ 	.short	(.L_199 - .L_198)
.L_198:
        /*001c*/ 	.word	0x00000000
        /*0020*/ 	.short	0x0005
        /*0022*/ 	.short	0x0028
        /*0024*/ 	.byte	0x00, 0xf0, 0x21, 0x00


	//----- nvinfo : EIATTR_KPARAM_INFO
	.align		4
.L_199:
        /*0028*/ 	.byte	0x04, 0x17
        /*002a*/ 	.short	(.L_201 - .L_200)
.L_200:
        /*002c*/ 	.word	0x00000000
        /*0030*/ 	.short	0x0004
        /*0032*/ 	.short	0x0020
        /*0034*/ 	.byte	0x00, 0xf5, 0x21, 0x00


	//----- nvinfo : EIATTR_KPARAM_INFO
	.align		4
.L_201:
        /*0038*/ 	.byte	0x04, 0x17
        /*003a*/ 	.short	(.L_203 - .L_202)
.L_202:
        /*003c*/ 	.word	0x00000000
        /*0040*/ 	.short	0x0003
        /*0042*/ 	.short	0x0018
        /*0044*/ 	.byte	0x00, 0xf5, 0x21, 0x00


	//----- nvinfo : EIATTR_KPARAM_INFO
	.align		4
.L_203:
        /*0048*/ 	.byte	0x04, 0x17
        /*004a*/ 	.short	(.L_205 - .L_204)
.L_204:
        /*004c*/ 	.word	0x00000000
        /*0050*/ 	.short	0x0002
        /*0052*/ 	.short	0x0010
        /*0054*/ 	.byte	0x00, 0xf5, 0x21, 0x00


	//----- nvinfo : EIATTR_KPARAM_INFO
	.align		4
.L_205:
        /*0058*/ 	.byte	0x04, 0x17
        /*005a*/ 	.short	(.L_207 - .L_206)
.L_206:
        /*005c*/ 	.word	0x00000000
        /*0060*/ 	.short	0x0001
        /*0062*/ 	.short	0x0008
        /*0064*/ 	.byte	0x00, 0xf0, 0x21, 0x00


	//----- nvinfo : EIATTR_KPARAM_INFO
	.align		4
.L_207:
        /*0068*/ 	.byte	0x04, 0x17
        /*006a*/ 	.short	(.L_209 - .L_208)
.L_208:
        /*006c*/ 	.word	0x00000000
        /*0070*/ 	.short	0x0000
        /*0072*/ 	.short	0x0000
        /*0074*/ 	.byte	0x00, 0xf5, 0x21, 0x00


	//----- nvinfo : EIATTR_SPARSE_MMA_MASK
	.align		4
.L_209:
        /*0078*/ 	.byte	0x03, 0x50
        /*007a*/ 	.short	0x0000


	//----- nvinfo : EIATTR_MAXREG_COUNT
	.align		4
        /*007c*/ 	.byte	0x03, 0x1b
        /*007e*/ 	.short	0x00ff


	//----- nvinfo : EIATTR_MERCURY_ISA_VERSION
	.align		4
        /*0080*/ 	.byte	0x03, 0x5f
        /*0082*/ 	.short	0x0101


	//----- nvinfo : EIATTR_VRC_CTA_INIT_COUNT
	.align		4
        /*0084*/ 	.byte	0x02, 0x4a
	.zero		1
	.zero		1


	//----- nvinfo : EIATTR_EXIT_INSTR_OFFSETS
	.align		4
        /*0088*/ 	.byte	0x04, 0x1c
        /*008a*/ 	.short	(.L_211 - .L_210)


	//   ....[0]....
.L_210:
        /*008c*/ 	.word	0x00000080


	//   ....[1]....
        /*0090*/ 	.word	0x00000470


	//   ....[2]....
        /*0094*/ 	.word	0x000021e0


	//   ....[3]....
        /*0098*/ 	.word	0x00002230


	//----- nvinfo : EIATTR_CRS_STACK_SIZE
	.align		4
.L_211:
        /*009c*/ 	.byte	0x04, 0x1e
        /*009e*/ 	.short	(.L_213 - .L_212)
.L_212:
        /*00a0*/ 	.word	0x00000000


	//----- nvinfo : EIATTR_CBANK_PARAM_SIZE
	.align		4
.L_213:
        /*00a4*/ 	.byte	0x03, 0x19
        /*00a6*/ 	.short	0x0038


	//----- nvinfo : EIATTR_PARAM_CBANK
	.align		4
        /*00a8*/ 	.byte	0x04, 0x0a
        /*00aa*/ 	.short	(.L_215 - .L_214)
	.align		4
.L_214:
        /*00ac*/ 	.word	index@(.nv.constant0._Z4swapPilPfS0_Pyll)
        /*00b0*/ 	.short	0x0380
        /*00b2*/ 	.short	0x0038


	//----- nvinfo : EIATTR_SW_WAR
	.align		4
.L_215:
        /*00b4*/ 	.byte	0x04, 0x36
        /*00b6*/ 	.short	(.L_217 - .L_216)
.L_216:
        /*00b8*/ 	.word	0x00000008
.L_217:


//--------------------- .nv.info._Z8find_minP12min_dst_datalll --------------------------
	.section	.nv.info._Z8find_minP12min_dst_datalll,"",@"SHT_CUDA_INFO"
	.sectionflags	@""
	.align	4


	//----- nvinfo : EIATTR_CUDA_API_VERSION
	.align		4
        /*0000*/ 	.byte	0x04, 0x37
        /*0002*/ 	.short	(.L_219 - .L_218)
.L_218:
        /*0004*/ 	.word	0x00000082


	//----- nvinfo : EIATTR_KPARAM_INFO
	.align		4
.L_219:
        /*0008*/ 	.byte	0x04, 0x17
        /*000a*/ 	.short	(.L_221 - .L_220)
.L_220:
        /*000c*/ 	.word	0x00000000
        /*0010*/ 	.short	0x0003
        /*0012*/ 	.short	0x0018
        /*0014*/ 	.byte	0x00, 0xf0, 0x21, 0x00


	//----- nvinfo : EIATTR_KPARAM_INFO
	.align		4
.L_221:
        /*0018*/ 	.byte	0x04, 0x17
        /*001a*/ 	.short	(.L_223 - .L_222)
.L_222:
        /*001c*/ 	.word	0x00000000
        /*0020*/ 	.short	0x0002
        /*0022*/ 	.short	0x0010
        /*0024*/ 	.byte	0x00, 0xf0, 0x21, 0x00


	//----- nvinfo : EIATTR_KPARAM_INFO
	.align		4
.L_223:
        /*0028*/ 	.byte	0x04, 0x17
        /*002a*/ 	.short	(.L_225 - .L_224)
.L_224:
        /*002c*/ 	.word	0x00000000
        /*0030*/ 	.short	0x0001
        /*0032*/ 	.short	0x0008
        /*0034*/ 	.byte	0x00, 0xf0, 0x21, 0x00


	//----- nvinfo : EIATTR_KPARAM_INFO
	.align		4
.L_225:
        /*0038*/ 	.byte	0x04, 0x17
        /*003a*/ 	.short	(.L_227 - .L_226)
.L_226:
        /*003c*/ 	.word	0x00000000
        /*0040*/ 	.short	0x0000
        /*0042*/ 	.short	0x0000
        /*0044*/ 	.byte	0x00, 0xf5, 0x21, 0x00


	//----- nvinfo : EIATTR_SPARSE_MMA_MASK
	.align		4
.L_227:
        /*0048*/ 	.byte	0x03, 0x50
        /*004a*/ 	.short	0x0000


	//----- nvinfo : EIATTR_MAXREG_COUNT
	.align		4
        /*004c*/ 	.byte	0x03, 0x1b
        /*004e*/ 	.short	0x00ff


	//----- nvinfo : EIATTR_MERCURY_ISA_VERSION
	.align		4
        /*0050*/ 	.byte	0x03, 0x5f
        /*0052*/ 	.short	0x0101


	//----- nvinfo : EIATTR_VRC_CTA_INIT_COUNT
	.align		4
        /*0054*/ 	.byte	0x02, 0x4a
	.zero		1
	.zero		1


	//----- nvinfo : EIATTR_EXIT_INSTR_OFFSETS
	.align		4
        /*0058*/ 	.byte	0x04, 0x1c
        /*005a*/ 	.short	(.L_229 - .L_228)


	//   ....[0]....
.L_228:
        /*005c*/ 	.word	0x00000270


	//   ....[1]....
        /*0060*/ 	.word	0x00000340


	//   ....[2]....
        /*0064*/ 	.word	0x000003a0


	//----- nvinfo : EIATTR_CRS_STACK_SIZE
	.align		4
.L_229:
        /*0068*/ 	.byte	0x04, 0x1e
        /*006a*/ 	.short	(.L_231 - .L_230)
.L_230:
        /*006c*/ 	.word	0x00000000


	//----- nvinfo : EIATTR_CBANK_PARAM_SIZE
	.align		4
.L_231:
        /*0070*/ 	.byte	0x03, 0x19
        /*0072*/ 	.short	0x0020


	//----- nvinfo : EIATTR_PARAM_CBANK
	.align		4
        /*0074*/ 	.byte	0x04, 0x0a
        /*0076*/ 	.short	(.L_233 - .L_232)
	.align		4
.L_232:
        /*0078*/ 	.word	index@(.nv.constant0._Z8find_minP12min_dst_datalll)
        /*007c*/ 	.short	0x0380
        /*007e*/ 	.short	0x0020


	//----- nvinfo : EIATTR_SW_WAR
	.align		4
.L_233:
        /*0080*/ 	.byte	0x04, 0x36
        /*0082*/ 	.short	(.L_235 - .L_234)
.L_234:
        /*0084*/ 	.word	0x00000008
.L_235:


//--------------------- .nv.info._Z12fill_dst_arrP12min_dst_datall --------------------------
	.section	.nv.info._Z12fill_dst_arrP12min_dst_datall,"",@"SHT_CUDA_INFO"
	.sectionflags	@""
	.align	4


	//----- nvinfo : EIATTR_CUDA_API_VERSION
	.align		4
        /*0000*/ 	.byte	0x04, 0x37
        /*0002*/ 	.short	(.L_237 - .L_236)
.L_236:
        /*0004*/ 	.word	0x00000082


	//----- nvinfo : EIATTR_KPARAM_INFO
	.align		4
.L_237:
        /*0008*/ 	.byte	0x04, 0x17
        /*000a*/ 	.short	(.L_239 - .L_238)
.L_238:
        /*000c*/ 	.word	0x00000000
        /*0010*/ 	.short	0x0002
        /*0012*/ 	.short	0x0010
        /*0014*/ 	.byte	0x00, 0xf0, 0x21, 0x00


	//----- nvinfo : EIATTR_KPARAM_INFO
	.align		4
.L_239:
        /*0018*/ 	.byte	0x04, 0x17
        /*001a*/ 	.short	(.L_241 - .L_240)
.L_240:
        /*001c*/ 	.word	0x00000000
        /*0020*/ 	.short	0x0001
        /*0022*/ 	.short	0x0008
        /*0024*/ 	.byte	0x00, 0xf0, 0x21, 0x00


	//----- nvinfo : EIATTR_KPARAM_INFO
	.align		4
.L_241:
        /*0028*/ 	.byte	0x04, 0x17
        /*002a*/ 	.short	(.L_243 - .L_242)
.L_242:
        /*002c*/ 	.word	0x00000000
        /*0030*/ 	.short	0x0000
        /*0032*/ 	.short	0x0000
        /*0034*/ 	.byte	0x00, 0xf5, 0x21, 0x00


	//----- nvinfo : EIATTR_SPARSE_MMA_MASK
	.align		4
.L_243:
        /*0038*/ 	.byte	0x03, 0x50
        /*003a*/ 	.short	0x0000


	//----- nvinfo : EIATTR_MAXREG_COUNT
	.align		4
        /*003c*/ 	.byte	0x03, 0x1b
        /*003e*/ 	.short	0x00ff


	//----- nvinfo : EIATTR_MERCURY_ISA_VERSION
	.align		4
        /*0040*/ 	.byte	0x03, 0x5f
        /*0042*/ 	.short	0x0101


	//----- nvinfo : EIATTR_VRC_CTA_INIT_COUNT
	.align		4
        /*0044*/ 	.byte	0x02, 0x4a
	.zero		1
	.zero		1


	//----- nvinfo : EIATTR_EXIT_INSTR_OFFSETS
	.align		4
        /*0048*/ 	.byte	0x04, 0x1c
        /*004a*/ 	.short	(.L_245 - .L_244)


	//   ....[0]....
.L_244:
        /*004c*/ 	.word	0x00000090


	//   ....[1]....
        /*0050*/ 	.word	0x00000110


	//----- nvinfo : EIATTR_CBANK_PARAM_SIZE
	.align		4
.L_245:
        /*0054*/ 	.byte	0x03, 0x19
        /*0056*/ 	.short	0x0018


	//----- nvinfo : EIATTR_PARAM_CBANK
	.align		4
        /*0058*/ 	.byte	0x04, 0x0a
        /*005a*/ 	.short	(.L_247 - .L_246)
	.align		4
.L_246:
        /*005c*/ 	.word	index@(.nv.constant0._Z12fill_dst_arrP12min_dst_datall)
        /*0060*/ 	.short	0x0380
        /*0062*/ 	.short	0x0018


	//----- nvinfo : EIATTR_SW_WAR
	.align		4
.L_247:
        /*0064*/ 	.byte	0x04, 0x36
        /*0066*/ 	.short	(.L_249 - .L_248)
.L_248:
        /*0068*/ 	.word	0x00000008
.L_249:


//--------------------- .nv.callgraph             --------------------------
	.section	.nv.callgraph,"",@"SHT_CUDA_CALLGRAPH"
	.align	4
	.sectionentsize	8
	.align		4
        /*0000*/ 	.word	0x00000000
	.align		4
        /*0004*/ 	.word	0xffffffff
	.align		4
        /*0008*/ 	.word	0x00000000
	.align		4
        /*000c*/ 	.word	0xfffffffe
	.align		4
        /*0010*/ 	.word	0x00000000
	.align		4
        /*0014*/ 	.word	0xfffffffd
	.align		4
        /*0018*/ 	.word	0x00000000
	.align		4
        /*001c*/ 	.word	0xfffffffc


//--------------------- .text._Z7two_optPilPfS0_Pyll --------------------------
	.section	.text._Z7two_optPilPfS0_Pyll,"ax",@progbits
	.align	128
        .global         _Z7two_optPilPfS0_Pyll
        .type           _Z7two_optPilPfS0_Pyll,@function
        .size           _Z7two_optPilPfS0_Pyll,(.L_x_468 - _Z7two_optPilPfS0_Pyll)
        .other          _Z7two_optPilPfS0_Pyll,@"STO_CUDA_ENTRY STV_DEFAULT"
_Z7two_optPilPfS0_Pyll:
.text._Z7two_optPilPfS0_Pyll:
[----:B------:R-:W-:Y:S01]  /*0000*/  LDC R1, c[0x0][0x37c] ;  /* 0x0000df00ff017b82 */ /* 0x000fe20000000800 */
[----:B------:R-:W0:Y:S07]  /*0010*/  S2R R8, SR_TID.X ;  /* 0x0000000000087919 */ /* 0x000e2e0000002100 */
[----:B------:R-:W1:Y:S01]  /*0020*/  S2UR UR6, SR_CTAID.X ;  /* 0x00000000000679c3 */ /* 0x000e620000002500 */
[----:B------:R-:W1:Y:S07]  /*0030*/  LDCU UR4, c[0x0][0x360] ;  /* 0x00006c00ff0477ac */ /* 0x000e6e0008000800 */
[----:B------:R-:W2:Y:S01]  /*0040*/  LDC.64 R4, c[0x0][0x3b0] ;  /* 0x0000ec00ff047b82 */ /* 0x000ea20000000a00 */
[----:B-1----:R-:W-:-:S06]  /*0050*/  UIMAD UR6, UR6, UR4, URZ ;  /* 0x00000004060672a4 */ /* 0x002fcc000f8e02ff */
[----:B0-----:R-:W-:-:S04]  /*0060*/  IADD3 R18, PT, PT, R8, UR6, RZ ;  /* 0x0000000608127c10 */ /* 0x001fc8000fffe0ff */
[----:B--2---:R-:W-:-:S04]  /*0070*/  ISETP.GE.U32.AND P0, PT, R18, R4, PT ;  /* 0x000000041200720c */ /* 0x004fc80003f06070 */
[----:B------:R-:W-:-:S13]  /*0080*/  ISETP.GE.AND.EX P0, PT, RZ, R5, PT, P0 ;  /* 0x00000005ff00720c */ /* 0x000fda0003f06300 */
[----:B------:R-:W-:Y:S05]  /*0090*/  @P0 EXIT ;  /* 0x000000000000094d */ /* 0x000fea0003800000 */
[----:B------:R-:W-:Y:S01]  /*00a0*/  LOP3.LUT R3, RZ, R18, RZ, 0x33, !PT ;  /* 0x00000012ff037212 */ /* 0x000fe200078e33ff */
[----:B------:R-:W-:Y:S01]  /*00b0*/  HFMA2 R11, -RZ, RZ, 1.9609375, 0 ;  /* 0x3fd80000ff0b7431 */ /* 0x000fe200000001ff */
[----:B------:R-:W-:Y:S01]  /*00c0*/  MOV R10, 0x0 ;  /* 0x00000000000a7802 */ /* 0x000fe20000000f00 */
[----:B------:R-:W0:Y:S01]  /*00d0*/  LDCU.64 UR4, c[0x0][0x388] ;  /* 0x00007100ff0477ac */ /* 0x000e220008000a00 */
[----:B------:R-:W-:Y:S01]  /*00e0*/  IADD3 R4, P0, PT, R3, R4, RZ ;  /* 0x0000000403047210 */ /* 0x000fe20007f1e0ff */
[----:B------:R-:W-:Y:S03]  /*00f0*/  BSSY.RECONVERGENT B0, `(.L_x_0) ;  /* 0x000001b000007945 */ /* 0x000fe60003800200 */
[----:B------:R-:W-:Y:S02]  /*0100*/  IADD3.X R5, PT, PT, R5, -0x1, RZ, P0, !PT ;  /* 0xffffffff05057810 */ /* 0x000fe400007fe4ff */
[----:B------:R-:W-:-:S02]  /*0110*/  SHF.L.U32 R0, R4, 0x3, RZ ;  /* 0x0000000304007819 */ /* 0x000fc400000006ff */
[----:B------:R-:W-:Y:S02]  /*0120*/  SHF.L.U64.HI R5, R4, 0x3, R5 ;  /* 0x0000000304057819 */ /* 0x000fe40000010205 */
[----:B------:R-:W-:-:S06]  /*0130*/  LOP3.LUT R4, R0, 0x1, RZ, 0xfc, !PT ;  /* 0x0000000100047812 */ /* 0x000fcc00078efcff */
[----:B------:R-:W1:Y:S01]  /*0140*/  I2F.F64.S64 R4, R4 ;  /* 0x0000000400047312 */ /* 0x000e620000301c00 */
[----:B0-----:R-:W-:-:S04]  /*0150*/  UIADD3 UR4, UP0, UPT, UR4, -0x2, URZ ;  /* 0xfffffffe04047890 */ /* 0x001fc8000ff1e0ff */
[----:B------:R-:W-:-:S09]  /*0160*/  UIADD3.X UR5, UPT, UPT, UR5, -0x1, URZ, UP0, !UPT ;  /* 0xffffffff05057890 */ /* 0x000fd200087fe4ff */
[----:B------:R-:W0:Y:S01]  /*0170*/  I2F.S64 R0, UR4 ;  /* 0x0000000400007d12 */ /* 0x000e220008301400 */
[----:B-1----:R-:W-:-:S04]  /*0180*/  IADD3 R6, PT, PT, R5, -0x3500000, RZ ;  /* 0xfcb0000005067810 */ /* 0x002fc80007ffe0ff */
[----:B------:R-:W-:-:S03]  /*0190*/  ISETP.GE.U32.AND P0, PT, R6, 0x7ca00000, PT ;  /* 0x7ca000000600780c */ /* 0x000fc60003f06070 */
[----:B------:R-:W1:Y:S02]  /*01a0*/  MUFU.RSQ64H R7, R5 ;  /* 0x0000000500077308 */ /* 0x000e640000001c00 */
[----:B-1----:R-:W-:-:S08]  /*01b0*/  DMUL R2, R6, R6 ;  /* 0x0000000606027228 */ /* 0x002fd00000000000 */
[----:B------:R-:W-:-:S08]  /*01c0*/  DFMA R2, R4, -R2, 1 ;  /* 0x3ff000000402742b */ /* 0x000fd00000000802 */
[----:B------:R-:W-:Y:S02]  /*01d0*/  DFMA R10, R2, R10, 0.5 ;  /* 0x3fe00000020a742b */ /* 0x000fe4000000000a */
[----:B------:R-:W-:-:S08]  /*01e0*/  DMUL R2, R6, R2 ;  /* 0x0000000206027228 */ /* 0x000fd00000000000 */
[----:B------:R-:W-:-:S08]  /*01f0*/  DFMA R10, R10, R2, R6 ;  /* 0x000000020a0a722b */ /* 0x000fd00000000006 */
[----:B------:R-:W-:Y:S02]  /*0200*/  DMUL R12, R4, R10 ;  /* 0x0000000a040c7228 */ /* 0x000fe40000000000 */
[----:B------:R-:W-:Y:S02]  /*0210*/  IADD3 R17, PT, PT, R11, -0x100000, RZ ;  /* 0xfff000000b117810 */ /* 0x000fe40007ffe0ff */
[----:B------:R-:W-:-:S04]  /*0220*/  MOV R16, R10 ;  /* 0x0000000a00107202 */ /* 0x000fc80000000f00 */
[----:B------:R-:W-:-:S08]  /*0230*/  DFMA R14, R12, -R12, R4 ;  /* 0x8000000c0c0e722b */ /* 0x000fd00000000004 */
[----:B------:R-:W-:Y:S01]  /*0240*/  DFMA R2, R14, R16, R12 ;  /* 0x000000100e02722b */ /* 0x000fe2000000000c */
[----:B0-----:R-:W-:Y:S10]  /*0250*/  @!P0 BRA `(.L_x_1) ;  /* 0x0000000000108947 */ /* 0x001ff40003800000 */
[----:B------:R-:W-:-:S07]  /*0260*/  MOV R2, 0x280 ;  /* 0x0000028000027802 */ /* 0x000fce0000000f00 */
[----:B------:R-:W-:Y:S05]  /*0270*/  CALL.REL.NOINC `($__internal_0_$__cuda_sm20_dsqrt_rn_f64_mediumpath_v1) ;  /* 0x0000003c00287944 */ /* 0x000fea0003c00000 */
[----:B------:R-:W-:Y:S02]  /*0280*/  MOV R2, R6 ;  /* 0x0000000600027202 */ /* 0x000fe40000000f00 */
[----:B------:R-:W-:-:S07]  /*0290*/  MOV R3, R7 ;  /* 0x0000000700037202 */ /* 0x000fce0000000f00 */
.L_x_1:
[----:B------:R-:W-:Y:S05]  /*02a0*/  BSYNC.RECONVERGENT B0 ;  /* 0x0000000000007941 */ /* 0x000fea0003800200 */
.L_x_0:
[----:B------:R-:W0:Y:S01]  /*02b0*/  F2I.F64.TRUNC R2, R2 ;  /* 0x0000000200027311 */ /* 0x000e22000030d100 */
[----:B------:R-:W1:Y:S01]  /*02c0*/  LDCU.64 UR12, c[0x0][0x388] ;  /* 0x00007100ff0c77ac */ /* 0x000e620008000a00 */
[----:B------:R-:W-:Y:S01]  /*02d0*/  HFMA2 R19, -RZ, RZ, 0, 0 ;  /* 0x00000000ff137431 */ /* 0x000fe200000001ff */
[----:B0-----:R-:W-:-:S04]  /*02e0*/  IADD3 R4, PT, PT, R2, -0x1, RZ ;  /* 0xffffffff02047810 */ /* 0x001fc80007ffe0ff */
[----:B------:R-:W-:Y:S01]  /*02f0*/  LEA.HI R4, R4, R4, RZ, 0x1 ;  /* 0x0000000404047211 */ /* 0x000fe200078f08ff */
[----:B-1----:R-:W-:-:S03]  /*0300*/  UIADD3 UR5, UP0, UPT, UR12, -0x1, URZ ;  /* 0xffffffff0c057890 */ /* 0x002fc6000ff1e0ff */
[----:B------:R-:W-:Y:S01]  /*0310*/  SHF.R.S32.HI R4, RZ, 0x1, R4 ;  /* 0x00000001ff047819 */ /* 0x000fe20000011404 */
[----:B------:R-:W-:-:S03]  /*0320*/  UIADD3.X UR4, UPT, UPT, UR13, -0x1, URZ, UP0, !UPT ;  /* 0xffffffff0d047890 */ /* 0x000fc600087fe4ff */
[----:B------:R-:W-:-:S05]  /*0330*/  I2FP.F32.S32 R5, R4 ;  /* 0x0000000400057245 */ /* 0x000fca0000201400 */
[----:B------:R-:W-:-:S04]  /*0340*/  FADD R0, R0, -R5 ;  /* 0x8000000500007221 */ /* 0x000fc80000000000 */
[----:B------:R-:W0:Y:S02]  /*0350*/  F2I.S64.TRUNC R12, R0 ;  /* 0x00000000000c7311 */ /* 0x000e24000020d900 */
[-C--:B0-----:R-:W-:Y:S02]  /*0360*/  IMAD R7, R13, R12.reuse, RZ ;  /* 0x0000000c0d077224 */ /* 0x081fe400078e02ff */
[----:B------:R-:W-:-:S04]  /*0370*/  IMAD.WIDE.U32 R4, R12, R12, R12 ;  /* 0x0000000c0c047225 */ /* 0x000fc800078e000c */
[----:B------:R-:W-:-:S05]  /*0380*/  IMAD R7, R12, R13, R7 ;  /* 0x0000000d0c077224 */ /* 0x000fca00078e0207 */
[----:B------:R-:W-:Y:S02]  /*0390*/  IADD3 R3, PT, PT, R5, R7, RZ ;  /* 0x0000000705037210 */ /* 0x000fe40007ffe0ff */
[----:B------:R-:W-:Y:S02]  /*03a0*/  IADD3 R5, P0, PT, RZ, -R12, RZ ;  /* 0x8000000cff057210 */ /* 0x000fe40007f1e0ff */
[----:B------:R-:W-:Y:S02]  /*03b0*/  LEA.HI R15, P1, R3, R4, RZ, 0x1 ;  /* 0x00000004030f7211 */ /* 0x000fe400078308ff */
[----:B------:R-:W-:Y:S02]  /*03c0*/  IADD3.X R4, PT, PT, RZ, ~R13, RZ, P0, !PT ;  /* 0x8000000dff047210 */ /* 0x000fe400007fe4ff */
[----:B------:R-:W-:Y:S01]  /*03d0*/  IADD3.X R0, PT, PT, RZ, R3, RZ, P1, !PT ;  /* 0x00000003ff007210 */ /* 0x000fe20000ffe4ff */
[----:B------:R-:W-:Y:S01]  /*03e0*/  IMAD.WIDE.U32 R2, R5, UR5, R18 ;  /* 0x0000000505027c25 */ /* 0x000fe2000f8e0012 */
[----:B------:R-:W-:-:S02]  /*03f0*/  ISETP.EQ.U32.AND P1, PT, R12, RZ, PT ;  /* 0x000000ff0c00720c */ /* 0x000fc40003f22070 */
[----:B------:R-:W-:Y:S01]  /*0400*/  SHF.R.S64 R15, R15, 0x1, R0 ;  /* 0x000000010f0f7819 */ /* 0x000fe20000001000 */
[----:B------:R-:W-:-:S03]  /*0410*/  IMAD R4, R4, UR5, RZ ;  /* 0x0000000504047c24 */ /* 0x000fc6000f8e02ff */
[----:B------:R-:W-:Y:S01]  /*0420*/  IADD3 R25, P0, PT, R15, R2, RZ ;  /* 0x000000020f197210 */ /* 0x000fe20007f1e0ff */
[----:B------:R-:W-:Y:S01]  /*0430*/  IMAD R4, R5, UR4, R4 ;  /* 0x0000000405047c24 */ /* 0x000fe2000f8e0204 */
[----:B------:R-:W-:-:S04]  /*0440*/  SHF.R.S32.HI R5, RZ, 0x1, R0 ;  /* 0x00000001ff057819 */ /* 0x000fc80000011400 */
[----:B------:R-:W-:Y:S02]  /*0450*/  IADD3.X R3, PT, PT, R5, R3, R4, P0, !PT ;  /* 0x0000000305037210 */ /* 0x000fe400007fe404 */
[----:B------:R-:W-:-:S04]  /*0460*/  ISETP.NE.U32.AND P0, PT, R12, R25, PT ;  /* 0x000000190c00720c */ /* 0x000fc80003f05070 */
[----:B------:R-:W-:-:S04]  /*0470*/  ISETP.NE.AND.EX P0, PT, R13, R3, PT, P0 ;  /* 0x000000030d00720c */ /* 0x000fc80003f05300 */
[----:B------:R-:W-:-:S13]  /*0480*/  ISETP.EQ.OR.EX P0, PT, R13, RZ, !P0, P1 ;  /* 0x000000ff0d00720c */ /* 0x000fda0004702710 */
[----:B------:R-:W-:Y:S05]  /*0490*/  @P0 EXIT ;  /* 0x000000000000094d */ /* 0x000fea0003800000 */
[----:B------:R-:W-:Y:S01]  /*04a0*/  ISETP.GE.AND P0, PT, R12, 0x1, PT ;  /* 0x000000010c00780c */ /* 0x000fe20003f06270 */
[----:B------:R-:W0:Y:S01]  /*04b0*/  LDCU.64 UR8, c[0x0][0x358] ;  /* 0x00006b00ff0877ac */ /* 0x000e220008000a00 */
[----:B------:R-:W-:Y:S01]  /*04c0*/  BSSY.RECONVERGENT B0, `(.L_x_2) ;  /* 0x0000134000007945 */ /* 0x000fe20003800200 */
[----:B------:R-:W-:Y:S02]  /*04d0*/  IADD3 R11, PT, PT, R25, 0x1, RZ ;  /* 0x00000001190b7810 */ /* 0x000fe40007ffe0ff */
[----:B------:R-:W-:Y:S02]  /*04e0*/  CS2R R4, SRZ ;  /* 0x0000000000047805 */ /* 0x000fe4000001ff00 */
[----:B------:R-:W-:-:S06]  /*04f0*/  MOV R2, R12 ;  /* 0x0000000c00027202 */ /* 0x000fcc0000000f00 */
[----:B------:R-:W-:Y:S05]  /*0500*/  @!P0 BRA `(.L_x_3) ;  /* 0x0000001000bc8947 */ /* 0x000fea0003800000 */
[----:B------:R-:W-:Y:S01]  /*0510*/  ISETP.GE.U32.AND P0, PT, R2, 0x4, PT ;  /* 0x000000040200780c */ /* 0x000fe20003f06070 */
[----:B------:R-:W-:Y:S01]  /*0520*/  BSSY.RECONVERGENT B1, `(.L_x_4) ;  /* 0x00000a8000017945 */ /* 0x000fe20003800200 */
[----:B------:R-:W-:Y:S01]  /*0530*/  HFMA2 R21, -RZ, RZ, 0, 5.9604644775390625e-08 ;  /* 0x00000001ff157431 */ /* 0x000fe200000001ff */
[----:B------:R-:W-:Y:S02]  /*0540*/  CS2R R4, SRZ ;  /* 0x0000000000047805 */ /* 0x000fe4000001ff00 */
[----:B------:R-:W-:-:S08]  /*0550*/  MOV R3, RZ ;  /* 0x000000ff00037202 */ /* 0x000fd00000000f00 */
[----:B------:R-:W-:Y:S05]  /*0560*/  @!P0 BRA `(.L_x_5) ;  /* 0x00000008008c8947 */ /* 0x000fea0003800000 */
[----:B------:R-:W1:Y:S01]  /*0570*/  LDCU.64 UR4, c[0x0][0x380] ;  /* 0x00007000ff0477ac */ /* 0x000e620008000a00 */
[----:B------:R-:W-:Y:S01]  /*0580*/  LOP3.LUT R20, R2, 0x7ffffffc, RZ, 0xc0, !PT ;  /* 0x7ffffffc02147812 */ /* 0x000fe200078ec0ff */
[----:B------:R-:W-:Y:S01]  /*0590*/  BSSY.RECONVERGENT B2, `(.L_x_6) ;  /* 0x000009e000027945 */ /* 0x000fe20003800200 */
[----:B------:R-:W-:Y:S01]  /*05a0*/  CS2R R4, SRZ ;  /* 0x0000000000047805 */ /* 0x000fe2000001ff00 */
[----:B------:R-:W-:Y:S01]  /*05b0*/  UIADD3 UR10, UP0, UPT, UR12, -0x4, URZ ;  /* 0xfffffffc0c0a7890 */ /* 0x000fe2000ff1e0ff */
[----:B------:R-:W-:Y:S01]  /*05c0*/  MOV R21, RZ ;  /* 0x000000ff00157202 */ /* 0x000fe20000000f00 */
[----:B------:R-:W-:Y:S01]  /*05d0*/  UIADD3 UR7, UPT, UPT, UR12, -0x1, URZ ;  /* 0xffffffff0c077890 */ /* 0x000fe2000fffe0ff */
[----:B------:R-:W-:Y:S01]  /*05e0*/  IADD3 R20, PT, PT, -R20, RZ, RZ ;  /* 0x000000ff14147210 */ /* 0x000fe20007ffe1ff */
[----:B------:R-:W-:Y:S02]  /*05f0*/  ULEA.HI.X.SX32 UR11, UR12, 0xffffffff, 0x1, UP0 ;  /* 0xffffffff0c0b7891 */ /* 0x000fe400080f0eff */
[----:B------:R-:W-:-:S02]  /*0600*/  MOV R16, UR10 ;  /* 0x0000000a00107c02 */ /* 0x000fc40008000f00 */
[----:B------:R-:W-:Y:S02]  /*0610*/  MOV R17, UR7 ;  /* 0x0000000700117c02 */ /* 0x000fe40008000f00 */
[----:B------:R-:W-:Y:S01]  /*0620*/  MOV R14, UR11 ;  /* 0x0000000b000e7c02 */ /* 0x000fe20008000f00 */
[----:B-1----:R-:W-:-:S04]  /*0630*/  UIADD3 UR4, UP1, UPT, UR4, 0x8, URZ ;  /* 0x0000000804047890 */ /* 0x002fc8000ff3e0ff */
[----:B------:R-:W-:Y:S02]  /*0640*/  UIADD3.X UR5, UPT, UPT, URZ, UR5, URZ, UP1, !UPT ;  /* 0x00000005ff057290 */ /* 0x000fe40008ffe4ff */
[----:B------:R-:W-:-:S04]  /*0650*/  MOV R6, UR4 ;  /* 0x0000000400067c02 */ /* 0x000fc80008000f00 */
[----:B------:R-:W-:-:S07]  /*0660*/  MOV R7, UR5 ;  /* 0x0000000500077c02 */ /* 0x000fce0008000f00 */
.L_x_19:
[----:B0-----:R-:W2:Y:S01]  /*0670*/  LDG.E R23, desc[UR8][R6.64+-0x8] ;  /* 0xfffff80806177981 */ /* 0x001ea2000c1e1900 */
[----:B------:R-:W2:Y:S03]  /*0680*/  LDC.64 R28, c[0x0][0x398] ;  /* 0x0000e600ff1c7b82 */ /* 0x000ea60000000a00 */
[----:B------:R-:W3:Y:S05]  /*0690*/  LDG.E R3, desc[UR8][R6.64+-0x4] ;  /* 0xfffffc0806037981 */ /* 0x000eea000c1e1900 */
[----:B------:R-:W0:Y:S01]  /*06a0*/  LDC.64 R26, c[0x0][0x390] ;  /* 0x0000e400ff1a7b82 */ /* 0x000e220000000a00 */
[----:B--2---:R-:W-:-:S04]  /*06b0*/  IMAD.WIDE R30, R23, 0x4, R28 ;  /* 0x00000004171e7825 */ /* 0x004fc800078e021c */
[----:B---3--:R-:W-:Y:S02]  /*06c0*/  IMAD.WIDE R28, R3, 0x4, R28 ;  /* 0x00000004031c7825 */ /* 0x008fe400078e021c */
[----:B------:R-:W2:Y:S02]  /*06d0*/  LDG.E R31, desc[UR8][R30.64] ;  /* 0x000000081e1f7981 */ /* 0x000ea4000c1e1900 */
[--C-:B0-----:R-:W-:Y:S02]  /*06e0*/  IMAD.WIDE R22, R23, 0x4, R26.reuse ;  /* 0x0000000417167825 */ /* 0x101fe400078e021a */
[----:B------:R-:W2:Y:S02]  /*06f0*/  LDG.E R10, desc[UR8][R28.64] ;  /* 0x000000081c0a7981 */ /* 0x000ea4000c1e1900 */
[----:B------:R-:W-:Y:S02]  /*0700*/  IMAD.WIDE R26, R3, 0x4, R26 ;  /* 0x00000004031a7825 */ /* 0x000fe400078e021a */
[----:B------:R-:W3:Y:S04]  /*0710*/  LDG.E R22, desc[UR8][R22.64] ;  /* 0x0000000816167981 */ /* 0x000ee8000c1e1900 */
[----:B------:R-:W3:Y:S01]  /*0720*/  LDG.E R9, desc[UR8][R26.64] ;  /* 0x000000081a097981 */ /* 0x000ee2000c1e1900 */
[----:B------:R-:W-:Y:S01]  /*0730*/  BSSY.RECONVERGENT B3, `(.L_x_7) ;  /* 0x0000013000037945 */ /* 0x000fe20003800200 */
[----:B------:R-:W-:Y:S01]  /*0740*/  SHF.R.S32.HI R24, RZ, 0x1f, R17 ;  /* 0x0000001fff187819 */ /* 0x000fe20000011411 */
[----:B--2---:R-:W-:-:S04]  /*0750*/  FADD R3, R31, -R10 ;  /* 0x8000000a1f037221 */ /* 0x004fc80000000000 */
[----:B------:R-:W-:Y:S01]  /*0760*/  FMUL R3, R3, R3 ;  /* 0x0000000303037220 */ /* 0x000fe20000400000 */
[----:B---3--:R-:W-:-:S04]  /*0770*/  FADD R0, R22, -R9 ;  /* 0x8000000916007221 */ /* 0x008fc80000000000 */
[----:B------:R-:W-:-:S05]  /*0780*/  FFMA R33, R0, R0, R3 ;  /* 0x0000000000217223 */ /* 0x000fca0000000003 */
[----:B------:R-:W-:Y:S01]  /*0790*/  IADD3 R0, PT, PT, R33, -0xd000000, RZ ;  /* 0xf300000021007810 */ /* 0x000fe20007ffe0ff */
[----:B------:R0:W1:Y:S03]  /*07a0*/  MUFU.RSQ R32, R33 ;  /* 0x0000002100207308 */ /* 0x0000660000001400 */
[----:B------:R-:W-:Y:S02]  /*07b0*/  ISETP.GT.U32.AND P0, PT, R0, 0x727fffff, PT ;  /* 0x727fffff0000780c */ /* 0x000fe40003f04070 */
[----:B------:R-:W-:-:S11]  /*07c0*/  IADD3 R3, PT, PT, R17, -0x2, RZ ;  /* 0xfffffffe11037810 */ /* 0x000fd60007ffe0ff */
[----:B0-----:R-:W-:Y:S05]  /*07d0*/  @!P0 BRA `(.L_x_8) ;  /* 0x0000000000108947 */ /* 0x001fea0003800000 */
[----:B------:R-:W-:Y:S02]  /*07e0*/  MOV R0, R33 ;  /* 0x0000002100007202 */ /* 0x000fe40000000f00 */
[----:B------:R-:W-:-:S07]  /*07f0*/  MOV R22, 0x810 ;  /* 0x0000081000167802 */ /* 0x000fce0000000f00 */
[----:B-1----:R-:W-:Y:S05]  /*0800*/  CALL.REL.NOINC `($__internal_1_$__cuda_sm20_sqrt_rn_f32_slowpath) ;  /* 0x0000003800647944 */ /* 0x002fea0003c00000 */
[----:B------:R-:W-:Y:S05]  /*0810*/  BRA `(.L_x_9) ;  /* 0x0000000000107947 */ /* 0x000fea0003800000 */
.L_x_8:
[----:B-1----:R-:W-:Y:S01]  /*0820*/  FMUL.FTZ R0, R33, R32 ;  /* 0x0000002021007220 */ /* 0x002fe20000410000 */
[----:B------:R-:W-:-:S03]  /*0830*/  FMUL.FTZ R22, R32, 0.5 ;  /* 0x3f00000020167820 */ /* 0x000fc60000410000 */
[----:B------:R-:W-:-:S04]  /*0840*/  FFMA R23, -R0, R0, R33 ;  /* 0x0000000000177223 */ /* 0x000fc80000000121 */
[----:B------:R-:W-:-:S07]  /*0850*/  FFMA R0, R23, R22, R0 ;  /* 0x0000001617007223 */ /* 0x000fce0000000000 */
.L_x_9:
[----:B------:R-:W-:Y:S05]  /*0860*/  BSYNC.RECONVERGENT B3 ;  /* 0x0000000000037941 */ /* 0x000fea0003800200 */
.L_x_7:
[----:B------:R-:W2:Y:S01]  /*0870*/  LDG.E R31, desc[UR8][R6.64] ;  /* 0x00000008061f7981 */ /* 0x000ea2000c1e1900 */
[----:B------:R-:W2:Y:S01]  /*0880*/  LDC.64 R28, c[0x0][0x398] ;  /* 0x0000e600ff1c7b82 */ /* 0x000ea20000000a00 */
[----:B------:R-:W0:Y:S07]  /*0890*/  F2I.S64.TRUNC R32, R0 ;  /* 0x0000000000207311 */ /* 0x000e2e000020d900 */
[----:B------:R-:W1:Y:S01]  /*08a0*/  LDC.64 R22, c[0x0][0x390] ;  /* 0x0000e400ff167b82 */ /* 0x000e620000000a00 */
[----:B0-----:R-:W-:-:S04]  /*08b0*/  IMAD R27, R33, R17, RZ ;  /* 0x00000011211b7224 */ /* 0x001fc800078e02ff */
[C---:B------:R-:W-:Y:S02]  /*08c0*/  IMAD R27, R32.reuse, R24, R27 ;  /* 0x00000018201b7224 */ /* 0x040fe400078e021b */
[----:B------:R-:W-:-:S04]  /*08d0*/  IMAD.WIDE.U32 R32, R32, R17, R4 ;  /* 0x0000001120207225 */ /* 0x000fc800078e0004 */
[----:B--2---:R-:W-:-:S04]  /*08e0*/  IMAD.WIDE R28, R31, 0x4, R28 ;  /* 0x000000041f1c7825 */ /* 0x004fc800078e021c */
[----:B-1----:R-:W-:Y:S01]  /*08f0*/  IMAD.WIDE R22, R31, 0x4, R22 ;  /* 0x000000041f167825 */ /* 0x002fe200078e0216 */
[----:B------:R-:W2:Y:S04]  /*0900*/  LDG.E R5, desc[UR8][R28.64] ;  /* 0x000000081c057981 */ /* 0x000ea8000c1e1900 */
[----:B------:R-:W3:Y:S01]  /*0910*/  LDG.E R4, desc[UR8][R22.64] ;  /* 0x0000000816047981 */ /* 0x000ee2000c1e1900 */
[----:B------:R-:W-:Y:S01]  /*0920*/  IADD3 R26, PT, PT, R17, -0x1, RZ ;  /* 0xffffffff111a7810 */ /* 0x000fe20007ffe0ff */
[----:B------:R-:W-:Y:S01]  /*0930*/  BSSY.RECONVERGENT B3, `(.L_x_10) ;  /* 0x0000013000037945 */ /* 0x000fe20003800200 */
[----:B------:R-:W-:Y:S01]  /*0940*/  IADD3 R27, PT, PT, R33, R27, RZ ;  /* 0x0000001b211b7210 */ /* 0x000fe20007ffe0ff */
[----:B--2---:R-:W-:Y:S01]  /*0950*/  FADD R10, R10, -R5 ;  /* 0x800000050a0a7221 */ /* 0x004fe20000000000 */
[----:B---3--:R-:W-:-:S03]  /*0960*/  FADD R9, R9, -R4 ;  /* 0x8000000409097221 */ /* 0x008fc60000000000 */
[----:B------:R-:W-:-:S04]  /*0970*/  FMUL R10, R10, R10 ;  /* 0x0000000a0a0a7220 */ /* 0x000fc80000400000 */
[----:B------:R-:W-:Y:S01]  /*0980*/  FFMA R31, R9, R9, R10 ;  /* 0x00000009091f7223 */ /* 0x000fe2000000000a */
[----:B------:R-:W-:-:S03]  /*0990*/  SHF.R.S32.HI R9, RZ, 0x1f, R26 ;  /* 0x0000001fff097819 */ /* 0x000fc6000001141a */
[----:B------:R0:W1:Y:S01]  /*09a0*/  MUFU.RSQ R10, R31 ;  /* 0x0000001f000a7308 */ /* 0x0000620000001400 */
[----:B------:R-:W-:-:S04]  /*09b0*/  IADD3 R0, PT, PT, R31, -0xd000000, RZ ;  /* 0xf30000001f007810 */ /* 0x000fc80007ffe0ff */
[----:B------:R-:W-:-:S13]  /*09c0*/  ISETP.GT.U32.AND P0, PT, R0, 0x727fffff, PT ;  /* 0x727fffff0000780c */ /* 0x000fda0003f04070 */
[----:B01----:R-:W-:Y:S05]  /*09d0*/  @!P0 BRA `(.L_x_11) ;  /* 0x0000000000108947 */ /* 0x003fea0003800000 */
[----:B------:R-:W-:Y:S02]  /*09e0*/  MOV R0, R31 ;  /* 0x0000001f00007202 */ /* 0x000fe40000000f00 */
[----:B------:R-:W-:-:S07]  /*09f0*/  MOV R22, 0xa10 ;  /* 0x00000a1000167802 */ /* 0x000fce0000000f00 */
[----:B------:R-:W-:Y:S05]  /*0a00*/  CALL.REL.NOINC `($__internal_1_$__cuda_sm20_sqrt_rn_f32_slowpath) ;  /* 0x0000003400e47944 */ /* 0x000fea0003c00000 */
[----:B------:R-:W-:Y:S05]  /*0a10*/  BRA `(.L_x_12) ;  /* 0x0000000000107947 */ /* 0x000fea0003800000 */
.L_x_11:
[----:B------:R-:W-:Y:S01]  /*0a20*/  FMUL.FTZ R0, R31, R10 ;  /* 0x0000000a1f007220 */ /* 0x000fe20000410000 */
[----:B------:R-:W-:-:S03]  /*0a30*/  FMUL.FTZ R10, R10, 0.5 ;  /* 0x3f0000000a0a7820 */ /* 0x000fc60000410000 */
[----:B------:R-:W-:-:S04]  /*0a40*/  FFMA R23, -R0, R0, R31 ;  /* 0x0000000000177223 */ /* 0x000fc8000000011f */
[----:B------:R-:W-:-:S07]  /*0a50*/  FFMA R0, R23, R10, R0 ;  /* 0x0000000a17007223 */ /* 0x000fce0000000000 */
.L_x_12:
[----:B------:R-:W-:Y:S05]  /*0a60*/  BSYNC.RECONVERGENT B3 ;  /* 0x0000000000037941 */ /* 0x000fea0003800200 */
.L_x_10:
[----:B------:R-:W2:Y:S01]  /*0a70*/  LDG.E R31, desc[UR8][R6.64+0x4] ;  /* 0x00000408061f7981 */ /* 0x000ea2000c1e1900 */
[----:B------:R-:W0:Y:S01]  /*0a80*/  F2I.S64.TRUNC R22, R0 ;  /* 0x0000000000167311 */ /* 0x000e22000020d900 */
[----:B------:R-:W-:Y:S01]  /*0a90*/  MOV R33, R27 ;  /* 0x0000001b00217202 */ /* 0x000fe20000000f00 */
[----:B------:R-:W2:Y:S01]  /*0aa0*/  LDC.64 R28, c[0x0][0x398] ;  /* 0x0000e600ff1c7b82 */ /* 0x000ea20000000a00 */
[----:B0-----:R-:W-:Y:S02]  /*0ab0*/  IMAD R10, R23, R26, RZ ;  /* 0x0000001a170a7224 */ /* 0x001fe400078e02ff */
[----:B------:R-:W-:-:S04]  /*0ac0*/  IMAD.WIDE.U32 R26, R26, R22, R32 ;  /* 0x000000161a1a7225 */ /* 0x000fc800078e0020 */
[----:B------:R-:W-:Y:S02]  /*0ad0*/  IMAD R33, R22, R9, R10 ;  /* 0x0000000916217224 */ /* 0x000fe400078e020a */
[----:B------:R-:W0:Y:S01]  /*0ae0*/  LDC.64 R22, c[0x0][0x390] ;  /* 0x0000e400ff167b82 */ /* 0x000e220000000a00 */
[----:B--2---:R-:W-:-:S04]  /*0af0*/  IMAD.WIDE R28, R31, 0x4, R28 ;  /* 0x000000041f1c7825 */ /* 0x004fc800078e021c */
[----:B0-----:R-:W-:Y:S01]  /*0b00*/  IMAD.WIDE R22, R31, 0x4, R22 ;  /* 0x000000041f167825 */ /* 0x001fe200078e0216 */
[----:B------:R-:W2:Y:S04]  /*0b10*/  LDG.E R10, desc[UR8][R28.64] ;  /* 0x000000081c0a7981 */ /* 0x000ea8000c1e1900 */
[----:B------:R-:W3:Y:S01]  /*0b20*/  LDG.E R9, desc[UR8][R22.64] ;  /* 0x0000000816097981 */ /* 0x000ee2000c1e1900 */
[----:B------:R-:W-:Y:S01]  /*0b30*/  BSSY.RECONVERGENT B3, `(.L_x_13) ;  /* 0x0000013000037945 */ /* 0x000fe20003800200 */
[----:B--2---:R-:W-:Y:S01]  /*0b40*/  FADD R5, R5, -R10 ;  /* 0x8000000a05057221 */ /* 0x004fe20000000000 */
[----:B---3--:R-:W-:-:S03]  /*0b50*/  FADD R4, R4, -R9 ;  /* 0x8000000904047221 */ /* 0x008fc60000000000 */
[----:B------:R-:W-:-:S04]  /*0b60*/  FMUL R5, R5, R5 ;  /* 0x0000000505057220 */ /* 0x000fc80000400000 */
[----:B------:R-:W-:Y:S01]  /*0b70*/  FFMA R31, R4, R4, R5 ;  /* 0x00000004041f7223 */ /* 0x000fe20000000005 */
[----:B------:R-:W-:Y:S02]  /*0b80*/  SHF.R.S32.HI R4, RZ, 0x1f, R3 ;  /* 0x0000001fff047819 */ /* 0x000fe40000011403 */
[----:B------:R-:W-:Y:S01]  /*0b90*/  IADD3 R5, PT, PT, R27, R33, RZ ;  /* 0x000000211b057210 */ /* 0x000fe20007ffe0ff */
        /* <DEDUP_REMOVED lines=8> */
.L_x_14:
[----:B------:R-:W-:Y:S01]  /*0c20*/  FMUL.FTZ R0, R31, R24 ;  /* 0x000000181f007220 */ /* 0x000fe20000410000 */
[----:B------:R-:W-:-:S03]  /*0c30*/  FMUL.FTZ R22, R24, 0.5 ;  /* 0x3f00000018167820 */ /* 0x000fc60000410000 */
[----:B------:R-:W-:-:S04]  /*0c40*/  FFMA R23, -R0, R0, R31 ;  /* 0x0000000000177223 */ /* 0x000fc8000000011f */
[----:B------:R-:W-:-:S07]  /*0c50*/  FFMA R0, R23, R22, R0 ;  /* 0x0000001617007223 */ /* 0x000fce0000000000 */
.L_x_15:
[----:B------:R-:W-:Y:S05]  /*0c60*/  BSYNC.RECONVERGENT B3 ;  /* 0x0000000000037941 */ /* 0x000fea0003800200 */
.L_x_13:
[----:B------:R-:W2:Y:S01]  /*0c70*/  LDG.E R31, desc[UR8][R6.64+0x8] ;  /* 0x00000808061f7981 */ /* 0x000ea2000c1e1900 */
[----:B------:R-:W2:Y:S01]  /*0c80*/  LDC.64 R28, c[0x0][0x398] ;  /* 0x0000e600ff1c7b82 */ /* 0x000ea20000000a00 */
[----:B------:R-:W-:-:S07]  /*0c90*/  MOV R27, R5 ;  /* 0x00000005001b7202 */ /* 0x000fce0000000f00 */
[----:B------:R-:W0:Y:S01]  /*0ca0*/  LDC.64 R22, c[0x0][0x390] ;  /* 0x0000e400ff167b82 */ /* 0x000e220000000a00 */
[----:B--2---:R-:W-:-:S04]  /*0cb0*/  IMAD.WIDE R28, R31, 0x4, R28 ;  /* 0x000000041f1c7825 */ /* 0x004fc800078e021c */
[----:B0-----:R-:W-:Y:S02]  /*0cc0*/  IMAD.WIDE R22, R31, 0x4, R22 ;  /* 0x000000041f167825 */ /* 0x001fe400078e0216 */
[----:B------:R-:W2:Y:S04]  /*0cd0*/  LDG.E R29, desc[UR8][R28.64] ;  /* 0x000000081c1d7981 */ /* 0x000ea8000c1e1900 */
[----:B------:R-:W3:Y:S01]  /*0ce0*/  LDG.E R22, desc[UR8][R22.64] ;  /* 0x0000000816167981 */ /* 0x000ee2000c1e1900 */
[----:B------:R-:W0:Y:S01]  /*0cf0*/  F2I.S64.TRUNC R30, R0 ;  /* 0x00000000001e7311 */ /* 0x000e22000020d900 */
[----:B------:R-:W-:Y:S01]  /*0d00*/  BSSY.RECONVERGENT B3, `(.L_x_16) ;  /* 0x0000015000037945 */ /* 0x000fe20003800200 */
[----:B0-----:R-:W-:-:S04]  /*0d10*/  IMAD.WIDE.U32 R26, R3, R30, R26 ;  /* 0x0000001e031a7225 */ /* 0x001fc800078e001a */
[----:B------:R-:W-:-:S04]  /*0d20*/  IMAD R3, R31, R3, RZ ;  /* 0x000000031f037224 */ /* 0x000fc800078e02ff */
[----:B------:R-:W-:-:S05]  /*0d30*/  IMAD R3, R30, R4, R3 ;  /* 0x000000041e037224 */ /* 0x000fca00078e0203 */
[----:B------:R-:W-:Y:S01]  /*0d40*/  IADD3 R3, PT, PT, R27, R3, RZ ;  /* 0x000000031b037210 */ /* 0x000fe20007ffe0ff */
[----:B--2---:R-:W-:Y:S01]  /*0d50*/  FADD R10, R10, -R29 ;  /* 0x8000001d0a0a7221 */ /* 0x004fe20000000000 */
[----:B---3--:R-:W-:-:S03]  /*0d60*/  FADD R9, R9, -R22 ;  /* 0x8000001609097221 */ /* 0x008fc60000000000 */
[----:B------:R-:W-:-:S04]  /*0d70*/  FMUL R10, R10, R10 ;  /* 0x0000000a0a0a7220 */ /* 0x000fc80000400000 */
[----:B------:R-:W-:-:S05]  /*0d80*/  FFMA R9, R9, R9, R10 ;  /* 0x0000000909097223 */ /* 0x000fca000000000a */
[----:B------:R-:W-:Y:S01]  /*0d90*/  IADD3 R5, PT, PT, R9, -0xd000000, RZ ;  /* 0xf300000009057810 */ /* 0x000fe20007ffe0ff */
[----:B------:R0:W1:Y:S03]  /*0da0*/  MUFU.RSQ R10, R9 ;  /* 0x00000009000a7308 */ /* 0x0000660000001400 */
[----:B------:R-:W-:-:S13]  /*0db0*/  ISETP.GT.U32.AND P0, PT, R5, 0x727fffff, PT ;  /* 0x727fffff0500780c */ /* 0x000fda0003f04070 */
[----:B0-----:R-:W-:Y:S05]  /*0dc0*/  @!P0 BRA `(.L_x_17) ;  /* 0x0000000000108947 */ /* 0x001fea0003800000 */
[----:B------:R-:W-:Y:S02]  /*0dd0*/  MOV R0, R9 ;  /* 0x0000000900007202 */ /* 0x000fe40000000f00 */
[----:B------:R-:W-:-:S07]  /*0de0*/  MOV R22, 0xe00 ;  /* 0x00000e0000167802 */ /* 0x000fce0000000f00 */
[----:B-1----:R-:W-:Y:S05]  /*0df0*/  CALL.REL.NOINC `($__internal_1_$__cuda_sm20_sqrt_rn_f32_slowpath) ;  /* 0x0000003000e87944 */ /* 0x002fea0003c00000 */
[----:B------:R-:W-:Y:S05]  /*0e00*/  BRA `(.L_x_18) ;  /* 0x0000000000107947 */ /* 0x000fea0003800000 */
.L_x_17:
[----:B-1----:R-:W-:Y:S01]  /*0e10*/  FMUL.FTZ R0, R9, R10 ;  /* 0x0000000a09007220 */ /* 0x002fe20000410000 */
[----:B------:R-:W-:-:S03]  /*0e20*/  FMUL.FTZ R4, R10, 0.5 ;  /* 0x3f0000000a047820 */ /* 0x000fc60000410000 */
[----:B------:R-:W-:-:S04]  /*0e30*/  FFMA R5, -R0, R0, R9 ;  /* 0x0000000000057223 */ /* 0x000fc80000000109 */
[----:B------:R-:W-:-:S07]  /*0e40*/  FFMA R0, R5, R4, R0 ;  /* 0x0000000405007223 */ /* 0x000fce0000000000 */
.L_x_18:
[----:B------:R-:W-:Y:S05]  /*0e50*/  BSYNC.RECONVERGENT B3 ;  /* 0x0000000000037941 */ /* 0x000fea0003800200 */
.L_x_16:
[----:B------:R-:W0:Y:S01]  /*0e60*/  F2I.S64.TRUNC R4, R0 ;  /* 0x0000000000047311 */ /* 0x000e22000020d900 */
[----:B------:R-:W-:Y:S02]  /*0e70*/  IADD3 R20, PT, PT, R20, 0x4, RZ ;  /* 0x0000000414147810 */ /* 0x000fe40007ffe0ff */
[----:B------:R-:W-:Y:S02]  /*0e80*/  MOV R22, R26 ;  /* 0x0000001a00167202 */ /* 0x000fe40000000f00 */
[----:B------:R-:W-:Y:S02]  /*0e90*/  ISETP.NE.AND P0, PT, R20, RZ, PT ;  /* 0x000000ff1400720c */ /* 0x000fe40003f05270 */
[----:B------:R-:W-:Y:S02]  /*0ea0*/  MOV R23, R3 ;  /* 0x0000000300177202 */ /* 0x000fe40000000f00 */
[----:B------:R-:W-:Y:S02]  /*0eb0*/  IADD3 R6, P2, PT, R6, 0x10, RZ ;  /* 0x0000001006067810 */ /* 0x000fe40007f5e0ff */
[----:B------:R-:W-:-:S02]  /*0ec0*/  IADD3 R21, PT, PT, R21, 0x4, RZ ;  /* 0x0000000415157810 */ /* 0x000fc40007ffe0ff */
[----:B------:R-:W-:Y:S01]  /*0ed0*/  IADD3.X R7, PT, PT, RZ, R7, RZ, P2, !PT ;  /* 0x00000007ff077210 */ /* 0x000fe200017fe4ff */
[-C--:B0-----:R-:W-:Y:S01]  /*0ee0*/  IMAD R3, R5, R16.reuse, RZ ;  /* 0x0000001005037224 */ /* 0x081fe200078e02ff */
[----:B------:R-:W-:Y:S01]  /*0ef0*/  IADD3 R17, PT, PT, R17, -0x4, RZ ;  /* 0xfffffffc11117810 */ /* 0x000fe20007ffe0ff */
[----:B------:R-:W-:Y:S01]  /*0f00*/  IMAD.WIDE.U32 R22, R4, R16, R22 ;  /* 0x0000001004167225 */ /* 0x000fe200078e0016 */
[----:B------:R-:W-:-:S03]  /*0f10*/  IADD3 R16, P1, PT, R16, -0x4, RZ ;  /* 0xfffffffc10107810 */ /* 0x000fc60007f3e0ff */
[----:B------:R-:W-:Y:S01]  /*0f20*/  IMAD R3, R4, R14, R3 ;  /* 0x0000000e04037224 */ /* 0x000fe200078e0203 */
[----:B------:R-:W-:Y:S02]  /*0f30*/  MOV R4, R22 ;  /* 0x0000001600047202 */ /* 0x000fe40000000f00 */
[----:B------:R-:W-:Y:S02]  /*0f40*/  IADD3.X R14, PT, PT, R14, -0x1, RZ, P1, !PT ;  /* 0xffffffff0e0e7810 */ /* 0x000fe40000ffe4ff */
[----:B------:R-:W-:Y:S01]  /*0f50*/  IADD3 R5, PT, PT, R23, R3, RZ ;  /* 0x0000000317057210 */ /* 0x000fe20007ffe0ff */
[----:B------:R-:W-:Y:S06]  /*0f60*/  @P0 BRA `(.L_x_19) ;  /* 0xfffffff400c00947 */ /* 0x000fec000383ffff */
[----:B------:R-:W-:Y:S05]  /*0f70*/  BSYNC.RECONVERGENT B2 ;  /* 0x0000000000027941 */ /* 0x000fea0003800200 */
.L_x_6:
[----:B------:R-:W-:Y:S02]  /*0f80*/  IADD3 R21, PT, PT, R21, 0x1, RZ ;  /* 0x0000000115157810 */ /* 0x000fe40007ffe0ff */
[----:B------:R-:W-:-:S07]  /*0f90*/  LOP3.LUT R3, R2, 0x7ffffffc, RZ, 0xc0, !PT ;  /* 0x7ffffffc02037812 */ /* 0x000fce00078ec0ff */
.L_x_5:
[----:B0-----:R-:W-:Y:S05]  /*0fa0*/  BSYNC.RECONVERGENT B1 ;  /* 0x0000000000017941 */ /* 0x001fea0003800200 */
.L_x_4:
[----:B------:R-:W-:-:S13]  /*0fb0*/  LOP3.LUT P0, R0, R2, 0x3, RZ, 0xc0, !PT ;  /* 0x0000000302007812 */ /* 0x000fda000780c0ff */
[----:B------:R-:W-:Y:S05]  /*0fc0*/  @!P0 BRA `(.L_x_3) ;  /* 0x00000008000c8947 */ /* 0x000fea0003800000 */
[----:B------:R-:W-:Y:S01]  /*0fd0*/  ISETP.NE.AND P0, PT, R0, 0x1, PT ;  /* 0x000000010000780c */ /* 0x000fe20003f05270 */
[----:B------:R-:W-:-:S12]  /*0fe0*/  BSSY.RECONVERGENT B1, `(.L_x_20) ;  /* 0x0000055000017945 */ /* 0x000fd80003800200 */
[----:B------:R-:W-:Y:S05]  /*0ff0*/  @!P0 BRA `(.L_x_21) ;  /* 0x00000004004c8947 */ /* 0x000fea0003800000 */
[----:B------:R-:W0:Y:S01]  /*1000*/  LDC.64 R6, c[0x0][0x380] ;  /* 0x0000e000ff067b82 */ /* 0x000e220000000a00 */
[----:B------:R-:W1:Y:S07]  /*1010*/  LDCU UR4, c[0x0][0x388] ;  /* 0x00007100ff0477ac */ /* 0x000e6e0008000800 */
[----:B------:R-:W2:Y:S08]  /*1020*/  LDC.64 R28, c[0x0][0x398] ;  /* 0x0000e600ff1c7b82 */ /* 0x000eb00000000a00 */
[----:B------:R-:W3:Y:S01]  /*1030*/  LDC.64 R26, c[0x0][0x390] ;  /* 0x0000e400ff1a7b82 */ /* 0x000ee20000000a00 */
[----:B0-----:R-:W-:-:S04]  /*1040*/  IMAD.WIDE.U32 R16, R3, 0x4, R6 ;  /* 0x0000000403107825 */ /* 0x001fc800078e0006 */
[----:B------:R-:W-:Y:S01]  /*1050*/  IMAD.WIDE.U32 R6, R21, 0x4, R6 ;  /* 0x0000000415067825 */ /* 0x000fe200078e0006 */
[----:B------:R-:W2:Y:S04]  /*1060*/  LDG.E R31, desc[UR8][R16.64] ;  /* 0x00000008101f7981 */ /* 0x000ea8000c1e1900 */
[----:B------:R-:W4:Y:S01]  /*1070*/  LDG.E R9, desc[UR8][R6.64] ;  /* 0x0000000806097981 */ /* 0x000f22000c1e1900 */
[----:B--2---:R-:W-:-:S04]  /*1080*/  IMAD.WIDE R22, R31, 0x4, R28 ;  /* 0x000000041f167825 */ /* 0x004fc800078e021c */
[----:B----4-:R-:W-:Y:S02]  /*1090*/  IMAD.WIDE R28, R9, 0x4, R28 ;  /* 0x00000004091c7825 */ /* 0x010fe400078e021c */
[----:B------:R-:W2:Y:S02]  /*10a0*/  LDG.E R22, desc[UR8][R22.64] ;  /* 0x0000000816167981 */ /* 0x000ea4000c1e1900 */
[--C-:B---3--:R-:W-:Y:S02]  /*10b0*/  IMAD.WIDE R30, R31, 0x4, R26.reuse ;  /* 0x000000041f1e7825 */ /* 0x108fe400078e021a */
[----:B------:R-:W2:Y:S02]  /*10c0*/  LDG.E R29, desc[UR8][R28.64] ;  /* 0x000000081c1d7981 */ /* 0x000ea4000c1e1900 */
[----:B------:R-:W-:Y:S02]  /*10d0*/  IMAD.WIDE R26, R9, 0x4, R26 ;  /* 0x00000004091a7825 */ /* 0x000fe400078e021a */
[----:B------:R-:W3:Y:S04]  /*10e0*/  LDG.E R30, desc[UR8][R30.64] ;  /* 0x000000081e1e7981 */ /* 0x000ee8000c1e1900 */
[----:B------:R-:W3:Y:S01]  /*10f0*/  LDG.E R27, desc[UR8][R26.64] ;  /* 0x000000081a1b7981 */ /* 0x000ee2000c1e1900 */
[----:B-1----:R-:W-:Y:S01]  /*1100*/  IADD3 R10, PT, PT, -R21, UR4, RZ ;  /* 0x00000004150a7c10 */ /* 0x002fe2000fffe1ff */
[----:B------:R-:W-:Y:S01]  /*1110*/  BSSY.RECONVERGENT B2, `(.L_x_22) ;  /* 0x0000012000027945 */ /* 0x000fe20003800200 */
[----:B--2---:R-:W-:-:S04]  /*1120*/  FADD R9, R22, -R29 ;  /* 0x8000001d16097221 */ /* 0x004fc80000000000 */
[----:B------:R-:W-:Y:S01]  /*1130*/  FMUL R9, R9, R9 ;  /* 0x0000000909097220 */ /* 0x000fe20000400000 */
[----:B---3--:R-:W-:-:S04]  /*1140*/  FADD R0, R30, -R27 ;  /* 0x8000001b1e007221 */ /* 0x008fc80000000000 */
[----:B------:R-:W-:-:S05]  /*1150*/  FFMA R33, R0, R0, R9 ;  /* 0x0000000000217223 */ /* 0x000fca0000000009 */
[----:B------:R-:W-:Y:S01]  /*1160*/  IADD3 R0, PT, PT, R33, -0xd000000, RZ ;  /* 0xf300000021007810 */ /* 0x000fe20007ffe0ff */
[----:B------:R0:W1:Y:S03]  /*1170*/  MUFU.RSQ R14, R33 ;  /* 0x00000021000e7308 */ /* 0x0000660000001400 */
[----:B------:R-:W-:Y:S02]  /*1180*/  ISETP.GT.U32.AND P0, PT, R0, 0x727fffff, PT ;  /* 0x727fffff0000780c */ /* 0x000fe40003f04070 */
[----:B------:R-:W-:-:S11]  /*1190*/  SHF.R.S32.HI R9, RZ, 0x1f, R10 ;  /* 0x0000001fff097819 */ /* 0x000fd6000001140a */
[----:B0-----:R-:W-:Y:S05]  /*11a0*/  @!P0 BRA `(.L_x_23) ;  /* 0x0000000000108947 */ /* 0x001fea0003800000 */
[----:B------:R-:W-:Y:S02]  /*11b0*/  MOV R0, R33 ;  /* 0x0000002100007202 */ /* 0x000fe40000000f00 */
[----:B------:R-:W-:-:S07]  /*11c0*/  MOV R22, 0x11e0 ;  /* 0x000011e000167802 */ /* 0x000fce0000000f00 */
[----:B-1----:R-:W-:Y:S05]  /*11d0*/  CALL.REL.NOINC `($__internal_1_$__cuda_sm20_sqrt_rn_f32_slowpath) ;  /* 0x0000002c00f07944 */ /* 0x002fea0003c00000 */
[----:B------:R-:W-:Y:S05]  /*11e0*/  BRA `(.L_x_24) ;  /* 0x0000000000107947 */ /* 0x000fea0003800000 */
.L_x_23:
[----:B-1----:R-:W-:Y:S01]  /*11f0*/  FMUL.FTZ R0, R33, R14 ;  /* 0x0000000e21007220 */ /* 0x002fe20000410000 */
[----:B------:R-:W-:-:S03]  /*1200*/  FMUL.FTZ R14, R14, 0.5 ;  /* 0x3f0000000e0e7820 */ /* 0x000fc60000410000 */
[----:B------:R-:W-:-:S04]  /*1210*/  FFMA R23, -R0, R0, R33 ;  /* 0x0000000000177223 */ /* 0x000fc80000000121 */
[----:B------:R-:W-:-:S07]  /*1220*/  FFMA R0, R23, R14, R0 ;  /* 0x0000000e17007223 */ /* 0x000fce0000000000 */
.L_x_24:
[----:B------:R-:W-:Y:S05]  /*1230*/  BSYNC.RECONVERGENT B2 ;  /* 0x0000000000027941 */ /* 0x000fea0003800200 */
.L_x_22:
[----:B------:R-:W2:Y:S01]  /*1240*/  LDG.E R17, desc[UR8][R16.64+0x4] ;  /* 0x0000040810117981 */ /* 0x000ea2000c1e1900 */
[----:B------:R-:W2:Y:S01]  /*1250*/  LDC.64 R28, c[0x0][0x398] ;  /* 0x0000e600ff1c7b82 */ /* 0x000ea20000000a00 */
[----:B------:R-:W0:Y:S02]  /*1260*/  LDCU UR4, c[0x0][0x388] ;  /* 0x00007100ff0477ac */ /* 0x000e240008000800 */
[----:B------:R-:W3:Y:S05]  /*1270*/  LDG.E R7, desc[UR8][R6.64+0x4] ;  /* 0x0000040806077981 */ /* 0x000eea000c1e1900 */
[----:B------:R-:W1:Y:S01]  /*1280*/  LDC.64 R26, c[0x0][0x390] ;  /* 0x0000e400ff1a7b82 */ /* 0x000e620000000a00 */
[----:B--2---:R-:W-:-:S04]  /*1290*/  IMAD.WIDE R22, R17, 0x4, R28 ;  /* 0x0000000411167825 */ /* 0x004fc800078e021c */
[----:B---3--:R-:W-:Y:S02]  /*12a0*/  IMAD.WIDE R28, R7, 0x4, R28 ;  /* 0x00000004071c7825 */ /* 0x008fe400078e021c */
[----:B------:R-:W2:Y:S02]  /*12b0*/  LDG.E R22, desc[UR8][R22.64] ;  /* 0x0000000816167981 */ /* 0x000ea4000c1e1900 */
[--C-:B-1----:R-:W-:Y:S02]  /*12c0*/  IMAD.WIDE R30, R17, 0x4, R26.reuse ;  /* 0x00000004111e7825 */ /* 0x102fe400078e021a */
[----:B------:R-:W2:Y:S02]  /*12d0*/  LDG.E R29, desc[UR8][R28.64] ;  /* 0x000000081c1d7981 */ /* 0x000ea4000c1e1900 */
[----:B------:R-:W-:Y:S02]  /*12e0*/  IMAD.WIDE R26, R7, 0x4, R26 ;  /* 0x00000004071a7825 */ /* 0x000fe400078e021a */
[----:B------:R-:W3:Y:S04]  /*12f0*/  LDG.E R30, desc[UR8][R30.64] ;  /* 0x000000081e1e7981 */ /* 0x000ee8000c1e1900 */
[----:B------:R-:W3:Y:S01]  /*1300*/  LDG.E R27, desc[UR8][R26.64] ;  /* 0x000000081a1b7981 */ /* 0x000ee2000c1e1900 */
[----:B------:R-:W1:Y:S01]  /*1310*/  F2I.S64.TRUNC R6, R0 ;  /* 0x0000000000067311 */ /* 0x000e62000020d900 */
[----:B------:R-:W-:Y:S01]  /*1320*/  BSSY.RECONVERGENT B2, `(.L_x_25) ;  /* 0x0000018000027945 */ /* 0x000fe20003800200 */
[----:B-1----:R-:W-:-:S04]  /*1330*/  IMAD.WIDE.U32 R4, R10, R6, R4 ;  /* 0x000000060a047225 */ /* 0x002fc800078e0004 */
[----:B--2---:R-:W-:-:S04]  /*1340*/  FADD R16, R22, -R29 ;  /* 0x8000001d16107221 */ /* 0x004fc80000000000 */
[----:B------:R-:W-:Y:S01]  /*1350*/  FMUL R17, R16, R16 ;  /* 0x0000001010117220 */ /* 0x000fe20000400000 */
[----:B---3--:R-:W-:-:S04]  /*1360*/  FADD R14, R30, -R27 ;  /* 0x8000001b1e0e7221 */ /* 0x008fc80000000000 */
[----:B------:R-:W-:Y:S01]  /*1370*/  FFMA R33, R14, R14, R17 ;  /* 0x0000000e0e217223 */ /* 0x000fe20000000011 */
[----:B------:R-:W-:-:S04]  /*1380*/  IMAD R14, R7, R10, RZ ;  /* 0x0000000a070e7224 */ /* 0x000fc800078e02ff */
[----:B------:R-:W-:Y:S01]  /*1390*/  IADD3 R7, PT, PT, R33, -0xd000000, RZ ;  /* 0xf300000021077810 */ /* 0x000fe20007ffe0ff */
[----:B------:R1:W2:Y:S03]  /*13a0*/  MUFU.RSQ R16, R33 ;  /* 0x0000002100107308 */ /* 0x0002a60000001400 */
[----:B------:R-:W-:Y:S02]  /*13b0*/  ISETP.GT.U32.AND P0, PT, R7, 0x727fffff, PT ;  /* 0x727fffff0700780c */ /* 0x000fe40003f04070 */
[----:B------:R-:W-:Y:S01]  /*13c0*/  LOP3.LUT R17, RZ, R21, RZ, 0x33, !PT ;  /* 0x00000015ff117212 */ /* 0x000fe200078e33ff */
[----:B------:R-:W-:-:S03]  /*13d0*/  IMAD R23, R6, R9, R14 ;  /* 0x0000000906177224 */ /* 0x000fc600078e020e */
[----:B0-----:R-:W-:Y:S02]  /*13e0*/  IADD3 R17, PT, PT, R17, UR4, RZ ;  /* 0x0000000411117c10 */ /* 0x001fe4000fffe0ff */
[----:B------:R-:W-:Y:S02]  /*13f0*/  IADD3 R7, PT, PT, R5, R23, RZ ;  /* 0x0000001705077210 */ /* 0x000fe40007ffe0ff */
[----:B------:R-:W-:-:S03]  /*1400*/  SHF.R.S32.HI R9, RZ, 0x1f, R17 ;  /* 0x0000001fff097819 */ /* 0x000fc60000011411 */
[----:B-1----:R-:W-:Y:S05]  /*1410*/  @!P0 BRA `(.L_x_26) ;  /* 0x0000000000108947 */ /* 0x002fea0003800000 */
[----:B------:R-:W-:Y:S02]  /*1420*/  MOV R0, R33 ;  /* 0x0000002100007202 */ /* 0x000fe40000000f00 */
[----:B------:R-:W-:-:S07]  /*1430*/  MOV R22, 0x1450 ;  /* 0x0000145000167802 */ /* 0x000fce0000000f00 */
[----:B--2---:R-:W-:Y:S05]  /*1440*/  CALL.REL.NOINC `($__internal_1_$__cuda_sm20_sqrt_rn_f32_slowpath) ;  /* 0x0000002c00547944 */ /* 0x004fea0003c00000 */
[----:B------:R-:W-:Y:S05]  /*1450*/  BRA `(.L_x_27) ;  /* 0x0000000000107947 */ /* 0x000fea0003800000 */
.L_x_26:
[----:B--2---:R-:W-:Y:S01]  /*1460*/  FMUL.FTZ R0, R33, R16 ;  /* 0x0000001021007220 */ /* 0x004fe20000410000 */
[----:B------:R-:W-:-:S03]  /*1470*/  FMUL.FTZ R10, R16, 0.5 ;  /* 0x3f000000100a7820 */ /* 0x000fc60000410000 */
[----:B------:R-:W-:-:S04]  /*1480*/  FFMA R23, -R0, R0, R33 ;  /* 0x0000000000177223 */ /* 0x000fc80000000121 */
[----:B------:R-:W-:-:S07]  /*1490*/  FFMA R0, R23, R10, R0 ;  /* 0x0000000a17007223 */ /* 0x000fce0000000000 */
.L_x_27:
[----:B------:R-:W-:Y:S05]  /*14a0*/  BSYNC.RECONVERGENT B2 ;  /* 0x0000000000027941 */ /* 0x000fea0003800200 */
.L_x_25:
[----:B------:R-:W0:Y:S01]  /*14b0*/  F2I.S64.TRUNC R22, R0 ;  /* 0x0000000000167311 */ /* 0x000e22000020d900 */
[----:B------:R-:W-:Y:S02]  /*14c0*/  MOV R6, R4 ;  /* 0x0000000400067202 */ /* 0x000fe40000000f00 */
[----:B------:R-:W-:Y:S02]  /*14d0*/  IADD3 R3, PT, PT, R3, 0x2, RZ ;  /* 0x0000000203037810 */ /* 0x000fe40007ffe0ff */
[----:B------:R-:W-:Y:S01]  /*14e0*/  IADD3 R21, PT, PT, R21, 0x2, RZ ;  /* 0x0000000215157810 */ /* 0x000fe20007ffe0ff */
[----:B0-----:R-:W-:Y:S02]  /*14f0*/  IMAD R10, R23, R17, RZ ;  /* 0x00000011170a7224 */ /* 0x001fe400078e02ff */
[----:B------:R-:W-:-:S04]  /*1500*/  IMAD.WIDE.U32 R4, R17, R22, R6 ;  /* 0x0000001611047225 */ /* 0x000fc800078e0006 */
[----:B------:R-:W-:-:S05]  /*1510*/  IMAD R9, R22, R9, R10 ;  /* 0x0000000916097224 */ /* 0x000fca00078e020a */
[----:B------:R-:W-:-:S07]  /*1520*/  IADD3 R5, PT, PT, R5, R9, RZ ;  /* 0x0000000905057210 */ /* 0x000fce0007ffe0ff */
.L_x_21:
[----:B------:R-:W-:Y:S05]  /*1530*/  BSYNC.RECONVERGENT B1 ;  /* 0x0000000000017941 */ /* 0x000fea0003800200 */
.L_x_20:
[----:B------:R-:W-:-:S04]  /*1540*/  LOP3.LUT R0, R2, 0x1, RZ, 0xc0, !PT ;  /* 0x0000000102007812 */ /* 0x000fc800078ec0ff */
[----:B------:R-:W-:-:S13]  /*1550*/  ISETP.NE.U32.AND P0, PT, R0, 0x1, PT ;  /* 0x000000010000780c */ /* 0x000fda0003f05070 */
[----:B------:R-:W-:Y:S05]  /*1560*/  @P0 BRA `(.L_x_3) ;  /* 0x0000000000a40947 */ /* 0x000fea0003800000 */
[----:B------:R-:W0:Y:S01]  /*1570*/  LDC.64 R16, c[0x0][0x380] ;  /* 0x0000e000ff107b82 */ /* 0x000e220000000a00 */
[----:B------:R-:W1:Y:S07]  /*1580*/  LDCU UR4, c[0x0][0x388] ;  /* 0x00007100ff0477ac */ /* 0x000e6e0008000800 */
[----:B------:R-:W2:Y:S08]  /*1590*/  LDC.64 R30, c[0x0][0x398] ;  /* 0x0000e600ff1e7b82 */ /* 0x000eb00000000a00 */
[----:B------:R-:W3:Y:S01]  /*15a0*/  LDC.64 R26, c[0x0][0x390] ;  /* 0x0000e400ff1a7b82 */ /* 0x000ee20000000a00 */
[----:B0-----:R-:W-:-:S04]  /*15b0*/  IMAD.WIDE.U32 R6, R3, 0x4, R16 ;  /* 0x0000000403067825 */ /* 0x001fc800078e0010 */
[----:B------:R-:W-:Y:S02]  /*15c0*/  IMAD.WIDE.U32 R16, R21, 0x4, R16 ;  /* 0x0000000415107825 */ /* 0x000fe400078e0010 */
        /* <DEDUP_REMOVED lines=25> */
.L_x_29:
[----:B-1----:R-:W-:Y:S01]  /*1760*/  FMUL.FTZ R0, R7, R6 ;  /* 0x0000000607007220 */ /* 0x002fe20000410000 */
[----:B------:R-:W-:-:S03]  /*1770*/  FMUL.FTZ R6, R6, 0.5 ;  /* 0x3f00000006067820 */ /* 0x000fc60000410000 */
[----:B------:R-:W-:-:S04]  /*1780*/  FFMA R7, -R0, R0, R7 ;  /* 0x0000000000077223 */ /* 0x000fc80000000107 */
[----:B------:R-:W-:-:S07]  /*1790*/  FFMA R0, R7, R6, R0 ;  /* 0x0000000607007223 */ /* 0x000fce0000000000 */
.L_x_30:
[----:B------:R-:W-:Y:S05]  /*17a0*/  BSYNC.RECONVERGENT B1 ;  /* 0x0000000000017941 */ /* 0x000fea0003800200 */
.L_x_28:
[----:B------:R-:W0:Y:S02]  /*17b0*/  F2I.S64.TRUNC R6, R0 ;  /* 0x0000000000067311 */ /* 0x000e24000020d900 */
[----:B0-----:R-:W-:Y:S02]  /*17c0*/  IMAD R7, R7, R21, RZ ;  /* 0x0000001507077224 */ /* 0x001fe400078e02ff */
[----:B------:R-:W-:-:S04]  /*17d0*/  IMAD.WIDE.U32 R4, R21, R6, R4 ;  /* 0x0000000615047225 */ /* 0x000fc800078e0004 */
[----:B------:R-:W-:-:S05]  /*17e0*/  IMAD R7, R6, R3, R7 ;  /* 0x0000000306077224 */ /* 0x000fca00078e0207 */
[----:B------:R-:W-:-:S07]  /*17f0*/  IADD3 R5, PT, PT, R5, R7, RZ ;  /* 0x0000000705057210 */ /* 0x000fce0007ffe0ff */
.L_x_3:
[----:B0-----:R-:W-:Y:S05]  /*1800*/  BSYNC.RECONVERGENT B0 ;  /* 0x0000000000007941 */ /* 0x001fea0003800200 */
.L_x_2:
[----:B------:R-:W0:Y:S01]  /*1810*/  LDC R0, c[0x0][0x388] ;  /* 0x0000e200ff007b82 */ /* 0x000e220000000800 */
[----:B------:R-:W-:Y:S01]  /*1820*/  IADD3 R3, PT, PT, R25, 0x2, RZ ;  /* 0x0000000219037810 */ /* 0x000fe20007ffe0ff */
[----:B------:R-:W-:Y:S01]  /*1830*/  BSSY.RECONVERGENT B0, `(.L_x_31) ;  /* 0x000012f000007945 */ /* 0x000fe20003800200 */
[----:B------:R-:W-:Y:S02]  /*1840*/  CS2R R6, SRZ ;  /* 0x0000000000067805 */ /* 0x000fe4000001ff00 */
[----:B0-----:R-:W-:-:S13]  /*1850*/  ISETP.GE.AND P0, PT, R3, R0, PT ;  /* 0x000000000300720c */ /* 0x001fda0003f06270 */
[----:B------:R-:W-:Y:S05]  /*1860*/  @P0 BRA `(.L_x_32) ;  /* 0x0000001000ac0947 */ /* 0x000fea0003800000 */
[----:B------:R-:W-:Y:S01]  /*1870*/  IADD3 R7, PT, PT, R0, -0x1, RZ ;  /* 0xffffffff00077810 */ /* 0x000fe20007ffe0ff */
[----:B------:R-:W-:Y:S01]  /*1880*/  BSSY.RECONVERGENT B1, `(.L_x_33) ;  /* 0x00000aa000017945 */ /* 0x000fe20003800200 */
[C---:B------:R-:W-:Y:S02]  /*1890*/  IADD3 R17, PT, PT, R2.reuse, 0x1, RZ ;  /* 0x0000000102117810 */ /* 0x040fe40007ffe0ff */
[----:B------:R-:W-:Y:S01]  /*18a0*/  MOV R10, R3 ;  /* 0x00000003000a7202 */ /* 0x000fe20000000f00 */
[----:B------:R-:W-:Y:S01]  /*18b0*/  IMAD R0, R2, R7, R0 ;  /* 0x0000000702007224 */ /* 0x000fe200078e0200 */
[----:B------:R-:W-:-:S04]  /*18c0*/  CS2R R6, SRZ ;  /* 0x0000000000067805 */ /* 0x000fc8000001ff00 */
[----:B------:R-:W-:-:S04]  /*18d0*/  IADD3 R9, PT, PT, R0, -0x2, RZ ;  /* 0xfffffffe00097810 */ /* 0x000fc80007ffe0ff */
[----:B------:R-:W-:-:S04]  /*18e0*/  IADD3 R20, PT, PT, R9, -R18, -R15 ;  /* 0x8000001209147210 */ /* 0x000fc80007ffe80f */
[----:B------:R-:W-:-:S04]  /*18f0*/  IADD3 R0, PT, PT, R20, -0x1, RZ ;  /* 0xffffffff14007810 */ /* 0x000fc80007ffe0ff */
[----:B------:R-:W-:-:S13]  /*1900*/  ISETP.GE.U32.AND P0, PT, R0, 0x3, PT ;  /* 0x000000030000780c */ /* 0x000fda0003f06070 */
[----:B------:R-:W-:Y:S05]  /*1910*/  @!P0 BRA `(.L_x_34) ;  /* 0x0000000800808947 */ /* 0x000fea0003800000 */
[----:B------:R-:W0:Y:S01]  /*1920*/  LDCU.64 UR4, c[0x0][0x380] ;  /* 0x00007000ff0477ac */ /* 0x000e220008000a00 */
[----:B------:R-:W-:Y:S01]  /*1930*/  SHF.R.S64 R26, RZ, 0x1e, R12 ;  /* 0x0000001eff1a7819 */ /* 0x000fe2000000100c */
[----:B------:R-:W1:Y:S08]  /*1940*/  LDC.64 R22, c[0x0][0x390] ;  /* 0x0000e400ff167b82 */ /* 0x000e700000000a00 */
[----:B------:R-:W2:Y:S01]  /*1950*/  LDC.64 R24, c[0x0][0x398] ;  /* 0x0000e600ff187b82 */ /* 0x000ea20000000a00 */
[----:B0-----:R-:W-:-:S04]  /*1960*/  IADD3 R26, P0, PT, R26, UR4, RZ ;  /* 0x000000041a1a7c10 */ /* 0x001fc8000ff1e0ff */
[----:B------:R-:W-:-:S06]  /*1970*/  LEA.HI.X.SX32 R27, R12, UR5, 0x2, P0 ;  /* 0x000000050c1b7c11 */ /* 0x000fcc00080f16ff */
[----:B------:R-:W1:Y:S01]  /*1980*/  LDG.E R27, desc[UR8][R26.64+0x4] ;  /* 0x000004081a1b7981 */ /* 0x000e62000c1e1900 */
[----:B------:R-:W-:Y:S02]  /*1990*/  IADD3 R8, PT, PT, R9, -UR6, -R8 ;  /* 0x8000000609087c10 */ /* 0x000fe4000fffe808 */
[----:B------:R-:W-:Y:S01]  /*19a0*/  LOP3.LUT R9, R20, 0xfffffffc, RZ, 0xc0, !PT ;  /* 0xfffffffc14097812 */ /* 0x000fe200078ec0ff */
[----:B-1----:R-:W-:-:S04]  /*19b0*/  IMAD.WIDE R22, R27, 0x4, R22 ;  /* 0x000000041b167825 */ /* 0x002fc800078e0216 */
[----:B--2---:R-:W-:Y:S01]  /*19c0*/  IMAD.WIDE R24, R27, 0x4, R24 ;  /* 0x000000041b187825 */ /* 0x004fe200078e0218 */
[----:B------:R0:W5:Y:S04]  /*19d0*/  LDG.E R16, desc[UR8][R22.64] ;  /* 0x0000000816107981 */ /* 0x000168000c1e1900 */
[----:B------:R0:W5:Y:S01]  /*19e0*/  LDG.E R14, desc[UR8][R24.64] ;  /* 0x00000008180e7981 */ /* 0x000162000c1e1900 */
[----:B------:R-:W-:Y:S01]  /*19f0*/  BSSY.RECONVERGENT B2, `(.L_x_35) ;  /* 0x0000091000027945 */ /* 0x000fe20003800200 */
[----:B------:R-:W-:Y:S02]  /*1a00*/  CS2R R6, SRZ ;  /* 0x0000000000067805 */ /* 0x000fe4000001ff00 */
[----:B------:R-:W-:Y:S02]  /*1a10*/  MOV R17, R11 ;  /* 0x0000000b00117202 */ /* 0x000fe40000000f00 */
[----:B------:R-:W-:-:S02]  /*1a20*/  IADD3 R10, PT, PT, R8, -R15, RZ ;  /* 0x8000000f080a7210 */ /* 0x000fc40007ffe0ff */
[----:B------:R-:W-:-:S07]  /*1a30*/  IADD3 R9, PT, PT, -R9, RZ, RZ ;  /* 0x000000ff09097210 */ /* 0x000fce0007ffe1ff */
.L_x_48:
[----:B------:R-:W1:Y:S01]  /*1a40*/  LDC.64 R26, c[0x0][0x380] ;  /* 0x0000e000ff1a7b82 */ /* 0x000e620000000a00 */
[----:B------:R-:W-:-:S07]  /*1a50*/  IADD3 R21, PT, PT, R17, 0x1, RZ ;  /* 0x0000000111157810 */ /* 0x000fce0007ffe0ff */
[----:B------:R-:W2:Y:S08]  /*1a60*/  LDC.64 R28, c[0x0][0x398] ;  /* 0x0000e600ff1c7b82 */ /* 0x000eb00000000a00 */
[----:B0-----:R-:W0:Y:S01]  /*1a70*/  LDC.64 R22, c[0x0][0x390] ;  /* 0x0000e400ff167b82 */ /* 0x001e220000000a00 */
[----:B-1----:R-:W-:-:S05]  /*1a80*/  IMAD.WIDE R26, R21, 0x4, R26 ;  /* 0x00000004151a7825 */ /* 0x002fca00078e021a */
[----:B------:R-:W2:Y:S02]  /*1a90*/  LDG.E R21, desc[UR8][R26.64] ;  /* 0x000000081a157981 */ /* 0x000ea4000c1e1900 */
[----:B--2---:R-:W-:-:S04]  /*1aa0*/  IMAD.WIDE R28, R21, 0x4, R28 ;  /* 0x00000004151c7825 */ /* 0x004fc800078e021c */
[----:B0-----:R-:W-:Y:S02]  /*1ab0*/  IMAD.WIDE R22, R21, 0x4, R22 ;  /* 0x0000000415167825 */ /* 0x001fe400078e0216 */
[----:B------:R-:W2:Y:S04]  /*1ac0*/  LDG.E R21, desc[UR8][R28.64] ;  /* 0x000000081c157981 */ /* 0x000ea8000c1e1900 */
[----:B------:R-:W3:Y:S01]  /*1ad0*/  LDG.E R25, desc[UR8][R22.64] ;  /* 0x0000000816197981 */ /* 0x000ee2000c1e1900 */
[----:B------:R-:W-:Y:S01]  /*1ae0*/  IADD3 R9, PT, PT, R9, 0x4, RZ ;  /* 0x0000000409097810 */ /* 0x000fe20007ffe0ff */
[----:B------:R-:W-:Y:S01]  /*1af0*/  BSSY.RECONVERGENT B3, `(.L_x_36) ;  /* 0x0000014000037945 */ /* 0x000fe20003800200 */
[----:B------:R-:W-:Y:S02]  /*1b00*/  IADD3 R8, PT, PT, R10, -0x3, RZ ;  /* 0xfffffffd0a087810 */ /* 0x000fe40007ffe0ff */
[----:B------:R-:W-:Y:S01]  /*1b10*/  ISETP.NE.AND P0, PT, R9, RZ, PT ;  /* 0x000000ff0900720c */ /* 0x000fe20003f05270 */
[----:B--2--5:R-:W-:Y:S01]  /*1b20*/  FADD R14, -R21, R14 ;  /* 0x0000000e150e7221 */ /* 0x024fe20000000100 */
[----:B---3--:R-:W-:-:S03]  /*1b30*/  FADD R16, -R25, R16 ;  /* 0x0000001019107221 */ /* 0x008fc60000000100 */
[----:B------:R-:W-:Y:S01]  /*1b40*/  FMUL R31, R14, R14 ;  /* 0x0000000e0e1f7220 */ /* 0x000fe20000400000 */
[----:B------:R-:W-:-:S03]  /*1b50*/  SHF.R.S32.HI R14, RZ, 0x1f, R10 ;  /* 0x0000001fff0e7819 */ /* 0x000fc6000001140a */
[----:B------:R-:W-:-:S04]  /*1b60*/  FFMA R31, R16, R16, R31 ;  /* 0x00000010101f7223 */ /* 0x000fc8000000001f */
        /* <DEDUP_REMOVED lines=8> */
.L_x_37:
[----:B------:R-:W-:Y:S01]  /*1bf0*/  FMUL.FTZ R0, R31, R16 ;  /* 0x000000101f007220 */ /* 0x000fe20000410000 */
[----:B------:R-:W-:-:S03]  /*1c00*/  FMUL.FTZ R16, R16, 0.5 ;  /* 0x3f00000010107820 */ /* 0x000fc60000410000 */
[----:B------:R-:W-:-:S04]  /*1c10*/  FFMA R23, -R0, R0, R31 ;  /* 0x0000000000177223 */ /* 0x000fc8000000011f */
[----:B------:R-:W-:-:S07]  /*1c20*/  FFMA R0, R23, R16, R0 ;  /* 0x0000001017007223 */ /* 0x000fce0000000000 */
.L_x_38:
[----:B------:R-:W-:Y:S05]  /*1c30*/  BSYNC.RECONVERGENT B3 ;  /* 0x0000000000037941 */ /* 0x000fea0003800200 */
.L_x_36:
[----:B------:R-:W2:Y:S01]  /*1c40*/  LDG.E R31, desc[UR8][R26.64+0x4] ;  /* 0x000004081a1f7981 */ /* 0x000ea2000c1e1900 */
[----:B------:R-:W0:Y:S01]  /*1c50*/  F2I.S64.TRUNC R34, R0 ;  /* 0x0000000000227311 */ /* 0x000e22000020d900 */
[----:B------:R-:W1:Y:S01]  /*1c60*/  LDC.64 R22, c[0x0][0x390] ;  /* 0x0000e400ff167b82 */ /* 0x000e620000000a00 */
[----:B0-----:R-:W-:-:S04]  /*1c70*/  IMAD R29, R35, R10, RZ ;  /* 0x0000000a231d7224 */ /* 0x001fc800078e02ff */
[C---:B------:R-:W-:Y:S02]  /*1c80*/  IMAD R29, R34.reuse, R14, R29 ;  /* 0x0000000e221d7224 */ /* 0x040fe400078e021d */
[----:B------:R-:W-:Y:S02]  /*1c90*/  IMAD.WIDE.U32 R34, R34, R10, R6 ;  /* 0x0000000a22227225 */ /* 0x000fe400078e0006 */
[----:B------:R-:W2:Y:S02]  /*1ca0*/  LDC.64 R6, c[0x0][0x398] ;  /* 0x0000e600ff067b82 */ /* 0x000ea40000000a00 */
[----:B--2---:R-:W-:-:S04]  /*1cb0*/  IMAD.WIDE R6, R31, 0x4, R6 ;  /* 0x000000041f067825 */ /* 0x004fc800078e0206 */
[----:B-1----:R-:W-:Y:S02]  /*1cc0*/  IMAD.WIDE R22, R31, 0x4, R22 ;  /* 0x000000041f167825 */ /* 0x002fe400078e0216 */
[----:B------:R0:W2:Y:S04]  /*1cd0*/  LDG.E R6, desc[UR8][R6.64] ;  /* 0x0000000806067981 */ /* 0x0000a8000c1e1900 */
[----:B------:R-:W3:Y:S01]  /*1ce0*/  LDG.E R14, desc[UR8][R22.64] ;  /* 0x00000008160e7981 */ /* 0x000ee2000c1e1900 */
[----:B------:R-:W-:Y:S01]  /*1cf0*/  IADD3 R32, PT, PT, R10, -0x1, RZ ;  /* 0xffffffff0a207810 */ /* 0x000fe20007ffe0ff */
[----:B------:R-:W-:Y:S03]  /*1d00*/  BSSY.RECONVERGENT B3, `(.L_x_39) ;  /* 0x0000013000037945 */ /* 0x000fe60003800200 */
[----:B0-----:R-:W-:Y:S01]  /*1d10*/  SHF.R.S32.HI R7, RZ, 0x1f, R32 ;  /* 0x0000001fff077819 */ /* 0x001fe20000011420 */
[----:B--2---:R-:W-:Y:S01]  /*1d20*/  FADD R21, R21, -R6 ;  /* 0x8000000615157221 */ /* 0x004fe20000000000 */
[----:B---3--:R-:W-:-:S03]  /*1d30*/  FADD R25, R25, -R14 ;  /* 0x8000000e19197221 */ /* 0x008fc60000000000 */
[----:B------:R-:W-:Y:S01]  /*1d40*/  FMUL R0, R21, R21 ;  /* 0x0000001515007220 */ /* 0x000fe20000400000 */
[----:B------:R-:W-:-:S03]  /*1d50*/  IADD3 R21, PT, PT, R35, R29, RZ ;  /* 0x0000001d23157210 */ /* 0x000fc60007ffe0ff */
        /* <DEDUP_REMOVED lines=9> */
.L_x_40:
[----:B------:R-:W-:Y:S01]  /*1df0*/  FMUL.FTZ R0, R25, R16 ;  /* 0x0000001019007220 */ /* 0x000fe20000410000 */
[----:B------:R-:W-:-:S03]  /*1e00*/  FMUL.FTZ R16, R16, 0.5 ;  /* 0x3f00000010107820 */ /* 0x000fc60000410000 */
[----:B------:R-:W-:-:S04]  /*1e10*/  FFMA R23, -R0, R0, R25 ;  /* 0x0000000000177223 */ /* 0x000fc80000000119 */
[----:B------:R-:W-:-:S07]  /*1e20*/  FFMA R0, R23, R16, R0 ;  /* 0x0000001017007223 */ /* 0x000fce0000000000 */
.L_x_41:
[----:B------:R-:W-:Y:S05]  /*1e30*/  BSYNC.RECONVERGENT B3 ;  /* 0x0000000000037941 */ /* 0x000fea0003800200 */
.L_x_39:
        /* <DEDUP_REMOVED lines=15> */
[----:B------:R-:W-:Y:S01]  /*1f30*/  FMUL R25, R6, R6 ;  /* 0x0000000606197220 */ /* 0x000fe20000400000 */
[----:B------:R-:W-:-:S03]  /*1f40*/  IADD3 R6, PT, PT, R10, -0x2, RZ ;  /* 0xfffffffe0a067810 */ /* 0x000fc60007ffe0ff */
[----:B------:R-:W-:Y:S01]  /*1f50*/  FFMA R35, R14, R14, R25 ;  /* 0x0000000e0e237223 */ /* 0x000fe20000000019 */
[----:B------:R-:W-:Y:S02]  /*1f60*/  IADD3 R25, PT, PT, R33, R31, RZ ;  /* 0x0000001f21197210 */ /* 0x000fe40007ffe0ff */
[----:B------:R-:W-:Y:S01]  /*1f70*/  SHF.R.S32.HI R24, RZ, 0x1f, R6 ;  /* 0x0000001fff187819 */ /* 0x000fe20000011406 */
        /* <DEDUP_REMOVED lines=8> */
.L_x_43:
[----:B------:R-:W-:Y:S01]  /*2000*/  FMUL.FTZ R0, R35, R14 ;  /* 0x0000000e23007220 */ /* 0x000fe20000410000 */
[----:B------:R-:W-:-:S03]  /*2010*/  FMUL.FTZ R14, R14, 0.5 ;  /* 0x3f0000000e0e7820 */ /* 0x000fc60000410000 */
[----:B------:R-:W-:-:S04]  /*2020*/  FFMA R23, -R0, R0, R35 ;  /* 0x0000000000177223 */ /* 0x000fc80000000123 */
[----:B------:R-:W-:-:S07]  /*2030*/  FFMA R0, R23, R14, R0 ;  /* 0x0000000e17007223 */ /* 0x000fce0000000000 */
.L_x_44:
[----:B------:R-:W-:Y:S05]  /*2040*/  BSYNC.RECONVERGENT B3 ;  /* 0x0000000000037941 */ /* 0x000fea0003800200 */
.L_x_42:
[----:B------:R-:W2:Y:S01]  /*2050*/  LDG.E R27, desc[UR8][R26.64+0xc] ;  /* 0x00000c081a1b7981 */ /* 0x000ea2000c1e1900 */
[----:B------:R-:W2:Y:S02]  /*2060*/  LDC.64 R22, c[0x0][0x390] ;  /* 0x0000e400ff167b82 */ /* 0x000ea40000000a00 */
[----:B--2---:R-:W-:-:S06]  /*2070*/  IMAD.WIDE R30, R27, 0x4, R22 ;  /* 0x000000041b1e7825 */ /* 0x004fcc00078e0216 */
[----:B------:R-:W0:Y:S01]  /*2080*/  LDC.64 R22, c[0x0][0x398] ;  /* 0x0000e600ff167b82 */ /* 0x000e220000000a00 */
[----:B------:R-:W2:Y:S01]  /*2090*/  LDG.E R16, desc[UR8][R30.64] ;  /* 0x000000081e107981 */ /* 0x000ea2000c1e1900 */
[----:B0-----:R-:W-:-:S05]  /*20a0*/  IMAD.WIDE R28, R27, 0x4, R22 ;  /* 0x000000041b1c7825 */ /* 0x001fca00078e0216 */
[----:B------:R-:W3:Y:S01]  /*20b0*/  LDG.E R14, desc[UR8][R28.64] ;  /* 0x000000081c0e7981 */ /* 0x000ee2000c1e1900 */
[----:B------:R-:W-:Y:S01]  /*20c0*/  MOV R26, R32 ;  /* 0x00000020001a7202 */ /* 0x000fe20000000f00 */
[----:B------:R-:W0:Y:S01]  /*20d0*/  F2I.S64.TRUNC R22, R0 ;  /* 0x0000000000167311 */ /* 0x000e22000020d900 */
[----:B------:R-:W-:Y:S01]  /*20e0*/  MOV R27, R25 ;  /* 0x00000019001b7202 */ /* 0x000fe20000000f00 */
[----:B------:R-:W-:Y:S02]  /*20f0*/  BSSY.RECONVERGENT B3, `(.L_x_45) ;  /* 0x0000016000037945 */ /* 0x000fe40003800200 */
[----:B0-----:R-:W-:-:S04]  /*2100*/  IMAD.WIDE.U32 R26, R6, R22, R26 ;  /* 0x00000016061a7225 */ /* 0x001fc800078e001a */
[----:B--2---:R-:W-:Y:S01]  /*2110*/  FADD R21, R21, -R16 ;  /* 0x8000001015157221 */ /* 0x004fe20000000000 */
[----:B---3--:R-:W-:-:S04]  /*2120*/  FADD R7, R7, -R14 ;  /* 0x8000000e07077221 */ /* 0x008fc80000000000 */
[----:B------:R-:W-:-:S04]  /*2130*/  FMUL R32, R7, R7 ;  /* 0x0000000707207220 */ /* 0x000fc80000400000 */
[----:B------:R-:W-:Y:S01]  /*2140*/  FFMA R25, R21, R21, R32 ;  /* 0x0000001515197223 */ /* 0x000fe20000000020 */
[----:B------:R-:W-:Y:S01]  /*2150*/  IMAD R21, R23, R6, RZ ;  /* 0x0000000617157224 */ /* 0x000fe200078e02ff */
[----:B------:R-:W-:Y:S02]  /*2160*/  SHF.R.S32.HI R6, RZ, 0x1f, R8 ;  /* 0x0000001fff067819 */ /* 0x000fe40000011408 */
[----:B------:R0:W1:Y:S01]  /*2170*/  MUFU.RSQ R30, R25 ;  /* 0x00000019001e7308 */ /* 0x0000620000001400 */
[----:B------:R-:W-:-:S04]  /*2180*/  IADD3 R7, PT, PT, R25, -0xd000000, RZ ;  /* 0xf300000019077810 */ /* 0x000fc80007ffe0ff */
[----:B------:R-:W-:Y:S01]  /*2190*/  ISETP.GT.U32.AND P1, PT, R7, 0x727fffff, PT ;  /* 0x727fffff0700780c */ /* 0x000fe20003f24070 */
[----:B------:R-:W-:-:S05]  /*21a0*/  IMAD R7, R22, R24, R21 ;  /* 0x0000001816077224 */ /* 0x000fca00078e0215 */
[----:B------:R-:W-:-:S07]  /*21b0*/  IADD3 R7, PT, PT, R27, R7, RZ ;  /* 0x000000071b077210 */ /* 0x000fce0007ffe0ff */
[----:B01----:R-:W-:Y:S05]  /*21c0*/  @!P1 BRA `(.L_x_46) ;  /* 0x0000000000109947 */ /* 0x003fea0003800000 */
[----:B------:R-:W-:Y:S02]  /*21d0*/  MOV R0, R25 ;  /* 0x0000001900007202 */ /* 0x000fe40000000f00 */
[----:B------:R-:W-:-:S07]  /*21e0*/  MOV R22, 0x2200 ;  /* 0x0000220000167802 */ /* 0x000fce0000000f00 */
[----:B------:R-:W-:Y:S05]  /*21f0*/  CALL.REL.NOINC `($__internal_1_$__cuda_sm20_sqrt_rn_f32_slowpath) ;  /* 0x0000001c00e87944 */ /* 0x000fea0003c00000 */
[----:B------:R-:W-:Y:S05]  /*2200*/  BRA `(.L_x_47) ;  /* 0x0000000000107947 */ /* 0x000fea0003800000 */
.L_x_46:
[----:B------:R-:W-:Y:S01]  /*2210*/  FMUL.FTZ R0, R25, R30 ;  /* 0x0000001e19007220 */ /* 0x000fe20000410000 */
[----:B------:R-:W-:-:S03]  /*2220*/  FMUL.FTZ R22, R30, 0.5 ;  /* 0x3f0000001e167820 */ /* 0x000fc60000410000 */
[----:B------:R-:W-:-:S04]  /*2230*/  FFMA R21, -R0, R0, R25 ;  /* 0x0000000000157223 */ /* 0x000fc80000000119 */
[----:B------:R-:W-:-:S07]  /*2240*/  FFMA R0, R21, R22, R0 ;  /* 0x0000001615007223 */ /* 0x000fce0000000000 */
.L_x_47:
[----:B------:R-:W-:Y:S05]  /*2250*/  BSYNC.RECONVERGENT B3 ;  /* 0x0000000000037941 */ /* 0x000fea0003800200 */
.L_x_45:
[----:B------:R-:W0:Y:S01]  /*2260*/  F2I.S64.TRUNC R22, R0 ;  /* 0x0000000000167311 */ /* 0x000e22000020d900 */
[----:B------:R-:W-:Y:S02]  /*2270*/  MOV R27, R7 ;  /* 0x00000007001b7202 */ /* 0x000fe40000000f00 */
[----:B------:R-:W-:Y:S02]  /*2280*/  IADD3 R10, PT, PT, R10, -0x4, RZ ;  /* 0xfffffffc0a0a7810 */ /* 0x000fe40007ffe0ff */
[----:B------:R-:W-:Y:S01]  /*2290*/  IADD3 R17, PT, PT, R17, 0x4, RZ ;  /* 0x0000000411117810 */ /* 0x000fe20007ffe0ff */
[----:B0-----:R-:W-:Y:S02]  /*22a0*/  IMAD R21, R23, R8, RZ ;  /* 0x0000000817157224 */ /* 0x001fe400078e02ff */
[----:B------:R-:W-:-:S04]  /*22b0*/  IMAD.WIDE.U32 R26, R8, R22, R26 ;  /* 0x00000016081a7225 */ /* 0x000fc800078e001a */
[----:B------:R-:W-:Y:S01]  /*22c0*/  IMAD R21, R22, R6, R21 ;  /* 0x0000000616157224 */ /* 0x000fe200078e0215 */
[----:B------:R-:W-:-:S04]  /*22d0*/  MOV R6, R26 ;  /* 0x0000001a00067202 */ /* 0x000fc80000000f00 */
[----:B------:R-:W-:Y:S01]  /*22e0*/  IADD3 R7, PT, PT, R27, R21, RZ ;  /* 0x000000151b077210 */ /* 0x000fe20007ffe0ff */
[----:B------:R-:W-:Y:S06]  /*22f0*/  @P0 BRA `(.L_x_48) ;  /* 0xfffffff400d00947 */ /* 0x000fec000383ffff */
[----:B------:R-:W-:Y:S05]  /*2300*/  BSYNC.RECONVERGENT B2 ;  /* 0x0000000000027941 */ /* 0x000fea0003800200 */
.L_x_35:
[----:B------:R-:W-:-:S07]  /*2310*/  IADD3 R10, PT, PT, R17, 0x1, RZ ;  /* 0x00000001110a7810 */ /* 0x000fce0007ffe0ff */
.L_x_34:
[----:B------:R-:W-:Y:S05]  /*2320*/  BSYNC.RECONVERGENT B1 ;  /* 0x0000000000017941 */ /* 0x000fea0003800200 */
.L_x_33:
[----:B------:R-:W-:-:S13]  /*2330*/  LOP3.LUT P0, R0, R20, 0x3, RZ, 0xc0, !PT ;  /* 0x0000000314007812 */ /* 0x000fda000780c0ff */
[----:B------:R-:W-:Y:S05]  /*2340*/  @!P0 BRA `(.L_x_32) ;  /* 0x0000000400f48947 */ /* 0x000fea0003800000 */
[----:B------:R-:W-:Y:S01]  /*2350*/  ISETP.NE.AND P0, PT, R0, 0x1, PT ;  /* 0x000000010000780c */ /* 0x000fe20003f05270 */
[----:B------:R-:W-:-:S12]  /*2360*/  BSSY.RECONVERGENT B1, `(.L_x_49) ;  /* 0x000004f000017945 */ /* 0x000fd80003800200 */
[----:B------:R-:W-:Y:S05]  /*2370*/  @!P0 BRA `(.L_x_50) ;  /* 0x0000000400348947 */ /* 0x000fea0003800000 */
[----:B------:R-:W0:Y:S01]  /*2380*/  LDC.64 R8, c[0x0][0x380] ;  /* 0x0000e000ff087b82 */ /* 0x000e220000000a00 */
[----:B------:R-:W1:Y:S07]  /*2390*/  LDCU UR4, c[0x0][0x388] ;  /* 0x00007100ff0477ac */ /* 0x000e6e0008000800 */
[----:B------:R-:W2:Y:S01]  /*23a0*/  LDC.64 R26, c[0x0][0x398] ;  /* 0x0000e600ff1a7b82 */ /* 0x000ea20000000a00 */
[----:B0-----:R-:W-:-:S07]  /*23b0*/  IMAD.WIDE R30, R17, 0x4, R8 ;  /* 0x00000004111e7825 */ /* 0x001fce00078e0208 */
[----:B------:R-:W0:Y:S01]  /*23c0*/  LDC.64 R16, c[0x0][0x390] ;  /* 0x0000e400ff107b82 */ /* 0x000e220000000a00 */
[----:B------:R-:W-:Y:S01]  /*23d0*/  IMAD.WIDE R8, R10, 0x4, R8 ;  /* 0x000000040a087825 */ /* 0x000fe200078e0208 */
[----:B------:R-:W2:Y:S04]  /*23e0*/  LDG.E R31, desc[UR8][R30.64] ;  /* 0x000000081e1f7981 */ /* 0x000ea8000c1e1900 */
[----:B------:R-:W3:Y:S01]  /*23f0*/  LDG.E R29, desc[UR8][R8.64] ;  /* 0x00000008081d7981 */ /* 0x000ee2000c1e1900 */
[----:B--2---:R-:W-:-:S04]  /*2400*/  IMAD.WIDE R24, R31, 0x4, R26 ;  /* 0x000000041f187825 */ /* 0x004fc800078e021a */
[----:B---3--:R-:W-:Y:S02]  /*2410*/  IMAD.WIDE R26, R29, 0x4, R26 ;  /* 0x000000041d1a7825 */ /* 0x008fe400078e021a */
[----:B------:R-:W2:Y:S02]  /*2420*/  LDG.E R24, desc[UR8][R24.64] ;  /* 0x0000000818187981 */ /* 0x000ea4000c1e1900 */
[----:B0-----:R-:W-:-:S04]  /*2430*/  IMAD.WIDE R22, R31, 0x4, R16 ;  /* 0x000000041f167825 */ /* 0x001fc800078e0210 */
[----:B------:R-:W-:Y:S02]  /*2440*/  IMAD.WIDE R28, R29, 0x4, R16 ;  /* 0x000000041d1c7825 */ /* 0x000fe400078e0210 */
[----:B------:R-:W2:Y:S04]  /*2450*/  LDG.E R17, desc[UR8][R26.64] ;  /* 0x000000081a117981 */ /* 0x000ea8000c1e1900 */
        /* <DEDUP_REMOVED lines=17> */
.L_x_52:
[----:B-1----:R-:W-:Y:S01]  /*2570*/  FMUL.FTZ R0, R31, R30 ;  /* 0x0000001e1f007220 */ /* 0x002fe20000410000 */
[----:B------:R-:W-:-:S03]  /*2580*/  FMUL.FTZ R22, R30, 0.5 ;  /* 0x3f0000001e167820 */ /* 0x000fc60000410000 */
[----:B------:R-:W-:-:S04]  /*2590*/  FFMA R23, -R0, R0, R31 ;  /* 0x0000000000177223 */ /* 0x000fc8000000011f */
[----:B------:R-:W-:-:S07]  /*25a0*/  FFMA R0, R23, R22, R0 ;  /* 0x0000001617007223 */ /* 0x000fce0000000000 */
.L_x_53:
[----:B------:R-:W-:Y:S05]  /*25b0*/  BSYNC.RECONVERGENT B2 ;  /* 0x0000000000027941 */ /* 0x000fea0003800200 */
.L_x_51:
[----:B------:R-:W2:Y:S01]  /*25c0*/  LDG.E R9, desc[UR8][R8.64+0x4] ;  /* 0x0000040808097981 */ /* 0x000ea2000c1e1900 */
[----:B------:R-:W2:Y:S01]  /*25d0*/  LDC.64 R24, c[0x0][0x398] ;  /* 0x0000e600ff187b82 */ /* 0x000ea20000000a00 */
[----:B------:R-:W0:Y:S07]  /*25e0*/  LDCU UR4, c[0x0][0x388] ;  /* 0x00007100ff0477ac */ /* 0x000e2e0008000800 */
[----:B------:R-:W1:Y:S01]  /*25f0*/  LDC.64 R22, c[0x0][0x390] ;  /* 0x0000e400ff167b82 */ /* 0x000e620000000a00 */
[----:B--2---:R-:W-:-:S04]  /*2600*/  IMAD.WIDE R24, R9, 0x4, R24 ;  /* 0x0000000409187825 */ /* 0x004fc800078e0218 */
[----:B-1----:R-:W-:Y:S02]  /*2610*/  IMAD.WIDE R26, R9, 0x4, R22 ;  /* 0x00000004091a7825 */ /* 0x002fe400078e0216 */
[----:B------:R-:W2:Y:S04]  /*2620*/  LDG.E R24, desc[UR8][R24.64] ;  /* 0x0000000818187981 */ /* 0x000ea8000c1e1900 */
[----:B------:R-:W3:Y:S01]  /*2630*/  LDG.E R26, desc[UR8][R26.64] ;  /* 0x000000081a1a7981 */ /* 0x000ee2000c1e1900 */
[----:B------:R-:W1:Y:S01]  /*2640*/  F2I.S64.TRUNC R22, R0 ;  /* 0x0000000000167311 */ /* 0x000e62000020d900 */
[----:B------:R-:W-:Y:S01]  /*2650*/  BSSY.RECONVERGENT B2, `(.L_x_54) ;  /* 0x0000018000027945 */ /* 0x000fe20003800200 */
[----:B-1----:R-:W-:Y:S02]  /*2660*/  IMAD R9, R23, R16, RZ ;  /* 0x0000001017097224 */ /* 0x002fe400078e02ff */
[----:B------:R-:W-:-:S04]  /*2670*/  IMAD.WIDE.U32 R6, R16, R22, R6 ;  /* 0x0000001610067225 */ /* 0x000fc800078e0006 */
[----:B------:R-:W-:-:S05]  /*2680*/  IMAD R9, R22, R14, R9 ;  /* 0x0000000e16097224 */ /* 0x000fca00078e0209 */
[----:B------:R-:W-:Y:S01]  /*2690*/  IADD3 R9, PT, PT, R7, R9, RZ ;  /* 0x0000000907097210 */ /* 0x000fe20007ffe0ff */
[----:B--2---:R-:W-:Y:S01]  /*26a0*/  FADD R17, R17, -R24 ;  /* 0x8000001811117221 */ /* 0x004fe20000000000 */
[----:B---3--:R-:W-:-:S03]  /*26b0*/  FADD R21, R21, -R26 ;  /* 0x8000001a15157221 */ /* 0x008fc60000000000 */
[----:B------:R-:W-:Y:S01]  /*26c0*/  FMUL R8, R17, R17 ;  /* 0x0000001111087220 */ /* 0x000fe20000400000 */
[----:B------:R-:W-:-:S03]  /*26d0*/  IADD3 R17, PT, PT, R10, 0x1, RZ ;  /* 0x000000010a117810 */ /* 0x000fc60007ffe0ff */
[----:B------:R-:W-:Y:S01]  /*26e0*/  FFMA R29, R21, R21, R8 ;  /* 0x00000015151d7223 */ /* 0x000fe20000000008 */
[----:B0-----:R-:W-:-:S03]  /*26f0*/  IADD3 R21, PT, PT, -R17, UR4, RZ ;  /* 0x0000000411157c10 */ /* 0x001fc6000fffe1ff */
[----:B------:R0:W1:Y:S01]  /*2700*/  MUFU.RSQ R24, R29 ;  /* 0x0000001d00187308 */ /* 0x0000620000001400 */
[----:B------:R-:W-:Y:S02]  /*2710*/  IADD3 R8, PT, PT, R29, -0xd000000, RZ ;  /* 0xf30000001d087810 */ /* 0x000fe40007ffe0ff */
[----:B------:R-:W-:Y:S02]  /*2720*/  SHF.R.S32.HI R14, RZ, 0x1f, R21 ;  /* 0x0000001fff0e7819 */ /* 0x000fe40000011415 */
[----:B------:R-:W-:-:S13]  /*2730*/  ISETP.GT.U32.AND P0, PT, R8, 0x727fffff, PT ;  /* 0x727fffff0800780c */ /* 0x000fda0003f04070 */
[----:B01----:R-:W-:Y:S05]  /*2740*/  @!P0 BRA `(.L_x_55) ;  /* 0x0000000000108947 */ /* 0x003fea0003800000 */
[----:B------:R-:W-:Y:S02]  /*2750*/  MOV R0, R29 ;  /* 0x0000001d00007202 */ /* 0x000fe40000000f00 */
[----:B------:R-:W-:-:S07]  /*2760*/  MOV R22, 0x2780 ;  /* 0x0000278000167802 */ /* 0x000fce0000000f00 */
[----:B------:R-:W-:Y:S05]  /*2770*/  CALL.REL.NOINC `($__internal_1_$__cuda_sm20_sqrt_rn_f32_slowpath) ;  /* 0x0000001800887944 */ /* 0x000fea0003c00000 */
[----:B------:R-:W-:Y:S05]  /*2780*/  BRA `(.L_x_56) ;  /* 0x0000000000107947 */ /* 0x000fea0003800000 */
.L_x_55:
[----:B------:R-:W-:Y:S01]  /*2790*/  FMUL.FTZ R0, R29, R24 ;  /* 0x000000181d007220 */ /* 0x000fe20000410000 */
[----:B------:R-:W-:-:S03]  /*27a0*/  FMUL.FTZ R16, R24, 0.5 ;  /* 0x3f00000018107820 */ /* 0x000fc60000410000 */
[----:B------:R-:W-:-:S04]  /*27b0*/  FFMA R23, -R0, R0, R29 ;  /* 0x0000000000177223 */ /* 0x000fc8000000011d */
[----:B------:R-:W-:-:S07]  /*27c0*/  FFMA R0, R23, R16, R0 ;  /* 0x0000001017007223 */ /* 0x000fce0000000000 */
.L_x_56:
[----:B------:R-:W-:Y:S05]  /*27d0*/  BSYNC.RECONVERGENT B2 ;  /* 0x0000000000027941 */ /* 0x000fea0003800200 */
.L_x_54:
[----:B------:R-:W0:Y:S01]  /*27e0*/  F2I.S64.TRUNC R22, R0 ;  /* 0x0000000000167311 */ /* 0x000e22000020d900 */
[----:B------:R-:W-:Y:S02]  /*27f0*/  MOV R8, R6 ;  /* 0x0000000600087202 */ /* 0x000fe40000000f00 */
[----:B------:R-:W-:Y:S01]  /*2800*/  IADD3 R10, PT, PT, R10, 0x2, RZ ;  /* 0x000000020a0a7810 */ /* 0x000fe20007ffe0ff */
[----:B0-----:R-:W-:Y:S02]  /*2810*/  IMAD R23, R23, R21, RZ ;  /* 0x0000001517177224 */ /* 0x001fe400078e02ff */
[----:B------:R-:W-:-:S04]  /*2820*/  IMAD.WIDE.U32 R6, R21, R22, R8 ;  /* 0x0000001615067225 */ /* 0x000fc800078e0008 */
[----:B------:R-:W-:-:S05]  /*2830*/  IMAD R23, R22, R14, R23 ;  /* 0x0000000e16177224 */ /* 0x000fca00078e0217 */
[----:B------:R-:W-:-:S07]  /*2840*/  IADD3 R7, PT, PT, R7, R23, RZ ;  /* 0x0000001707077210 */ /* 0x000fce0007ffe0ff */
.L_x_50:
[----:B------:R-:W-:Y:S05]  /*2850*/  BSYNC.RECONVERGENT B1 ;  /* 0x0000000000017941 */ /* 0x000fea0003800200 */
.L_x_49:
[----:B------:R-:W-:-:S04]  /*2860*/  LOP3.LUT R20, R20, 0x1, RZ, 0xc0, !PT ;  /* 0x0000000114147812 */ /* 0x000fc800078ec0ff */
[----:B------:R-:W-:-:S13]  /*2870*/  ISETP.NE.U32.AND P0, PT, R20, 0x1, PT ;  /* 0x000000011400780c */ /* 0x000fda0003f05070 */
[----:B------:R-:W-:Y:S05]  /*2880*/  @P0 BRA `(.L_x_32) ;  /* 0x0000000000a40947 */ /* 0x000fea0003800000 */
[----:B------:R-:W0:Y:S01]  /*2890*/  LDC.64 R24, c[0x0][0x380] ;  /* 0x0000e000ff187b82 */ /* 0x000e220000000a00 */
[----:B------:R-:W1:Y:S07]  /*28a0*/  LDCU UR4, c[0x0][0x388] ;  /* 0x00007100ff0477ac */ /* 0x000e6e0008000800 */
[----:B------:R-:W2:Y:S01]  /*28b0*/  LDC.64 R26, c[0x0][0x390] ;  /* 0x0000e400ff1a7b82 */ /* 0x000ea20000000a00 */
[----:B0-----:R-:W-:-:S07]  /*28c0*/  IMAD.WIDE R22, R17, 0x4, R24 ;  /* 0x0000000411167825 */ /* 0x001fce00078e0218 */
[----:B------:R-:W0:Y:S01]  /*28d0*/  LDC.64 R16, c[0x0][0x398] ;  /* 0x0000e600ff107b82 */ /* 0x000e220000000a00 */
[----:B------:R-:W-:Y:S01]  /*28e0*/  IMAD.WIDE R24, R10, 0x4, R24 ;  /* 0x000000040a187825 */ /* 0x000fe200078e0218 */
[----:B------:R-:W0:Y:S05]  /*28f0*/  LDG.E R23, desc[UR8][R22.64] ;  /* 0x0000000816177981 */ /* 0x000e2a000c1e1900 */
[----:B------:R-:W3:Y:S01]  /*2900*/  LDG.E R25, desc[UR8][R24.64] ;  /* 0x0000000818197981 */ /* 0x000ee2000c1e1900 */
[----:B0-----:R-:W-:-:S04]  /*2910*/  IMAD.WIDE R8, R23, 0x4, R16 ;  /* 0x0000000417087825 */ /* 0x001fc800078e0210 */
[----:B---3--:R-:W-:Y:S02]  /*2920*/  IMAD.WIDE R16, R25, 0x4, R16 ;  /* 0x0000000419107825 */ /* 0x008fe400078e0210 */
[----:B------:R1:W3:Y:S02]  /*2930*/  LDG.E R8, desc[UR8][R8.64] ;  /* 0x0000000808087981 */ /* 0x0002e4000c1e1900 */
[--C-:B--2---:R-:W-:Y:S02]  /*2940*/  IMAD.WIDE R20, R23, 0x4, R26.reuse ;  /* 0x0000000417147825 */ /* 0x104fe400078e021a */
[----:B------:R-:W3:Y:S02]  /*2950*/  LDG.E R17, desc[UR8][R16.64] ;  /* 0x0000000810117981 */ /* 0x000ee4000c1e1900 */
[----:B------:R-:W-:Y:S02]  /*2960*/  IMAD.WIDE R26, R25, 0x4, R26 ;  /* 0x00000004191a7825 */ /* 0x000fe400078e021a */
[----:B------:R-:W2:Y:S04]  /*2970*/  LDG.E R20, desc[UR8][R20.64] ;  /* 0x0000000814147981 */ /* 0x000ea8000c1e1900 */
[----:B------:R-:W2:Y:S01]  /*2980*/  LDG.E R27, desc[UR8][R26.64] ;  /* 0x000000081a1b7981 */ /* 0x000ea2000c1e1900 */
[----:B-1----:R-:W-:Y:S01]  /*2990*/  IADD3 R9, PT, PT, -R10, UR4, RZ ;  /* 0x000000040a097c10 */ /* 0x002fe2000fffe1ff */
[----:B------:R-:W-:Y:S01]  /*29a0*/  BSSY.RECONVERGENT B1, `(.L_x_57) ;  /* 0x0000012000017945 */ /* 0x000fe20003800200 */
[----:B---3--:R-:W-:-:S04]  /*29b0*/  FADD R14, R8, -R17 ;  /* 0x80000011080e7221 */ /* 0x008fc80000000000 */
[----:B------:R-:W-:Y:S01]  /*29c0*/  FMUL R23, R14, R14 ;  /* 0x0000000e0e177220 */ /* 0x000fe20000400000 */
[----:B--2---:R-:W-:-:S04]  /*29d0*/  FADD R0, R20, -R27 ;  /* 0x8000001b14007221 */ /* 0x004fc80000000000 */
        /* <DEDUP_REMOVED lines=10> */
.L_x_58:
[----:B-1----:R-:W-:Y:S01]  /*2a80*/  FMUL.FTZ R0, R23, R14 ;  /* 0x0000000e17007220 */ /* 0x002fe20000410000 */
[----:B------:R-:W-:-:S03]  /*2a90*/  FMUL.FTZ R10, R14, 0.5 ;  /* 0x3f0000000e0a7820 */ /* 0x000fc60000410000 */
[----:B------:R-:W-:-:S04]  /*2aa0*/  FFMA R17, -R0, R0, R23 ;  /* 0x0000000000117223 */ /* 0x000fc80000000117 */
[----:B------:R-:W-:-:S07]  /*2ab0*/  FFMA R0, R17, R10, R0 ;  /* 0x0000000a11007223 */ /* 0x000fce0000000000 */
.L_x_59:
[----:B------:R-:W-:Y:S05]  /*2ac0*/  BSYNC.RECONVERGENT B1 ;  /* 0x0000000000017941 */ /* 0x000fea0003800200 */
.L_x_57:
[----:B------:R-:W0:Y:S02]  /*2ad0*/  F2I.S64.TRUNC R16, R0 ;  /* 0x0000000000107311 */ /* 0x000e24000020d900 */
[----:B0-----:R-:W-:Y:S02]  /*2ae0*/  IMAD R17, R17, R9, RZ ;  /* 0x0000000911117224 */ /* 0x001fe400078e02ff */
[----:B------:R-:W-:-:S04]  /*2af0*/  IMAD.WIDE.U32 R6, R9, R16, R6 ;  /* 0x0000001009067225 */ /* 0x000fc800078e0006 */
[----:B------:R-:W-:-:S05]  /*2b00*/  IMAD R17, R16, R8, R17 ;  /* 0x0000000810117224 */ /* 0x000fca00078e0211 */
[----:B------:R-:W-:-:S07]  /*2b10*/  IADD3 R7, PT, PT, R7, R17, RZ ;  /* 0x0000001107077210 */ /* 0x000fce0007ffe0ff */
.L_x_32:
[----:B------:R-:W-:Y:S05]  /*2b20*/  BSYNC.RECONVERGENT B0 ;  /* 0x0000000000007941 */ /* 0x000fea0003800200 */
.L_x_31:
[----:B------:R-:W-:Y:S01]  /*2b30*/  ISETP.GT.AND P0, PT, R11, R2, PT ;  /* 0x000000020b00720c */ /* 0x000fe20003f04270 */
[----:B------:R-:W-:Y:S01]  /*2b40*/  BSSY.RECONVERGENT B0, `(.L_x_60) ;  /* 0x0000133000007945 */ /* 0x000fe20003800200 */
[----:B------:R-:W-:-:S11]  /*2b50*/  CS2R R8, SRZ ;  /* 0x0000000000087805 */ /* 0x000fd6000001ff00 */
[----:B------:R-:W-:Y:S05]  /*2b60*/  @!P0 BRA `(.L_x_61) ;  /* 0x0000001000c08947 */ /* 0x000fea0003800000 */
[----:B------:R-:W0:Y:S01]  /*2b70*/  LDC R16, c[0x0][0x388] ;  /* 0x0000e200ff107b82 */ /* 0x000e220000000800 */
[----:B------:R-:W-:Y:S01]  /*2b80*/  IADD3 R15, PT, PT, R18, R15, RZ ;  /* 0x0000000f120f7210 */ /* 0x000fe20007ffe0ff */
[----:B------:R-:W-:Y:S01]  /*2b90*/  BSSY.RECONVERGENT B1, `(.L_x_62) ;  /* 0x00000ab000017945 */ /* 0x000fe20003800200 */
[----:B------:R-:W-:Y:S02]  /*2ba0*/  IADD3 R0, PT, PT, -R2, RZ, RZ ;  /* 0x000000ff02007210 */ /* 0x000fe40007ffe1ff */
[----:B------:R-:W-:Y:S02]  /*2bb0*/  CS2R R8, SRZ ;  /* 0x0000000000087805 */ /* 0x000fe4000001ff00 */
[----:B------:R-:W-:Y:S01]  /*2bc0*/  MOV R14, R2 ;  /* 0x00000002000e7202 */ /* 0x000fe20000000f00 */
[----:B0-----:R-:W-:-:S05]  /*2bd0*/  IMAD R15, R16, R0, R15 ;  /* 0x00000000100f7224 */ /* 0x001fca00078e020f */
[C---:B------:R-:W-:Y:S02]  /*2be0*/  ISETP.GE.U32.AND P0, PT, R15.reuse, 0x3, PT ;  /* 0x000000030f00780c */ /* 0x040fe40003f06070 */
[----:B------:R-:W-:-:S11]  /*2bf0*/  IADD3 R10, PT, PT, R15, 0x1, RZ ;  /* 0x000000010f0a7810 */ /* 0x000fd60007ffe0ff */
[----:B------:R-:W-:Y:S05]  /*2c00*/  @!P0 BRA `(.L_x_63) ;  /* 0x00000008008c8947 */ /* 0x000fea0003800000 */
[----:B------:R-:W0:Y:S01]  /*2c10*/  LDCU.64 UR4, c[0x0][0x380] ;  /* 0x00007000ff0477ac */ /* 0x000e220008000a00 */
[----:B------:R-:W-:Y:S01]  /*2c20*/  SHF.R.S64 R8, RZ, 0x1e, R12 ;  /* 0x0000001eff087819 */ /* 0x000fe2000000100c */
[----:B------:R-:W1:Y:S03]  /*2c30*/  LDC.64 R20, c[0x0][0x398] ;  /* 0x0000e600ff147b82 */ /* 0x000e660000000a00 */
[----:B0-----:R-:W-:-:S04]  /*2c40*/  IADD3 R8, P0, PT, R8, UR4, RZ ;  /* 0x0000000408087c10 */ /* 0x001fc8000ff1e0ff */
[----:B------:R-:W-:Y:S02]  /*2c50*/  LEA.HI.X.SX32 R9, R12, UR5, 0x2, P0 ;  /* 0x000000050c097c11 */ /* 0x000fe400080f16ff */
[----:B------:R-:W0:Y:S04]  /*2c60*/  LDC.64 R12, c[0x0][0x390] ;  /* 0x0000e400ff0c7b82 */ /* 0x000e280000000a00 */
[----:B------:R-:W0:Y:S01]  /*2c70*/  LDG.E R9, desc[UR8][R8.64] ;  /* 0x0000000808097981 */ /* 0x000e22000c1e1900 */
[----:B------:R-:W-:Y:S02]  /*2c80*/  LOP3.LUT R25, RZ, R2, RZ, 0x33, !PT ;  /* 0x00000002ff197212 */ /* 0x000fe400078e33ff */
[----:B------:R-:W-:Y:S02]  /*2c90*/  LOP3.LUT R15, R10, 0xfffffffc, RZ, 0xc0, !PT ;  /* 0xfffffffc0a0f7812 */ /* 0x000fe400078ec0ff */
[----:B------:R-:W-:Y:S01]  /*2ca0*/  IADD3 R25, PT, PT, R25, R16, RZ ;  /* 0x0000001019197210 */ /* 0x000fe20007ffe0ff */
[----:B0-----:R-:W-:-:S04]  /*2cb0*/  IMAD.WIDE R12, R9, 0x4, R12 ;  /* 0x00000004090c7825 */ /* 0x001fc800078e020c */
[----:B-1----:R-:W-:Y:S01]  /*2cc0*/  IMAD.WIDE R20, R9, 0x4, R20 ;  /* 0x0000000409147825 */ /* 0x002fe200078e0214 */
[----:B------:R0:W5:Y:S04]  /*2cd0*/  LDG.E R26, desc[UR8][R12.64] ;  /* 0x000000080c1a7981 */ /* 0x000168000c1e1900 */
[----:B------:R0:W5:Y:S01]  /*2ce0*/  LDG.E R27, desc[UR8][R20.64] ;  /* 0x00000008141b7981 */ /* 0x000162000c1e1900 */
[----:B------:R-:W-:Y:S01]  /*2cf0*/  IADD3 R16, PT, PT, -R2, R16, RZ ;  /* 0x0000001002107210 */ /* 0x000fe20007ffe1ff */
[----:B------:R-:W-:Y:S01]  /*2d00*/  BSSY.RECONVERGENT B2, `(.L_x_64) ;  /* 0x0000091000027945 */ /* 0x000fe20003800200 */
[----:B------:R-:W-:Y:S02]  /*2d10*/  CS2R R8, SRZ ;  /* 0x0000000000087805 */ /* 0x000fe4000001ff00 */
[----:B------:R-:W-:-:S02]  /*2d20*/  IADD3 R15, PT, PT, -R15, RZ, RZ ;  /* 0x000000ff0f0f7210 */ /* 0x000fc40007ffe1ff */
[C---:B------:R-:W-:Y:S02]  /*2d30*/  IADD3 R24, PT, PT, R16.reuse, -0x4, RZ ;  /* 0xfffffffc10187810 */ /* 0x040fe40007ffe0ff */
[C---:B------:R-:W-:Y:S02]  /*2d40*/  IADD3 R17, PT, PT, R16.reuse, -0x3, RZ ;  /* 0xfffffffd10117810 */ /* 0x040fe40007ffe0ff */
[----:B0-----:R-:W-:-:S07]  /*2d50*/  IADD3 R16, PT, PT, R16, -0x2, RZ ;  /* 0xfffffffe10107810 */ /* 0x001fce0007ffe0ff */
.L_x_77:
[----:B------:R-:W0:Y:S01]  /*2d60*/  LDC.64 R20, c[0x0][0x380] ;  /* 0x0000e000ff147b82 */ /* 0x000e220000000a00 */
[----:B------:R-:W-:-:S07]  /*2d70*/  IADD3 R11, PT, PT, R3, -0x1, RZ ;  /* 0xffffffff030b7810 */ /* 0x000fce0007ffe0ff */
[----:B------:R-:W1:Y:S08]  /*2d80*/  LDC.64 R28, c[0x0][0x398] ;  /* 0x0000e600ff1c7b82 */ /* 0x000e700000000a00 */
[----:B------:R-:W2:Y:S01]  /*2d90*/  LDC.64 R22, c[0x0][0x390] ;  /* 0x0000e400ff167b82 */ /* 0x000ea20000000a00 */
[----:B0-----:R-:W-:-:S05]  /*2da0*/  IMAD.WIDE R20, R11, 0x4, R20 ;  /* 0x000000040b147825 */ /* 0x001fca00078e0214 */
[----:B------:R-:W1:Y:S02]  /*2db0*/  LDG.E R11, desc[UR8][R20.64] ;  /* 0x00000008140b7981 */ /* 0x000e64000c1e1900 */
[----:B-1----:R-:W-:-:S04]  /*2dc0*/  IMAD.WIDE R28, R11, 0x4, R28 ;  /* 0x000000040b1c7825 */ /* 0x002fc800078e021c */
[----:B--2---:R-:W-:Y:S01]  /*2dd0*/  IMAD.WIDE R22, R11, 0x4, R22 ;  /* 0x000000040b167825 */ /* 0x004fe200078e0216 */
[----:B------:R-:W2:Y:S04]  /*2de0*/  LDG.E R14, desc[UR8][R28.64] ;  /* 0x000000081c0e7981 */ /* 0x000ea8000c1e1900 */
[----:B------:R-:W3:Y:S01]  /*2df0*/  LDG.E R13, desc[UR8][R22.64] ;  /* 0x00000008160d7981 */ /* 0x000ee2000c1e1900 */
[----:B------:R-:W-:Y:S01]  /*2e00*/  BSSY.RECONVERGENT B3, `(.L_x_65) ;  /* 0x0000015000037945 */ /* 0x000fe20003800200 */
[----:B------:R-:W-:Y:S02]  /*2e10*/  SHF.R.S32.HI R12, RZ, 0x1f, R24 ;  /* 0x0000001fff0c7819 */ /* 0x000fe40000011418 */
[----:B------:R-:W-:Y:S01]  /*2e20*/  SHF.R.S32.HI R11, RZ, 0x1f, R17 ;  /* 0x0000001fff0b7819 */ /* 0x000fe20000011411 */
[----:B--2--5:R-:W-:Y:S01]  /*2e30*/  FADD R27, -R14, R27 ;  /* 0x0000001b0e1b7221 */ /* 0x024fe20000000100 */
[----:B---3--:R-:W-:-:S03]  /*2e40*/  FADD R26, -R13, R26 ;  /* 0x0000001a0d1a7221 */ /* 0x008fc60000000100 */
[----:B------:R-:W-:-:S04]  /*2e50*/  FMUL R27, R27, R27 ;  /* 0x0000001b1b1b7220 */ /* 0x000fc80000400000 */
[----:B------:R-:W-:Y:S01]  /*2e60*/  FFMA R31, R26, R26, R27 ;  /* 0x0000001a1a1f7223 */ /* 0x000fe2000000001b */
[----:B------:R-:W-:Y:S02]  /*2e70*/  SHF.R.S32.HI R26, RZ, 0x1f, R16 ;  /* 0x0000001fff1a7819 */ /* 0x000fe40000011410 */
        /* <DEDUP_REMOVED lines=9> */
.L_x_66:
[----:B------:R-:W-:Y:S01]  /*2f10*/  FMUL.FTZ R0, R31, R30 ;  /* 0x0000001e1f007220 */ /* 0x000fe20000410000 */
[----:B------:R-:W-:-:S03]  /*2f20*/  FMUL.FTZ R22, R30, 0.5 ;  /* 0x3f0000001e167820 */ /* 0x000fc60000410000 */
[----:B------:R-:W-:-:S04]  /*2f30*/  FFMA R23, -R0, R0, R31 ;  /* 0x0000000000177223 */ /* 0x000fc8000000011f */
[----:B------:R-:W-:-:S07]  /*2f40*/  FFMA R0, R23, R22, R0 ;  /* 0x0000001617007223 */ /* 0x000fce0000000000 */
.L_x_67:
[----:B------:R-:W-:Y:S05]  /*2f50*/  BSYNC.RECONVERGENT B3 ;  /* 0x0000000000037941 */ /* 0x000fea0003800200 */
.L_x_65:
[----:B------:R-:W2:Y:S01]  /*2f60*/  LDG.E R29, desc[UR8][R20.64+-0x4] ;  /* 0xfffffc08141d7981 */ /* 0x000ea2000c1e1900 */
[----:B------:R-:W0:Y:S02]  /*2f70*/  F2I.S64.TRUNC R32, R0 ;  /* 0x0000000000207311 */ /* 0x000e24000020d900 */
[----:B0-----:R-:W-:-:S04]  /*2f80*/  IMAD R22, R33, R25, RZ ;  /* 0x0000001921167224 */ /* 0x001fc800078e02ff */
[C---:B------:R-:W-:Y:S02]  /*2f90*/  IMAD R27, R32.reuse, R27, R22 ;  /* 0x0000001b201b7224 */ /* 0x040fe400078e0216 */
[----:B------:R-:W2:Y:S01]  /*2fa0*/  LDC.64 R22, c[0x0][0x398] ;  /* 0x0000e600ff167b82 */ /* 0x000ea20000000a00 */
[----:B------:R-:W-:-:S07]  /*2fb0*/  IMAD.WIDE.U32 R32, R32, R25, R8 ;  /* 0x0000001920207225 */ /* 0x000fce00078e0008 */
[----:B------:R-:W0:Y:S01]  /*2fc0*/  LDC.64 R8, c[0x0][0x390] ;  /* 0x0000e400ff087b82 */ /* 0x000e220000000a00 */
[----:B--2---:R-:W-:-:S04]  /*2fd0*/  IMAD.WIDE R22, R29, 0x4, R22 ;  /* 0x000000041d167825 */ /* 0x004fc800078e0216 */
[----:B0-----:R-:W-:Y:S02]  /*2fe0*/  IMAD.WIDE R30, R29, 0x4, R8 ;  /* 0x000000041d1e7825 */ /* 0x001fe400078e0208 */
[----:B------:R-:W2:Y:S04]  /*2ff0*/  LDG.E R9, desc[UR8][R22.64] ;  /* 0x0000000816097981 */ /* 0x000ea8000c1e1900 */
[----:B------:R-:W3:Y:S01]  /*3000*/  LDG.E R8, desc[UR8][R30.64] ;  /* 0x000000081e087981 */ /* 0x000ee2000c1e1900 */
[----:B------:R-:W-:Y:S01]  /*3010*/  BSSY.RECONVERGENT B3, `(.L_x_68) ;  /* 0x0000012000037945 */ /* 0x000fe20003800200 */
[----:B--2---:R-:W-:Y:S01]  /*3020*/  FADD R14, R14, -R9 ;  /* 0x800000090e0e7221 */ /* 0x004fe20000000000 */
[----:B---3--:R-:W-:-:S03]  /*3030*/  FADD R13, R13, -R8 ;  /* 0x800000080d0d7221 */ /* 0x008fc60000000000 */
[----:B------:R-:W-:-:S04]  /*3040*/  FMUL R14, R14, R14 ;  /* 0x0000000e0e0e7220 */ /* 0x000fc80000400000 */
[----:B------:R-:W-:-:S05]  /*3050*/  FFMA R29, R13, R13, R14 ;  /* 0x0000000d0d1d7223 */ /* 0x000fca000000000e */
[----:B------:R-:W-:Y:S01]  /*3060*/  IADD3 R0, PT, PT, R29, -0xd000000, RZ ;  /* 0xf30000001d007810 */ /* 0x000fe20007ffe0ff */
[----:B------:R0:W1:Y:S03]  /*3070*/  MUFU.RSQ R14, R29 ;  /* 0x0000001d000e7308 */ /* 0x0000660000001400 */
[----:B------:R-:W-:Y:S02]  /*3080*/  ISETP.GT.U32.AND P0, PT, R0, 0x727fffff, PT ;  /* 0x727fffff0000780c */ /* 0x000fe40003f04070 */
[----:B------:R-:W-:-:S11]  /*3090*/  IADD3 R13, PT, PT, R33, R27, RZ ;  /* 0x0000001b210d7210 */ /* 0x000fd60007ffe0ff */
[----:B0-----:R-:W-:Y:S05]  /*30a0*/  @!P0 BRA `(.L_x_69) ;  /* 0x0000000000108947 */ /* 0x001fea0003800000 */
[----:B------:R-:W-:Y:S02]  /*30b0*/  MOV R0, R29 ;  /* 0x0000001d00007202 */ /* 0x000fe40000000f00 */
[----:B------:R-:W-:-:S07]  /*30c0*/  MOV R22, 0x30e0 ;  /* 0x000030e000167802 */ /* 0x000fce0000000f00 */
[----:B-1----:R-:W-:Y:S05]  /*30d0*/  CALL.REL.NOINC `($__internal_1_$__cuda_sm20_sqrt_rn_f32_slowpath) ;  /* 0x0000001000307944 */ /* 0x002fea0003c00000 */
[----:B------:R-:W-:Y:S05]  /*30e0*/  BRA `(.L_x_70) ;  /* 0x0000000000107947 */ /* 0x000fea0003800000 */
.L_x_69:
[----:B-1----:R-:W-:Y:S01]  /*30f0*/  FMUL.FTZ R0, R29, R14 ;  /* 0x0000000e1d007220 */ /* 0x002fe20000410000 */
[----:B------:R-:W-:-:S03]  /*3100*/  FMUL.FTZ R14, R14, 0.5 ;  /* 0x3f0000000e0e7820 */ /* 0x000fc60000410000 */
[----:B------:R-:W-:-:S04]  /*3110*/  FFMA R23, -R0, R0, R29 ;  /* 0x0000000000177223 */ /* 0x000fc8000000011d */
[----:B------:R-:W-:-:S07]  /*3120*/  FFMA R0, R23, R14, R0 ;  /* 0x0000000e17007223 */ /* 0x000fce0000000000 */
.L_x_70:
[----:B------:R-:W-:Y:S05]  /*3130*/  BSYNC.RECONVERGENT B3 ;  /* 0x0000000000037941 */ /* 0x000fea0003800200 */
.L_x_68:
[----:B------:R-:W2:Y:S01]  /*3140*/  LDG.E R27, desc[UR8][R20.64+-0x8] ;  /* 0xfffff808141b7981 */ /* 0x000ea2000c1e1900 */
[----:B------:R-:W0:Y:S01]  /*3150*/  F2I.S64.TRUNC R22, R0 ;  /* 0x0000000000167311 */ /* 0x000e22000020d900 */
[----:B------:R-:W-:Y:S01]  /*3160*/  MOV R33, R13 ;  /* 0x0000000d00217202 */ /* 0x000fe20000000f00 */
[-C--:B0-----:R-:W-:Y:S02]  /*3170*/  IMAD R29, R23, R16.reuse, RZ ;  /* 0x00000010171d7224 */ /* 0x081fe400078e02ff */
[----:B------:R-:W-:-:S04]  /*3180*/  IMAD.WIDE.U32 R32, R22, R16, R32 ;  /* 0x0000001016207225 */ /* 0x000fc800078e0020 */
[----:B------:R-:W-:Y:S02]  /*3190*/  IMAD R29, R22, R26, R29 ;  /* 0x0000001a161d7224 */ /* 0x000fe400078e021d */
[----:B------:R-:W2:Y:S02]  /*31a0*/  LDC.64 R22, c[0x0][0x390] ;  /* 0x0000e400ff167b82 */ /* 0x000ea40000000a00 */
[----:B--2---:R-:W-:-:S06]  /*31b0*/  IMAD.WIDE R30, R27, 0x4, R22 ;  /* 0x000000041b1e7825 */ /* 0x004fcc00078e0216 */
[----:B------:R-:W0:Y:S01]  /*31c0*/  LDC.64 R22, c[0x0][0x398] ;  /* 0x0000e600ff167b82 */ /* 0x000e220000000a00 */
[----:B------:R-:W2:Y:S01]  /*31d0*/  LDG.E R13, desc[UR8][R30.64] ;  /* 0x000000081e0d7981 */ /* 0x000ea2000c1e1900 */
[----:B0-----:R-:W-:-:S05]  /*31e0*/  IMAD.WIDE R22, R27, 0x4, R22 ;  /* 0x000000041b167825 */ /* 0x001fca00078e0216 */
[----:B------:R-:W3:Y:S01]  /*31f0*/  LDG.E R14, desc[UR8][R22.64] ;  /* 0x00000008160e7981 */ /* 0x000ee2000c1e1900 */
[----:B------:R-:W-:Y:S01]  /*3200*/  BSSY.RECONVERGENT B3, `(.L_x_71) ;  /* 0x0000012000037945 */ /* 0x000fe20003800200 */
[----:B--2---:R-:W-:Y:S01]  /*3210*/  FADD R8, R8, -R13 ;  /* 0x8000000d08087221 */ /* 0x004fe20000000000 */
[----:B---3--:R-:W-:-:S04]  /*3220*/  FADD R9, R9, -R14 ;  /* 0x8000000e09097221 */ /* 0x008fc80000000000 */
[----:B------:R-:W-:-:S04]  /*3230*/  FMUL R9, R9, R9 ;  /* 0x0000000909097220 */ /* 0x000fc80000400000 */
[----:B------:R-:W-:Y:S01]  /*3240*/  FFMA R27, R8, R8, R9 ;  /* 0x00000008081b7223 */ /* 0x000fe20000000009 */
[----:B------:R-:W-:-:S03]  /*3250*/  IADD3 R9, PT, PT, R33, R29, RZ ;  /* 0x0000001d21097210 */ /* 0x000fc60007ffe0ff */
        /* <DEDUP_REMOVED lines=8> */
.L_x_72:
[----:B------:R-:W-:Y:S01]  /*32e0*/  FMUL.FTZ R0, R27, R8 ;  /* 0x000000081b007220 */ /* 0x000fe20000410000 */
[----:B------:R-:W-:-:S03]  /*32f0*/  FMUL.FTZ R8, R8, 0.5 ;  /* 0x3f00000008087820 */ /* 0x000fc60000410000 */
[----:B------:R-:W-:-:S04]  /*3300*/  FFMA R23, -R0, R0, R27 ;  /* 0x0000000000177223 */ /* 0x000fc8000000011b */
[----:B------:R-:W-:-:S07]  /*3310*/  FFMA R0, R23, R8, R0 ;  /* 0x0000000817007223 */ /* 0x000fce0000000000 */
.L_x_73:
[----:B------:R-:W-:Y:S05]  /*3320*/  BSYNC.RECONVERGENT B3 ;  /* 0x0000000000037941 */ /* 0x000fea0003800200 */
.L_x_71:
[----:B------:R-:W2:Y:S01]  /*3330*/  LDG.E R21, desc[UR8][R20.64+-0xc] ;  /* 0xfffff40814157981 */ /* 0x000ea2000c1e1900 */
[----:B------:R-:W2:Y:S08]  /*3340*/  LDC.64 R30, c[0x0][0x398] ;  /* 0x0000e600ff1e7b82 */ /* 0x000eb00000000a00 */
[----:B------:R-:W0:Y:S01]  /*3350*/  LDC.64 R28, c[0x0][0x390] ;  /* 0x0000e400ff1c7b82 */ /* 0x000e220000000a00 */
[----:B--2---:R-:W-:-:S04]  /*3360*/  IMAD.WIDE R30, R21, 0x4, R30 ;  /* 0x00000004151e7825 */ /* 0x004fc800078e021e */
[----:B0-----:R-:W-:Y:S01]  /*3370*/  IMAD.WIDE R28, R21, 0x4, R28 ;  /* 0x00000004151c7825 */ /* 0x001fe200078e021c */
[----:B------:R-:W2:Y:S04]  /*3380*/  LDG.E R27, desc[UR8][R30.64] ;  /* 0x000000081e1b7981 */ /* 0x000ea8000c1e1900 */
[----:B------:R-:W3:Y:S01]  /*3390*/  LDG.E R26, desc[UR8][R28.64] ;  /* 0x000000081c1a7981 */ /* 0x000ee2000c1e1900 */
[----:B------:R-:W0:Y:S01]  /*33a0*/  F2I.S64.TRUNC R22, R0 ;  /* 0x0000000000167311 */ /* 0x000e22000020d900 */
[----:B------:R-:W-:Y:S01]  /*33b0*/  MOV R8, R32 ;  /* 0x0000002000087202 */ /* 0x000fe20000000f00 */
[----:B------:R-:W-:Y:S04]  /*33c0*/  BSSY.RECONVERGENT B3, `(.L_x_74) ;  /* 0x0000015000037945 */ /* 0x000fe80003800200 */
[----:B0-----:R-:W-:-:S04]  /*33d0*/  IMAD.WIDE.U32 R8, R22, R17, R8 ;  /* 0x0000001116087225 */ /* 0x001fc800078e0008 */
[----:B--2---:R-:W-:Y:S01]  /*33e0*/  FADD R14, R14, -R27 ;  /* 0x8000001b0e0e7221 */ /* 0x004fe20000000000 */
[----:B---3--:R-:W-:-:S03]  /*33f0*/  FADD R13, R13, -R26 ;  /* 0x8000001a0d0d7221 */ /* 0x008fc60000000000 */
[----:B------:R-:W-:-:S04]  /*3400*/  FMUL R14, R14, R14 ;  /* 0x0000000e0e0e7220 */ /* 0x000fc80000400000 */
[----:B------:R-:W-:Y:S01]  /*3410*/  FFMA R21, R13, R13, R14 ;  /* 0x0000000d0d157223 */ /* 0x000fe2000000000e */
[----:B------:R-:W-:-:S03]  /*3420*/  IMAD R14, R23, R17, RZ ;  /* 0x00000011170e7224 */ /* 0x000fc600078e02ff */
[----:B------:R0:W1:Y:S01]  /*3430*/  MUFU.RSQ R20, R21 ;  /* 0x0000001500147308 */ /* 0x0000620000001400 */
[----:B------:R-:W-:Y:S01]  /*3440*/  IADD3 R13, PT, PT, R21, -0xd000000, RZ ;  /* 0xf3000000150d7810 */ /* 0x000fe20007ffe0ff */
[----:B------:R-:W-:-:S03]  /*3450*/  IMAD R11, R22, R11, R14 ;  /* 0x0000000b160b7224 */ /* 0x000fc600078e020e */
[----:B------:R-:W-:Y:S02]  /*3460*/  ISETP.GT.U32.AND P0, PT, R13, 0x727fffff, PT ;  /* 0x727fffff0d00780c */ /* 0x000fe40003f04070 */
[----:B------:R-:W-:-:S11]  /*3470*/  IADD3 R11, PT, PT, R9, R11, RZ ;  /* 0x0000000b090b7210 */ /* 0x000fd60007ffe0ff */
[----:B01----:R-:W-:Y:S05]  /*3480*/  @!P0 BRA `(.L_x_75) ;  /* 0x0000000000108947 */ /* 0x003fea0003800000 */
[----:B------:R-:W-:Y:S02]  /*3490*/  MOV R0, R21 ;  /* 0x0000001500007202 */ /* 0x000fe40000000f00 */
[----:B------:R-:W-:-:S07]  /*34a0*/  MOV R22, 0x34c0 ;  /* 0x000034c000167802 */ /* 0x000fce0000000f00 */
[----:B------:R-:W-:Y:S05]  /*34b0*/  CALL.REL.NOINC `($__internal_1_$__cuda_sm20_sqrt_rn_f32_slowpath) ;  /* 0x0000000c00387944 */ /* 0x000fea0003c00000 */
[----:B------:R-:W-:Y:S05]  /*34c0*/  BRA `(.L_x_76) ;  /* 0x0000000000107947 */ /* 0x000fea0003800000 */
.L_x_75:
[----:B------:R-:W-:Y:S01]  /*34d0*/  FMUL.FTZ R0, R21, R20 ;  /* 0x0000001415007220 */ /* 0x000fe20000410000 */
[----:B------:R-:W-:-:S03]  /*34e0*/  FMUL.FTZ R14, R20, 0.5 ;  /* 0x3f000000140e7820 */ /* 0x000fc60000410000 */
[----:B------:R-:W-:-:S04]  /*34f0*/  FFMA R13, -R0, R0, R21 ;  /* 0x00000000000d7223 */ /* 0x000fc80000000115 */
[----:B------:R-:W-:-:S07]  /*3500*/  FFMA R0, R13, R14, R0 ;  /* 0x0000000e0d007223 */ /* 0x000fce0000000000 */
.L_x_76:
[----:B------:R-:W-:Y:S05]  /*3510*/  BSYNC.RECONVERGENT B3 ;  /* 0x0000000000037941 */ /* 0x000fea0003800200 */
.L_x_74:
[----:B------:R-:W0:Y:S01]  /*3520*/  F2I.S64.TRUNC R20, R0 ;  /* 0x0000000000147311 */ /* 0x000e22000020d900 */
[----:B------:R-:W-:Y:S02]  /*3530*/  IADD3 R15, PT, PT, R15, 0x4, RZ ;  /* 0x000000040f0f7810 */ /* 0x000fe40007ffe0ff */
[----:B------:R-:W-:Y:S02]  /*3540*/  MOV R9, R11 ;  /* 0x0000000b00097202 */ /* 0x000fe40000000f00 */
[----:B------:R-:W-:Y:S02]  /*3550*/  ISETP.NE.AND P0, PT, R15, RZ, PT ;  /* 0x000000ff0f00720c */ /* 0x000fe40003f05270 */
[----:B------:R-:W-:Y:S02]  /*3560*/  IADD3 R2, PT, PT, R2, 0x4, RZ ;  /* 0x0000000402027810 */ /* 0x000fe40007ffe0ff */
[----:B------:R-:W-:Y:S02]  /*3570*/  IADD3 R17, PT, PT, R17, -0x4, RZ ;  /* 0xfffffffc11117810 */ /* 0x000fe40007ffe0ff */
[----:B------:R-:W-:-:S02]  /*3580*/  IADD3 R16, PT, PT, R16, -0x4, RZ ;  /* 0xfffffffc10107810 */ /* 0x000fc40007ffe0ff */
[----:B------:R-:W-:Y:S01]  /*3590*/  IADD3 R25, PT, PT, R25, -0x4, RZ ;  /* 0xfffffffc19197810 */ /* 0x000fe20007ffe0ff */
[-C--:B0-----:R-:W-:Y:S01]  /*35a0*/  IMAD R13, R21, R24.reuse, RZ ;  /* 0x00000018150d7224 */ /* 0x081fe200078e02ff */
[----:B------:R-:W-:Y:S01]  /*35b0*/  IADD3 R3, PT, PT, R3, -0x4, RZ ;  /* 0xfffffffc03037810 */ /* 0x000fe20007ffe0ff */
[----:B------:R-:W-:Y:S01]  /*35c0*/  IMAD.WIDE.U32 R8, R20, R24, R8 ;  /* 0x0000001814087225 */ /* 0x000fe200078e0008 */
[----:B------:R-:W-:-:S03]  /*35d0*/  IADD3 R24, PT, PT, R24, -0x4, RZ ;  /* 0xfffffffc18187810 */ /* 0x000fc60007ffe0ff */
[----:B------:R-:W-:-:S05]  /*35e0*/  IMAD R13, R20, R12, R13 ;  /* 0x0000000c140d7224 */ /* 0x000fca00078e020d */
[----:B------:R-:W-:Y:S01]  /*35f0*/  IADD3 R9, PT, PT, R9, R13, RZ ;  /* 0x0000000d09097210 */ /* 0x000fe20007ffe0ff */
[----:B------:R-:W-:Y:S06]  /*3600*/  @P0 BRA `(.L_x_77) ;  /* 0xfffffff400d40947 */ /* 0x000fec000383ffff */
[----:B------:R-:W-:Y:S05]  /*3610*/  BSYNC.RECONVERGENT B2 ;  /* 0x0000000000027941 */ /* 0x000fea0003800200 */
.L_x_64:
[----:B------:R-:W-:Y:S02]  /*3620*/  IADD3 R11, PT, PT, R3, -0x1, RZ ;  /* 0xffffffff030b7810 */ /* 0x000fe40007ffe0ff */
[----:B------:R-:W-:-:S07]  /*3630*/  MOV R14, R3 ;  /* 0x00000003000e7202 */ /* 0x000fce0000000f00 */
.L_x_63:
[----:B------:R-:W-:Y:S05]  /*3640*/  BSYNC.RECONVERGENT B1 ;  /* 0x0000000000017941 */ /* 0x000fea0003800200 */
.L_x_62:
        /* <DEDUP_REMOVED lines=11> */
[----:B------:R-:W0:Y:S04]  /*3700*/  LDG.E R17, desc[UR8][R16.64] ;  /* 0x0000000810117981 */ /* 0x000e28000c1e1900 */
[----:B------:R-:W3:Y:S01]  /*3710*/  LDG.E R3, desc[UR8][R12.64] ;  /* 0x000000080c037981 */ /* 0x000ee2000c1e1900 */
[----:B0-----:R-:W-:-:S04]  /*3720*/  IMAD.WIDE R20, R17, 0x4, R14 ;  /* 0x0000000411147825 */ /* 0x001fc800078e020e */
[----:B---3--:R-:W-:Y:S02]  /*3730*/  IMAD.WIDE R14, R3, 0x4, R14 ;  /* 0x00000004030e7825 */ /* 0x008fe400078e020e */
[----:B------:R-:W3:Y:S02]  /*3740*/  LDG.E R21, desc[UR8][R20.64] ;  /* 0x0000000814157981 */ /* 0x000ee4000c1e1900 */
[--C-:B--2---:R-:W-:Y:S02]  /*3750*/  IMAD.WIDE R22, R17, 0x4, R24.reuse ;  /* 0x0000000411167825 */ /* 0x104fe400078e0218 */
[----:B------:R-:W3:Y:S02]  /*3760*/  LDG.E R14, desc[UR8][R14.64] ;  /* 0x000000080e0e7981 */ /* 0x000ee4000c1e1900 */
[----:B------:R-:W-:Y:S02]  /*3770*/  IMAD.WIDE R24, R3, 0x4, R24 ;  /* 0x0000000403187825 */ /* 0x000fe400078e0218 */
[----:B------:R-:W2:Y:S04]  /*3780*/  LDG.E R23, desc[UR8][R22.64] ;  /* 0x0000000816177981 */ /* 0x000ea8000c1e1900 */
[----:B------:R-:W2:Y:S01]  /*3790*/  LDG.E R16, desc[UR8][R24.64] ;  /* 0x0000000818107981 */ /* 0x000ea2000c1e1900 */
[----:B------:R-:W-:Y:S01]  /*37a0*/  BSSY.RECONVERGENT B2, `(.L_x_80) ;  /* 0x0000014000027945 */ /* 0x000fe20003800200 */
[----:B---3--:R-:W-:-:S04]  /*37b0*/  FADD R3, R21, -R14 ;  /* 0x8000000e15037221 */ /* 0x008fc80000000000 */
[----:B------:R-:W-:Y:S01]  /*37c0*/  FMUL R3, R3, R3 ;  /* 0x0000000303037220 */ /* 0x000fe20000400000 */
[----:B--2---:R-:W-:-:S04]  /*37d0*/  FADD R0, R23, -R16 ;  /* 0x8000001017007221 */ /* 0x004fc80000000000 */
[----:B------:R-:W-:-:S05]  /*37e0*/  FFMA R17, R0, R0, R3 ;  /* 0x0000000000117223 */ /* 0x000fca0000000003 */
[----:B------:R-:W-:Y:S01]  /*37f0*/  IADD3 R0, PT, PT, R17, -0xd000000, RZ ;  /* 0xf300000011007810 */ /* 0x000fe20007ffe0ff */
[----:B------:R0:W2:Y:S03]  /*3800*/  MUFU.RSQ R26, R17 ;  /* 0x00000011001a7308 */ /* 0x0000a60000001400 */
[----:B------:R-:W-:Y:S02]  /*3810*/  ISETP.GT.U32.AND P0, PT, R0, 0x727fffff, PT ;  /* 0x727fffff0000780c */ /* 0x000fe40003f04070 */
[----:B------:R-:W-:-:S04]  /*3820*/  LOP3.LUT R3, RZ, R2, RZ, 0x33, !PT ;  /* 0x00000002ff037212 */ /* 0x000fc800078e33ff */
[----:B-1----:R-:W-:-:S04]  /*3830*/  IADD3 R15, PT, PT, R3, UR4, RZ ;  /* 0x00000004030f7c10 */ /* 0x002fc8000fffe0ff */
[----:B------:R-:W-:-:S03]  /*3840*/  SHF.R.S32.HI R3, RZ, 0x1f, R15 ;  /* 0x0000001fff037819 */ /* 0x000fc6000001140f */
[----:B0-----:R-:W-:Y:S05]  /*3850*/  @!P0 BRA `(.L_x_81) ;  /* 0x0000000000108947 */ /* 0x001fea0003800000 */
[----:B------:R-:W-:Y:S02]  /*3860*/  MOV R0, R17 ;  /* 0x0000001100007202 */ /* 0x000fe40000000f00 */
[----:B------:R-:W-:-:S07]  /*3870*/  MOV R22, 0x3890 ;  /* 0x0000389000167802 */ /* 0x000fce0000000f00 */
[----:B--2---:R-:W-:Y:S05]  /*3880*/  CALL.REL.NOINC `($__internal_1_$__cuda_sm20_sqrt_rn_f32_slowpath) ;  /* 0x0000000800447944 */ /* 0x004fea0003c00000 */
[----:B------:R-:W-:Y:S05]  /*3890*/  BRA `(.L_x_82) ;  /* 0x0000000000107947 */ /* 0x000fea0003800000 */
.L_x_81:
[----:B--2---:R-:W-:Y:S01]  /*38a0*/  FMUL.FTZ R0, R17, R26 ;  /* 0x0000001a11007220 */ /* 0x004fe20000410000 */
[----:B------:R-:W-:-:S03]  /*38b0*/  FMUL.FTZ R20, R26, 0.5 ;  /* 0x3f0000001a147820 */ /* 0x000fc60000410000 */
[----:B------:R-:W-:-:S04]  /*38c0*/  FFMA R17, -R0, R0, R17 ;  /* 0x0000000000117223 */ /* 0x000fc80000000111 */
[----:B------:R-:W-:-:S07]  /*38d0*/  FFMA R0, R17, R20, R0 ;  /* 0x0000001411007223 */ /* 0x000fce0000000000 */
.L_x_82:
[----:B------:R-:W-:Y:S05]  /*38e0*/  BSYNC.RECONVERGENT B2 ;  /* 0x0000000000027941 */ /* 0x000fea0003800200 */
.L_x_80:
[----:B------:R-:W2:Y:S01]  /*38f0*/  LDG.E R13, desc[UR8][R12.64+-0x4] ;  /* 0xfffffc080c0d7981 */ /* 0x000ea2000c1e1900 */
[----:B------:R-:W2:Y:S08]  /*3900*/  LDC.64 R22, c[0x0][0x398] ;  /* 0x0000e600ff167b82 */ /* 0x000eb00000000a00 */
[----:B------:R-:W0:Y:S08]  /*3910*/  LDC.64 R20, c[0x0][0x390] ;  /* 0x0000e400ff147b82 */ /* 0x000e300000000a00 */
[----:B------:R-:W1:Y:S01]  /*3920*/  LDC R27, c[0x0][0x388] ;  /* 0x0000e200ff1b7b82 */ /* 0x000e620000000800 */
[----:B--2---:R-:W-:-:S04]  /*3930*/  IMAD.WIDE R22, R13, 0x4, R22 ;  /* 0x000000040d167825 */ /* 0x004fc800078e0216 */
[----:B0-----:R-:W-:Y:S02]  /*3940*/  IMAD.WIDE R24, R13, 0x4, R20 ;  /* 0x000000040d187825 */ /* 0x001fe400078e0214 */
[----:B------:R-:W2:Y:S04]  /*3950*/  LDG.E R23, desc[UR8][R22.64] ;  /* 0x0000000816177981 */ /* 0x000ea8000c1e1900 */
[----:B------:R-:W3:Y:S01]  /*3960*/  LDG.E R25, desc[UR8][R24.64] ;  /* 0x0000000818197981 */ /* 0x000ee2000c1e1900 */
[----:B------:R-:W0:Y:S01]  /*3970*/  F2I.S64.TRUNC R20, R0 ;  /* 0x0000000000147311 */ /* 0x000e22000020d900 */
[----:B------:R-:W-:Y:S01]  /*3980*/  BSSY.RECONVERGENT B2, `(.L_x_83) ;  /* 0x0000018000027945 */ /* 0x000fe20003800200 */
[----:B0-----:R-:W-:-:S04]  /*3990*/  IMAD.WIDE.U32 R8, R15, R20, R8 ;  /* 0x000000140f087225 */ /* 0x001fc800078e0008 */
[----:B--2---:R-:W-:Y:S01]  /*39a0*/  FADD R14, R14, -R23 ;  /* 0x800000170e0e7221 */ /* 0x004fe20000000000 */
[----:B---3--:R-:W-:-:S03]  /*39b0*/  FADD R16, R16, -R25 ;  /* 0x8000001910107221 */ /* 0x008fc60000000000 */
[----:B------:R-:W-:Y:S01]  /*39c0*/  FMUL R13, R14, R14 ;  /* 0x0000000e0e0d7220 */ /* 0x000fe20000400000 */
[----:B------:R-:W-:-:S03]  /*39d0*/  IADD3 R14, PT, PT, R11, -0x1, RZ ;  /* 0xffffffff0b0e7810 */ /* 0x000fc60007ffe0ff */
[----:B------:R-:W-:Y:S01]  /*39e0*/  FFMA R17, R16, R16, R13 ;  /* 0x0000001010117223 */ /* 0x000fe2000000000d */
[----:B------:R-:W-:Y:S01]  /*39f0*/  IMAD R13, R21, R15, RZ ;  /* 0x0000000f150d7224 */ /* 0x000fe200078e02ff */
[----:B-1----:R-:W-:Y:S02]  /*3a00*/  IADD3 R15, PT, PT, -R2, -0x2, R27 ;  /* 0xfffffffe020f7810 */ /* 0x002fe40007ffe11b */
[----:B------:R0:W1:Y:S01]  /*3a10*/  MUFU.RSQ R16, R17 ;  /* 0x0000001100107308 */ /* 0x0000620000001400 */
[----:B------:R-:W-:Y:S01]  /*3a20*/  IADD3 R12, PT, PT, R17, -0xd000000, RZ ;  /* 0xf3000000110c7810 */ /* 0x000fe20007ffe0ff */
[----:B------:R-:W-:Y:S01]  /*3a30*/  IMAD R13, R20, R3, R13 ;  /* 0x00000003140d7224 */ /* 0x000fe200078e020d */
[----:B------:R-:W-:Y:S02]  /*3a40*/  SHF.R.S32.HI R3, RZ, 0x1f, R15 ;  /* 0x0000001fff037819 */ /* 0x000fe4000001140f */
[----:B------:R-:W-:Y:S02]  /*3a50*/  ISETP.GT.U32.AND P0, PT, R12, 0x727fffff, PT ;  /* 0x727fffff0c00780c */ /* 0x000fe40003f04070 */
[----:B------:R-:W-:-:S11]  /*3a60*/  IADD3 R13, PT, PT, R9, R13, RZ ;  /* 0x0000000d090d7210 */ /* 0x000fd60007ffe0ff */
[----:B01----:R-:W-:Y:S05]  /*3a70*/  @!P0 BRA `(.L_x_84) ;  /* 0x0000000000108947 */ /* 0x003fea0003800000 */
[----:B------:R-:W-:Y:S02]  /*3a80*/  MOV R0, R17 ;  /* 0x0000001100007202 */ /* 0x000fe40000000f00 */
[----:B------:R-:W-:-:S07]  /*3a90*/  MOV R22, 0x3ab0 ;  /* 0x00003ab000167802 */ /* 0x000fce0000000f00 */
[----:B------:R-:W-:Y:S05]  /*3aa0*/  CALL.REL.NOINC `($__internal_1_$__cuda_sm20_sqrt_rn_f32_slowpath) ;  /* 0x0000000400bc7944 */ /* 0x000fea0003c00000 */
[----:B------:R-:W-:Y:S05]  /*3ab0*/  BRA `(.L_x_85) ;  /* 0x0000000000107947 */ /* 0x000fea0003800000 */
.L_x_84:
[----:B------:R-:W-:Y:S01]  /*3ac0*/  FMUL.FTZ R0, R17, R16 ;  /* 0x0000001011007220 */ /* 0x000fe20000410000 */
[----:B------:R-:W-:-:S03]  /*3ad0*/  FMUL.FTZ R16, R16, 0.5 ;  /* 0x3f00000010107820 */ /* 0x000fc60000410000 */
[----:B------:R-:W-:-:S04]  /*3ae0*/  FFMA R17, -R0, R0, R17 ;  /* 0x0000000000117223 */ /* 0x000fc80000000111 */
[----:B------:R-:W-:-:S07]  /*3af0*/  FFMA R0, R17, R16, R0 ;  /* 0x0000001011007223 */ /* 0x000fce0000000000 */
.L_x_85:
[----:B------:R-:W-:Y:S05]  /*3b00*/  BSYNC.RECONVERGENT B2 ;  /* 0x0000000000027941 */ /* 0x000fea0003800200 */
.L_x_83:
[----:B------:R-:W0:Y:S01]  /*3b10*/  F2I.S64.TRUNC R16, R0 ;  /* 0x0000000000107311 */ /* 0x000e22000020d900 */
[----:B------:R-:W-:Y:S02]  /*3b20*/  MOV R12, R8 ;  /* 0x00000008000c7202 */ /* 0x000fe40000000f00 */
[----:B------:R-:W-:Y:S02]  /*3b30*/  IADD3 R11, PT, PT, R11, -0x2, RZ ;  /* 0xfffffffe0b0b7810 */ /* 0x000fe40007ffe0ff */
[----:B------:R-:W-:Y:S01]  /*3b40*/  IADD3 R2, PT, PT, R2, 0x2, RZ ;  /* 0x0000000202027810 */ /* 0x000fe20007ffe0ff */
[----:B0-----:R-:W-:Y:S02]  /*3b50*/  IMAD R17, R17, R15, RZ ;  /* 0x0000000f11117224 */ /* 0x001fe400078e02ff */
[----:B------:R-:W-:-:S04]  /*3b60*/  IMAD.WIDE.U32 R8, R15, R16, R12 ;  /* 0x000000100f087225 */ /* 0x000fc800078e000c */
[----:B------:R-:W-:-:S05]  /*3b70*/  IMAD R17, R16, R3, R17 ;  /* 0x0000000310117224 */ /* 0x000fca00078e0211 */
[----:B------:R-:W-:-:S07]  /*3b80*/  IADD3 R9, PT, PT, R9, R17, RZ ;  /* 0x0000001109097210 */ /* 0x000fce0007ffe0ff */
.L_x_79:
[----:B------:R-:W-:Y:S05]  /*3b90*/  BSYNC.RECONVERGENT B1 ;  /* 0x0000000000017941 */ /* 0x000fea0003800200 */
.L_x_78:
[----:B------:R-:W-:-:S04]  /*3ba0*/  LOP3.LUT R10, R10, 0x1, RZ, 0xc0, !PT ;  /* 0x000000010a0a7812 */ /* 0x000fc800078ec0ff */
[----:B------:R-:W-:-:S13]  /*3bb0*/  ISETP.NE.U32.AND P0, PT, R10, 0x1, PT ;  /* 0x000000010a00780c */ /* 0x000fda0003f05070 */
[----:B------:R-:W-:Y:S05]  /*3bc0*/  @P0 BRA `(.L_x_61) ;  /* 0x0000000000a80947 */ /* 0x000fea0003800000 */
[----:B------:R-:W0:Y:S01]  /*3bd0*/  LDC.64 R16, c[0x0][0x380] ;  /* 0x0000e000ff107b82 */ /* 0x000e220000000a00 */
[----:B------:R-:W1:Y:S07]  /*3be0*/  LDCU UR4, c[0x0][0x388] ;  /* 0x00007100ff0477ac */ /* 0x000e6e0008000800 */
[----:B------:R-:W2:Y:S01]  /*3bf0*/  LDC.64 R22, c[0x0][0x398] ;  /* 0x0000e600ff167b82 */ /* 0x000ea20000000a00 */
[----:B0-----:R-:W-:-:S04]  /*3c00*/  IMAD.WIDE R12, R14, 0x4, R16 ;  /* 0x000000040e0c7825 */ /* 0x001fc800078e0210 */
[----:B------:R-:W-:Y:S02]  /*3c10*/  IMAD.WIDE R10, R11, 0x4, R16 ;  /* 0x000000040b0a7825 */ /* 0x000fe400078e0210 */
[----:B------:R-:W2:Y:S01]  /*3c20*/  LDG.E R13, desc[UR8][R12.64] ;  /* 0x000000080c0d7981 */ /* 0x000ea2000c1e1900 */
[----:B------:R-:W0:Y:S03]  /*3c30*/  LDC.64 R16, c[0x0][0x390] ;  /* 0x0000e400ff107b82 */ /* 0x000e260000000a00 */
[----:B------:R-:W3:Y:S01]  /*3c40*/  LDG.E R11, desc[UR8][R10.64] ;  /* 0x000000080a0b7981 */ /* 0x000ee2000c1e1900 */
        /* <DEDUP_REMOVED lines=8> */
[----:B------:R-:W-:Y:S01]  /*3cd0*/  LOP3.LUT R2, RZ, R2, RZ, 0x33, !PT ;  /* 0x00000002ff027212 */ /* 0x000fe200078e33ff */
[----:B------:R-:W-:Y:S03]  /*3ce0*/  BSSY.RECONVERGENT B1, `(.L_x_86) ;  /* 0x0000013000017945 */ /* 0x000fe60003800200 */
[----:B-1----:R-:W-:-:S04]  /*3cf0*/  IADD3 R13, PT, PT, R2, UR4, RZ ;  /* 0x00000004020d7c10 */ /* 0x002fc8000fffe0ff */
[----:B------:R-:W-:Y:S01]  /*3d00*/  SHF.R.S32.HI R2, RZ, 0x1f, R13 ;  /* 0x0000001fff027819 */ /* 0x000fe2000001140d */
[----:B--2---:R-:W-:-:S04]  /*3d10*/  FADD R3, R20, -R23 ;  /* 0x8000001714037221 */ /* 0x004fc80000000000 */
[----:B------:R-:W-:Y:S01]  /*3d20*/  FMUL R3, R3, R3 ;  /* 0x0000000303037220 */ /* 0x000fe20000400000 */
[----:B---3--:R-:W-:-:S04]  /*3d30*/  FADD R0, R14, -R17 ;  /* 0x800000110e007221 */ /* 0x008fc80000000000 */
        /* <DEDUP_REMOVED lines=9> */
.L_x_87:
[----:B-1----:R-:W-:Y:S01]  /*3dd0*/  FMUL.FTZ R0, R3, R10 ;  /* 0x0000000a03007220 */ /* 0x002fe20000410000 */
[----:B------:R-:W-:-:S03]  /*3de0*/  FMUL.FTZ R10, R10, 0.5 ;  /* 0x3f0000000a0a7820 */ /* 0x000fc60000410000 */
[----:B------:R-:W-:-:S04]  /*3df0*/  FFMA R3, -R0, R0, R3 ;  /* 0x0000000000037223 */ /* 0x000fc80000000103 */
[----:B------:R-:W-:-:S07]  /*3e00*/  FFMA R0, R3, R10, R0 ;  /* 0x0000000a03007223 */ /* 0x000fce0000000000 */
.L_x_88:
[----:B------:R-:W-:Y:S05]  /*3e10*/  BSYNC.RECONVERGENT B1 ;  /* 0x0000000000017941 */ /* 0x000fea0003800200 */
.L_x_86:
[----:B------:R-:W0:Y:S02]  /*3e20*/  F2I.S64.TRUNC R10, R0 ;  /* 0x00000000000a7311 */ /* 0x000e24000020d900 */
[----:B0-----:R-:W-:Y:S02]  /*3e30*/  IMAD R3, R11, R13, RZ ;  /* 0x0000000d0b037224 */ /* 0x001fe400078e02ff */
[----:B------:R-:W-:-:S04]  /*3e40*/  IMAD.WIDE.U32 R8, R13, R10, R8 ;  /* 0x0000000a0d087225 */ /* 0x000fc800078e0008 */
[----:B------:R-:W-:-:S05]  /*3e50*/  IMAD R3, R10, R2, R3 ;  /* 0x000000020a037224 */ /* 0x000fca00078e0203 */
[----:B------:R-:W-:-:S07]  /*3e60*/  IADD3 R9, PT, PT, R9, R3, RZ ;  /* 0x0000000309097210 */ /* 0x000fce0007ffe0ff */
.L_x_61:
[----:B------:R-:W-:Y:S05]  /*3e70*/  BSYNC.RECONVERGENT B0 ;  /* 0x0000000000007941 */ /* 0x000fea0003800200 */
.L_x_60:
[----:B------:R-:W0:Y:S01]  /*3e80*/  LDCU.64 UR4, c[0x0][0x3a8] ;  /* 0x00007500ff0477ac */ /* 0x000e220008000a00 */
[----:B------:R-:W-:-:S04]  /*3e90*/  IADD3 R11, P0, P1, R8, R6, R4 ;  /* 0x00000006080b7210 */ /* 0x000fc8000791e004 */
[----:B------:R-:W-:Y:S02]  /*3ea0*/  IADD3.X R5, PT, PT, R9, R7, R5, P0, P1 ;  /* 0x0000000709057210 */ /* 0x000fe400007e2405 */
[----:B0-----:R-:W-:-:S04]  /*3eb0*/  ISETP.GE.U32.AND P0, PT, R11, UR4, PT ;  /* 0x000000040b007c0c */ /* 0x001fc8000bf06070 */
[----:B------:R-:W-:-:S13]  /*3ec0*/  ISETP.GE.AND.EX P0, PT, R5, UR5, PT, P0 ;  /* 0x0000000505007c0c */ /* 0x000fda000bf06300 */
[----:B------:R-:W-:Y:S05]  /*3ed0*/  @P0 EXIT ;  /* 0x000000000000094d */ /* 0x000fea0003800000 */
[----:B------:R-:W0:Y:S01]  /*3ee0*/  LDC.64 R2, c[0x0][0x3a0] ;  /* 0x0000e800ff027b82 */ /* 0x000e220000000a00 */
[----:B------:R-:W-:-:S05]  /*3ef0*/  MOV R10, R18 ;  /* 0x00000012000a7202 */ /* 0x000fca0000000f00 */
[----:B0-----:R-:W-:Y:S01]  /*3f00*/  REDG.E.MIN.64.STRONG.GPU desc[UR8][R2.64], R10 ;  /* 0x0000000a0200798e */ /* 0x001fe2000c92e508 */
[----:B------:R-:W-:Y:S05]  /*3f10*/  EXIT ;  /* 0x000000000000794d */ /* 0x000fea0003800000 */
        .weak           $__internal_0_$__cuda_sm20_dsqrt_rn_f64_mediumpath_v1
        .type           $__internal_0_$__cuda_sm20_dsqrt_rn_f64_mediumpath_v1,@function
        .size           $__internal_0_$__cuda_sm20_dsqrt_rn_f64_mediumpath_v1,($__internal_1_$__cuda_sm20_sqrt_rn_f32_slowpath - $__internal_0_$__cuda_sm20_dsqrt_rn_f64_mediumpath_v1)
$__internal_0_$__cuda_sm20_dsqrt_rn_f64_mediumpath_v1:
[----:B------:R-:W-:Y:S01]  /*3f20*/  ISETP.GE.U32.AND P0, PT, R6, -0x3400000, PT ;  /* 0xfcc000000600780c */ /* 0x000fe20003f06070 */
[----:B------:R-:W-:Y:S01]  /*3f30*/  BSSY.RECONVERGENT B1, `(.L_x_89) ;  /* 0x0000024000017945 */ /* 0x000fe20003800200 */
[----:B------:R-:W-:-:S11]  /*3f40*/  MOV R11, R17 ;  /* 0x00000011000b7202 */ /* 0x000fd60000000f00 */
[----:B------:R-:W-:Y:S05]  /*3f50*/  @!P0 BRA `(.L_x_90) ;  /* 0x0000000000208947 */ /* 0x000fea0003800000 */
[----:B------:R-:W-:-:S10]  /*3f60*/  DFMA.RM R10, R14, R10, R12 ;  /* 0x0000000a0e0a722b */ /* 0x000fd4000000400c */
[----:B------:R-:W-:-:S04]  /*3f70*/  IADD3 R6, P0, PT, R10, 0x1, RZ ;  /* 0x000000010a067810 */ /* 0x000fc80007f1e0ff */
[----:B------:R-:W-:-:S06]  /*3f80*/  IADD3.X R7, PT, PT, RZ, R11, RZ, P0, !PT ;  /* 0x0000000bff077210 */ /* 0x000fcc00007fe4ff */
[----:B------:R-:W-:-:S08]  /*3f90*/  DFMA.RP R4, -R10, R6, R4 ;  /* 0x000000060a04722b */ /* 0x000fd00000008104 */
[----:B------:R-:W-:-:S06]  /*3fa0*/  DSETP.GT.AND P0, PT, R4, RZ, PT ;  /* 0x000000ff0400722a */ /* 0x000fcc0003f04000 */
[----:B------:R-:W-:Y:S02]  /*3fb0*/  FSEL R6, R6, R10, P0 ;  /* 0x0000000a06067208 */ /* 0x000fe40000000000 */
[----:B------:R-:W-:Y:S01]  /*3fc0*/  FSEL R7, R7, R11, P0 ;  /* 0x0000000b07077208 */ /* 0x000fe20000000000 */
[----:B------:R-:W-:Y:S06]  /*3fd0*/  BRA `(.L_x_91) ;  /* 0x0000000000647947 */ /* 0x000fec0003800000 */
.L_x_90:
[----:B------:R-:W-:-:S14]  /*3fe0*/  DSETP.NE.AND P0, PT, R4, RZ, PT ;  /* 0x000000ff0400722a */ /* 0x000fdc0003f05000 */
[----:B------:R-:W-:Y:S05]  /*3ff0*/  @!P0 BRA `(.L_x_92) ;  /* 0x0000000000588947 */ /* 0x000fea0003800000 */
[----:B------:R-:W-:-:S13]  /*4000*/  ISETP.GE.AND P0, PT, R5, RZ, PT ;  /* 0x000000ff0500720c */ /* 0x000fda0003f06270 */
[----:B------:R-:W-:Y:S02]  /*4010*/  @!P0 MOV R6, 0x0 ;  /* 0x0000000000068802 */ /* 0x000fe40000000f00 */
[----:B------:R-:W-:Y:S01]  /*4020*/  @!P0 MOV R7, 0xfff80000 ;  /* 0xfff8000000078802 */ /* 0x000fe20000000f00 */
[----:B------:R-:W-:Y:S06]  /*4030*/  @!P0 BRA `(.L_x_91) ;  /* 0x00000000004c8947 */ /* 0x000fec0003800000 */
[----:B------:R-:W-:-:S13]  /*4040*/  ISETP.GT.AND P0, PT, R5, 0x7fefffff, PT ;  /* 0x7fefffff0500780c */ /* 0x000fda0003f04270 */
[----:B------:R-:W-:Y:S05]  /*4050*/  @P0 BRA `(.L_x_92) ;  /* 0x0000000000400947 */ /* 0x000fea0003800000 */
[----:B------:R-:W-:Y:S01]  /*4060*/  DMUL R4, R4, 8.11296384146066816958e+31 ;  /* 0x4690000004047828 */ /* 0x000fe20000000000 */
[----:B------:R-:W-:Y:S01]  /*4070*/  MOV R6, RZ ;  /* 0x000000ff00067202 */ /* 0x000fe20000000f00 */
[----:B------:R-:W-:Y:S01]  /*4080*/  HFMA2 R13, -RZ, RZ, 1.9609375, 0 ;  /* 0x3fd80000ff0d7431 */ /* 0x000fe200000001ff */
[----:B------:R-:W-:-:S03]  /*4090*/  MOV R12, 0x0 ;  /* 0x00000000000c7802 */ /* 0x000fc60000000f00 */
[----:B------:R-:W0:Y:S02]  /*40a0*/  MUFU.RSQ64H R7, R5 ;  /* 0x0000000500077308 */ /* 0x000e240000001c00 */
[----:B0-----:R-:W-:-:S08]  /*40b0*/  DMUL R10, R6, R6 ;  /* 0x00000006060a7228 */ /* 0x001fd00000000000 */
[----:B------:R-:W-:-:S08]  /*40c0*/  DFMA R10, R4, -R10, 1 ;  /* 0x3ff00000040a742b */ /* 0x000fd0000000080a */
[----:B------:R-:W-:Y:S02]  /*40d0*/  DFMA R12, R10, R12, 0.5 ;  /* 0x3fe000000a0c742b */ /* 0x000fe4000000000c */
[----:B------:R-:W-:-:S08]  /*40e0*/  DMUL R10, R6, R10 ;  /* 0x0000000a060a7228 */ /* 0x000fd00000000000 */
[----:B------:R-:W-:-:S08]  /*40f0*/  DFMA R10, R12, R10, R6 ;  /* 0x0000000a0c0a722b */ /* 0x000fd00000000006 */
[----:B------:R-:W-:Y:S02]  /*4100*/  DMUL R6, R4, R10 ;  /* 0x0000000a04067228 */ /* 0x000fe40000000000 */
[----:B------:R-:W-:-:S06]  /*4110*/  IADD3 R11, PT, PT, R11, -0x100000, RZ ;  /* 0xfff000000b0b7810 */ /* 0x000fcc0007ffe0ff */
[----:B------:R-:W-:-:S08]  /*4120*/  DFMA R12, R6, -R6, R4 ;  /* 0x80000006060c722b */ /* 0x000fd00000000004 */
[----:B------:R-:W-:-:S10]  /*4130*/  DFMA R6, R10, R12, R6 ;  /* 0x0000000c0a06722b */ /* 0x000fd40000000006 */
[----:B------:R-:W-:Y:S01]  /*4140*/  IADD3 R7, PT, PT, R7, -0x3500000, RZ ;  /* 0xfcb0000007077810 */ /* 0x000fe20007ffe0ff */
[----:B------:R-:W-:Y:S06]  /*4150*/  BRA `(.L_x_91) ;  /* 0x0000000000047947 */ /* 0x000fec0003800000 */
.L_x_92:
[----:B------:R-:W-:-:S11]  /*4160*/  DADD R6, R4, R4 ;  /* 0x0000000004067229 */ /* 0x000fd60000000004 */
.L_x_91:
[----:B------:R-:W-:Y:S05]  /*4170*/  BSYNC.RECONVERGENT B1 ;  /* 0x0000000000017941 */ /* 0x000fea0003800200 */
.L_x_89:
[----:B------:R-:W-:-:S04]  /*4180*/  MOV R3, 0x0 ;  /* 0x0000000000037802 */ /* 0x000fc80000000f00 */
[----:B------:R-:W-:Y:S05]  /*4190*/  RET.REL.NODEC R2 `(_Z7two_optPilPfS0_Pyll) ;  /* 0xffffffbc02987950 */ /* 0x000fea0003c3ffff */
        .weak           $__internal_1_$__cuda_sm20_sqrt_rn_f32_slowpath
        .type           $__internal_1_$__cuda_sm20_sqrt_rn_f32_slowpath,@function
        .size           $__internal_1_$__cuda_sm20_sqrt_rn_f32_slowpath,(.L_x_468 - $__internal_1_$__cuda_sm20_sqrt_rn_f32_slowpath)
$__internal_1_$__cuda_sm20_sqrt_rn_f32_slowpath:
[----:B------:R-:W-:-:S13]  /*41a0*/  LOP3.LUT P1, RZ, R0, 0x7fffffff, RZ, 0xc0, !PT ;  /* 0x7fffffff00ff7812 */ /* 0x000fda000782c0ff */
[----:B------:R-:W-:Y:S01]  /*41b0*/  @!P1 MOV R23, R0 ;  /* 0x0000000000179202 */ /* 0x000fe20000000f00 */
[----:B------:R-:W-:Y:S06]  /*41c0*/  @!P1 BRA `(.L_x_93) ;  /* 0x0000000000409947 */ /* 0x000fec0003800000 */
[----:B------:R-:W-:-:S13]  /*41d0*/  FSETP.GEU.FTZ.AND P1, PT, R0, RZ, PT ;  /* 0x000000ff0000720b */ /* 0x000fda0003f3e000 */
[----:B------:R-:W-:Y:S01]  /*41e0*/  @!P1 MOV R23, 0x7fffffff ;  /* 0x7fffffff00179802 */ /* 0x000fe20000000f00 */
[----:B------:R-:W-:Y:S06]  /*41f0*/  @!P1 BRA `(.L_x_93) ;  /* 0x0000000000349947 */ /* 0x000fec0003800000 */
[----:B------:R-:W-:-:S13]  /*4200*/  FSETP.GTU.FTZ.AND P1, PT, |R0|, +INF , PT ;  /* 0x7f8000000000780b */ /* 0x000fda0003f3c200 */
[----:B------:R-:W-:Y:S01]  /*4210*/  @P1 FADD.FTZ R23, R0, 1 ;  /* 0x3f80000000171421 */ /* 0x000fe20000010000 */
[----:B------:R-:W-:Y:S06]  /*4220*/  @P1 BRA `(.L_x_93) ;  /* 0x0000000000281947 */ /* 0x000fec0003800000 */
[----:B------:R-:W-:-:S13]  /*4230*/  FSETP.NEU.FTZ.AND P1, PT, |R0|, +INF , PT ;  /* 0x7f8000000000780b */ /* 0x000fda0003f3d200 */
[----:B------:R-:W-:-:S04]  /*4240*/  @P1 FFMA R29, R0, 1.84467440737095516160e+19, RZ ;  /* 0x5f800000001d1823 */ /* 0x000fc800000000ff */
[----:B------:R-:W0:Y:S02]  /*4250*/  @P1 MUFU.RSQ R23, R29 ;  /* 0x0000001d00171308 */ /* 0x000e240000001400 */
[----:B0-----:R-:W-:Y:S01]  /*4260*/  @P1 FMUL.FTZ R28, R29, R23 ;  /* 0x000000171d1c1220 */ /* 0x001fe20000410000 */
[----:B------:R-:W-:-:S03]  /*4270*/  @P1 FMUL.FTZ R23, R23, 0.5 ;  /* 0x3f00000017171820 */ /* 0x000fc60000410000 */
[----:B------:R-:W-:-:S04]  /*4280*/  @P1 FADD.FTZ R30, -R28, -RZ ;  /* 0x800000ff1c1e1221 */ /* 0x000fc80000010100 */
[----:B------:R-:W-:-:S04]  /*4290*/  @P1 FFMA R31, R28, R30, R29 ;  /* 0x0000001e1c1f1223 */ /* 0x000fc8000000001d */
[----:B------:R-:W-:Y:S01]  /*42a0*/  @P1 FFMA R31, R31, R23, R28 ;  /* 0x000000171f1f1223 */ /* 0x000fe2000000001c */
[----:B------:R-:W-:-:S03]  /*42b0*/  @!P1 MOV R23, R0 ;  /* 0x0000000000179202 */ /* 0x000fc60000000f00 */
[----:B------:R-:W-:-:S07]  /*42c0*/  @P1 FMUL.FTZ R23, R31, 2.3283064365386962891e-10 ;  /* 0x2f8000001f171820 */ /* 0x000fce0000410000 */
.L_x_93:
[----:B------:R-:W-:Y:S01]  /*42d0*/  MOV R0, R23 ;  /* 0x0000001700007202 */ /* 0x000fe20000000f00 */
[----:B------:R-:W-:-:S04]  /*42e0*/  HFMA2 R23, -RZ, RZ, 0, 0 ;  /* 0x00000000ff177431 */ /* 0x000fc800000001ff */
[----:B------:R-:W-:Y:S05]  /*42f0*/  RET.REL.NODEC R22 `(_Z7two_optPilPfS0_Pyll) ;  /* 0xffffffbc16407950 */ /* 0x000fea0003c3ffff */
.L_x_94:
[----:B------:R-:W-:-:S00]  /*4300*/  BRA `(.L_x_94) ;  /* 0xfffffffc00fc7947 */ /* 0x000fc0000383ffff */
[----:B------:R-:W-:-:S00]  /*4310*/  NOP ;  /* 0x0000000000007918 */ /* 0x000fc00000000000 */
        /* <DEDUP_REMOVED lines=14> */
.L_x_468:


//--------------------- .text._Z11two_opt_locPilPfS0_P12min_dst_datall --------------------------
	.section	.text._Z11two_opt_locPilPfS0_P12min_dst_datall,"ax",@progbits
	.align	128
        .global         _Z11two_opt_locPilPfS0_P12min_dst_datall
        .type           _Z11two_opt_locPilPfS0_P12min_dst_datall,@function
        .size           _Z11two_opt_locPilPfS0_P12min_dst_datall,(.L_x_470 - _Z11two_opt_locPilPfS0_P12min_dst_datall)
        .other          _Z11two_opt_locPilPfS0_P12min_dst_datall,@"STO_CUDA_ENTRY STV_DEFAULT"
_Z11two_opt_locPilPfS0_P12min_dst_datall:
.text._Z11two_opt_locPilPfS0_P12min_dst_datall:
[----:B------:R-:W-:Y:S01]  /*0000*/  LDC R1, c[0x0][0x37c] ;  /* 0x0000df00ff017b82 */ /* 0x000fe20000000800 */
[----:B------:R-:W0:Y:S07]  /*0010*/  S2R R3, SR_TID.X ;  /* 0x0000000000037919 */ /* 0x000e2e0000002100 */
[----:B------:R-:W0:Y:S01]  /*0020*/  LDC R4, c[0x0][0x360] ;  /* 0x0000d800ff047b82 */ /* 0x000e220000000800 */
[----:B------:R-:W-:Y:S01]  /*0030*/  MOV R0, 0x400 ;  /* 0x0000040000007802 */ /* 0x000fe20000000f00 */
[----:B------:R-:W1:Y:S01]  /*0040*/  LDCU.64 UR6, c[0x0][0x358] ;  /* 0x00006b00ff0677ac */ /* 0x000e620008000a00 */
[----:B------:R-:W2:Y:S01]  /*0050*/  S2R R7, SR_CgaCtaId ;  /* 0x0000000000077919 */ /* 0x000ea20000008800 */
[----:B------:R-:W-:Y:S01]  /*0060*/  BSSY.RECONVERGENT B0, `(.L_x_95) ;  /* 0x00003f9000007945 */ /* 0x000fe20003800200 */
[----:B------:R-:W3:Y:S03]  /*0070*/  S2R R5, SR_CTAID.X ;  /* 0x0000000000057919 */ /* 0x000ee60000002500 */
[----:B------:R-:W4:Y:S08]  /*0080*/  LDC.64 R8, c[0x0][0x3a8] ;  /* 0x0000ea00ff087b82 */ /* 0x000f300000000a00 */
[----:B------:R-:W5:Y:S01]  /*0090*/  LDC.64 R10, c[0x0][0x3b0] ;  /* 0x0000ec00ff0a7b82 */ /* 0x000f620000000a00 */
[----:B0-----:R-:W-:-:S02]  /*00a0*/  ISETP.GE.U32.AND P0, PT, R3, R4, PT ;  /* 0x000000040300720c */ /* 0x001fc40003f06070 */
[----:B--2---:R-:W-:Y:S01]  /*00b0*/  LEA R0, R7, R0, 0x18 ;  /* 0x0000000007007211 */ /* 0x004fe200078ec0ff */
[----:B---3--:R-:W-:-:S04]  /*00c0*/  IMAD R20, R5, R4, RZ ;  /* 0x0000000405147224 */ /* 0x008fc800078e02ff */
[--C-:B------:R-:W-:Y:S02]  /*00d0*/  IMAD R7, R4, 0x18, R0.reuse ;  /* 0x0000001804077824 */ /* 0x100fe400078e0200 */
[----:B------:R-:W-:Y:S01]  /*00e0*/  IMAD R6, R3, 0x18, R0 ;  /* 0x0000001803067824 */ /* 0x000fe200078e0200 */
[----:B------:R-:W-:Y:S02]  /*00f0*/  IADD3 R38, PT, PT, R20, R3, RZ ;  /* 0x0000000314267210 */ /* 0x000fe40007ffe0ff */
[----:B----4-:R0:W-:Y:S04]  /*0100*/  STS.64 [R7], R8 ;  /* 0x0000000807007388 */ /* 0x0101e80000000a00 */
[----:B------:R0:W-:Y:S01]  /*0110*/  @!P0 STS.64 [R6], R8 ;  /* 0x0000000806008388 */ /* 0x0001e20000000a00 */
[----:B------:R-:W-:Y:S01]  /*0120*/  BAR.SYNC.DEFER_BLOCKING 0x0 ;  /* 0x0000000000007b1d */ /* 0x000fe20000010000 */
[----:B-----5:R-:W-:-:S04]  /*0130*/  ISETP.GE.U32.AND P0, PT, R38, R10, PT ;  /* 0x0000000a2600720c */ /* 0x020fc80003f06070 */
[----:B------:R-:W-:-:S13]  /*0140*/  ISETP.GE.AND.EX P0, PT, RZ, R11, PT, P0 ;  /* 0x0000000bff00720c */ /* 0x000fda0003f06300 */
[----:B01----:R-:W-:Y:S05]  /*0150*/  @P0 BRA `(.L_x_96) ;  /* 0x0000003c00a40947 */ /* 0x003fea0003800000 */
        /* <DEDUP_REMOVED lines=29> */
[----:B------:R-:W-:Y:S05]  /*0330*/  CALL.REL.NOINC `($__internal_2_$__cuda_sm20_dsqrt_rn_f64_mediumpath_v1) ;  /* 0x0000003c00e47944 */ /* 0x000fea0003c00000 */
.L_x_98:
[----:B------:R-:W-:Y:S05]  /*0340*/  BSYNC.RECONVERGENT B1 ;  /* 0x0000000000017941 */ /* 0x000fea0003800200 */
.L_x_97:
[----:B------:R-:W0:Y:S01]  /*0350*/  F2I.F64.TRUNC R22, R22 ;  /* 0x0000001600167311 */ /* 0x000e22000030d100 */
[----:B------:R-:W1:Y:S01]  /*0360*/  LDC.64 R12, c[0x0][0x388] ;  /* 0x0000e200ff0c7b82 */ /* 0x000e620000000a00 */
[----:B------:R-:W-:Y:S02]  /*0370*/  MOV R39, RZ ;  /* 0x000000ff00277202 */ /* 0x000fe40000000f00 */
[----:B0-----:R-:W-:-:S04]  /*0380*/  IADD3 R2, PT, PT, R22, -0x1, RZ ;  /* 0xffffffff16027810 */ /* 0x001fc80007ffe0ff */
[----:B------:R-:W-:-:S04]  /*0390*/  LEA.HI R2, R2, R2, RZ, 0x1 ;  /* 0x0000000202027211 */ /* 0x000fc800078f08ff */
[----:B------:R-:W-:Y:S02]  /*03a0*/  SHF.R.S32.HI R2, RZ, 0x1, R2 ;  /* 0x00000001ff027819 */ /* 0x000fe40000011402 */
[----:B-1----:R-:W-:Y:S02]  /*03b0*/  IADD3 R11, P0, PT, R12, -0x1, RZ ;  /* 0xffffffff0c0b7810 */ /* 0x002fe40007f1e0ff */
[----:B------:R-:W-:Y:S02]  /*03c0*/  I2FP.F32.S32 R7, R2 ;  /* 0x0000000200077245 */ /* 0x000fe40000201400 */
[----:B------:R-:W-:-:S03]  /*03d0*/  IADD3.X R13, PT, PT, R13, -0x1, RZ, P0, !PT ;  /* 0xffffffff0d0d7810 */ /* 0x000fc600007fe4ff */
[----:B------:R-:W-:-:S04]  /*03e0*/  FADD R0, R0, -R7 ;  /* 0x8000000700007221 */ /* 0x000fc80000000000 */
[----:B------:R-:W0:Y:S02]  /*03f0*/  F2I.S64.TRUNC R18, R0 ;  /* 0x0000000000127311 */ /* 0x000e24000020d900 */
[-C--:B0-----:R-:W-:Y:S01]  /*0400*/  IMAD R7, R19, R18.reuse, RZ ;  /* 0x0000001213077224 */ /* 0x081fe200078e02ff */
[-C--:B------:R-:W-:Y:S01]  /*0410*/  IADD3 R10, P1, PT, RZ, -R18.reuse, RZ ;  /* 0x80000012ff0a7210 */ /* 0x080fe20007f3e0ff */
[----:B------:R-:W-:-:S03]  /*0420*/  IMAD.WIDE.U32 R8, R18, R18, R18 ;  /* 0x0000001212087225 */ /* 0x000fc600078e0012 */
[-C--:B------:R-:W-:Y:S01]  /*0430*/  IADD3.X R2, PT, PT, RZ, ~R19.reuse, RZ, P1, !PT ;  /* 0x80000013ff027210 */ /* 0x080fe20000ffe4ff */
[----:B------:R-:W-:-:S04]  /*0440*/  IMAD R7, R18, R19, R7 ;  /* 0x0000001312077224 */ /* 0x000fc800078e0207 */
[----:B------:R-:W-:Y:S01]  /*0450*/  IMAD R2, R2, R11, RZ ;  /* 0x0000000b02027224 */ /* 0x000fe200078e02ff */
[----:B------:R-:W-:-:S03]  /*0460*/  IADD3 R9, PT, PT, R9, R7, RZ ;  /* 0x0000000709097210 */ /* 0x000fc60007ffe0ff */
[----:B------:R-:W-:Y:S01]  /*0470*/  IMAD R2, R13, R10, R2 ;  /* 0x0000000a0d027224 */ /* 0x000fe200078e0202 */
[----:B------:R-:W-:-:S04]  /*0480*/  LEA.HI R7, P2, R9, R8, RZ, 0x1 ;  /* 0x0000000809077211 */ /* 0x000fc800078508ff */
[----:B------:R-:W-:Y:S01]  /*0490*/  IADD3.X R0, PT, PT, RZ, R9, RZ, P2, !PT ;  /* 0x00000009ff007210 */ /* 0x000fe200017fe4ff */
[----:B------:R-:W-:-:S03]  /*04a0*/  IMAD.WIDE.U32 R8, R11, R10, R38 ;  /* 0x0000000a0b087225 */ /* 0x000fc600078e0026 */
[--C-:B------:R-:W-:Y:S02]  /*04b0*/  SHF.R.S64 R7, R7, 0x1, R0.reuse ;  /* 0x0000000107077819 */ /* 0x100fe40000001000 */
[----:B------:R-:W-:Y:S02]  /*04c0*/  SHF.R.S32.HI R11, RZ, 0x1, R0 ;  /* 0x00000001ff0b7819 */ /* 0x000fe40000011400 */
[----:B------:R-:W-:-:S04]  /*04d0*/  IADD3 R17, P0, PT, R7, R8, RZ ;  /* 0x0000000807117210 */ /* 0x000fc80007f1e0ff */
[----:B------:R-:W-:Y:S02]  /*04e0*/  IADD3.X R9, PT, PT, R11, R9, R2, P0, !PT ;  /* 0x000000090b097210 */ /* 0x000fe400007fe402 */
[C---:B------:R-:W-:Y:S02]  /*04f0*/  ISETP.NE.U32.AND P2, PT, R18.reuse, R17, PT ;  /* 0x000000111200720c */ /* 0x040fe40003f45070 */
[----:B------:R-:W-:Y:S02]  /*0500*/  ISETP.EQ.U32.AND P0, PT, R18, RZ, PT ;  /* 0x000000ff1200720c */ /* 0x000fe40003f02070 */
[----:B------:R-:W-:Y:S02]  /*0510*/  ISETP.NE.AND.EX P2, PT, R19, R9, PT, P2 ;  /* 0x000000091300720c */ /* 0x000fe40003f45320 */
[----:B------:R-:W-:Y:S02]  /*0520*/  IADD3 R16, P1, PT, R17, 0x1, RZ ;  /* 0x0000000111107810 */ /* 0x000fe40007f3e0ff */
[----:B------:R-:W-:-:S02]  /*0530*/  ISETP.EQ.OR.EX P0, PT, R19, RZ, !P2, P0 ;  /* 0x000000ff1300720c */ /* 0x000fc40005702700 */
[----:B------:R-:W-:-:S11]  /*0540*/  IADD3.X R17, PT, PT, RZ, R9, RZ, P1, !PT ;  /* 0x00000009ff117210 */ /* 0x000fd60000ffe4ff */
[----:B------:R-:W-:Y:S05]  /*0550*/  @P0 BRA `(.L_x_96) ;  /* 0x0000003800a40947 */ /* 0x000fea0003800000 */
[----:B------:R-:W-:Y:S01]  /*0560*/  ISETP.GE.AND P0, PT, R18, 0x1, PT ;  /* 0x000000011200780c */ /* 0x000fe20003f06270 */
[----:B------:R-:W-:Y:S01]  /*0570*/  BSSY.RECONVERGENT B1, `(.L_x_99) ;  /* 0x000012f000017945 */ /* 0x000fe20003800200 */
[----:B------:R-:W-:Y:S01]  /*0580*/  IMAD.MOV.U32 R8, RZ, RZ, R18 ;  /* 0x000000ffff087224 */ /* 0x000fe200078e0012 */
[----:B------:R-:W-:Y:S02]  /*0590*/  MOV R9, R16 ;  /* 0x0000001000097202 */ /* 0x000fe40000000f00 */
[----:B------:R-:W-:-:S08]  /*05a0*/  CS2R R10, SRZ ;  /* 0x00000000000a7805 */ /* 0x000fd0000001ff00 */
[----:B------:R-:W-:Y:S05]  /*05b0*/  @!P0 BRA `(.L_x_100) ;  /* 0x0000001000a88947 */ /* 0x000fea0003800000 */
[C---:B------:R-:W-:Y:S01]  /*05c0*/  ISETP.GE.U32.AND P0, PT, R8.reuse, 0x4, PT ;  /* 0x000000040800780c */ /* 0x040fe20003f06070 */
[----:B------:R-:W-:Y:S01]  /*05d0*/  BSSY.RECONVERGENT B2, `(.L_x_101) ;  /* 0x00000a3000027945 */ /* 0x000fe20003800200 */
[----:B------:R-:W-:Y:S01]  /*05e0*/  HFMA2 R15, -RZ, RZ, 0, 0 ;  /* 0x00000000ff0f7431 */ /* 0x000fe200000001ff */
[----:B------:R-:W-:Y:S02]  /*05f0*/  LOP3.LUT R14, R8, 0x3, RZ, 0xc0, !PT ;  /* 0x00000003080e7812 */ /* 0x000fe400078ec0ff */
[----:B------:R-:W-:Y:S02]  /*0600*/  CS2R R10, SRZ ;  /* 0x00000000000a7805 */ /* 0x000fe4000001ff00 */
[----:B------:R-:W-:-:S06]  /*0610*/  MOV R23, 0x1 ;  /* 0x0000000100177802 */ /* 0x000fcc0000000f00 */
[----:B------:R-:W-:Y:S05]  /*0620*/  @!P0 BRA `(.L_x_102) ;  /* 0x0000000800748947 */ /* 0x000fea0003800000 */
[----:B------:R-:W0:Y:S01]  /*0630*/  LDCU.64 UR4, c[0x0][0x380] ;  /* 0x00007000ff0477ac */ /* 0x000e220008000a00 */
[----:B------:R-:W-:Y:S01]  /*0640*/  IADD3 R13, P0, PT, R12, -0x4, RZ ;  /* 0xfffffffc0c0d7810 */ /* 0x000fe20007f1e0ff */
[----:B------:R-:W-:Y:S01]  /*0650*/  BSSY.RECONVERGENT B3, `(.L_x_103) ;  /* 0x0000098000037945 */ /* 0x000fe20003800200 */
[----:B------:R-:W-:Y:S02]  /*0660*/  LOP3.LUT R24, R8, 0x7ffffffc, RZ, 0xc0, !PT ;  /* 0x7ffffffc08187812 */ /* 0x000fe400078ec0ff */
[----:B------:R-:W-:Y:S02]  /*0670*/  CS2R R10, SRZ ;  /* 0x00000000000a7805 */ /* 0x000fe4000001ff00 */
[C---:B------:R-:W-:Y:S02]  /*0680*/  IADD3 R25, PT, PT, R12.reuse, -0x1, RZ ;  /* 0xffffffff0c197810 */ /* 0x040fe40007ffe0ff */
[----:B------:R-:W-:Y:S02]  /*0690*/  LEA.HI.X.SX32 R12, R12, 0xffffffff, 0x1, P0 ;  /* 0xffffffff0c0c7811 */ /* 0x000fe400000f0eff */
[----:B------:R-:W-:-:S02]  /*06a0*/  MOV R23, RZ ;  /* 0x000000ff00177202 */ /* 0x000fc40000000f00 */
[----:B------:R-:W-:Y:S01]  /*06b0*/  IADD3 R24, PT, PT, -R24, RZ, RZ ;  /* 0x000000ff18187210 */ /* 0x000fe20007ffe1ff */
[----:B0-----:R-:W-:-:S04]  /*06c0*/  UIADD3 UR4, UP0, UPT, UR4, 0x8, URZ ;  /* 0x0000000804047890 */ /* 0x001fc8000ff1e0ff */
[----:B------:R-:W-:Y:S02]  /*06d0*/  UIADD3.X UR5, UPT, UPT, URZ, UR5, URZ, UP0, !UPT ;  /* 0x00000005ff057290 */ /* 0x000fe400087fe4ff */
[----:B------:R-:W-:-:S04]  /*06e0*/  MOV R40, UR4 ;  /* 0x0000000400287c02 */ /* 0x000fc80008000f00 */
[----:B------:R-:W-:-:S07]  /*06f0*/  MOV R41, UR5 ;  /* 0x0000000500297c02 */ /* 0x000fce0008000f00 */
.L_x_116:
[----:B------:R-:W2:Y:S01]  /*0700*/  LDG.E R33, desc[UR6][R40.64+-0x8] ;  /* 0xfffff80628217981 */ /* 0x000ea2000c1e1900 */
[----:B------:R-:W2:Y:S03]  /*0710*/  LDC.64 R28, c[0x0][0x398] ;  /* 0x0000e600ff1c7b82 */ /* 0x000ea60000000a00 */
[----:B------:R-:W3:Y:S05]  /*0720*/  LDG.E R15, desc[UR6][R40.64+-0x4] ;  /* 0xfffffc06280f7981 */ /* 0x000eea000c1e1900 */
[----:B------:R-:W0:Y:S01]  /*0730*/  LDC.64 R30, c[0x0][0x390] ;  /* 0x0000e400ff1e7b82 */ /* 0x000e220000000a00 */
[----:B--2---:R-:W-:-:S04]  /*0740*/  IMAD.WIDE R34, R33, 0x4, R28 ;  /* 0x0000000421227825 */ /* 0x004fc800078e021c */
[----:B---3--:R-:W-:Y:S02]  /*0750*/  IMAD.WIDE R28, R15, 0x4, R28 ;  /* 0x000000040f1c7825 */ /* 0x008fe400078e021c */
[----:B------:R-:W2:Y:S02]  /*0760*/  LDG.E R35, desc[UR6][R34.64] ;  /* 0x0000000622237981 */ /* 0x000ea4000c1e1900 */
[--C-:B0-----:R-:W-:Y:S02]  /*0770*/  IMAD.WIDE R32, R33, 0x4, R30.reuse ;  /* 0x0000000421207825 */ /* 0x101fe400078e021e */
[----:B------:R0:W2:Y:S02]  /*0780*/  LDG.E R26, desc[UR6][R28.64] ;  /* 0x000000061c1a7981 */ /* 0x0000a4000c1e1900 */
[----:B------:R-:W-:Y:S02]  /*0790*/  IMAD.WIDE R30, R15, 0x4, R30 ;  /* 0x000000040f1e7825 */ /* 0x000fe400078e021e */
[----:B------:R-:W3:Y:S04]  /*07a0*/  LDG.E R32, desc[UR6][R32.64] ;  /* 0x0000000620207981 */ /* 0x000ee8000c1e1900 */
[----:B------:R-:W3:Y:S01]  /*07b0*/  LDG.E R27, desc[UR6][R30.64] ;  /* 0x000000061e1b7981 */ /* 0x000ee2000c1e1900 */
[----:B------:R-:W-:Y:S01]  /*07c0*/  BSSY.RECONVERGENT B4, `(.L_x_104) ;  /* 0x0000013000047945 */ /* 0x000fe20003800200 */
[----:B0-----:R-:W-:Y:S01]  /*07d0*/  SHF.R.S32.HI R28, RZ, 0x1f, R25 ;  /* 0x0000001fff1c7819 */ /* 0x001fe20000011419 */
        /* <DEDUP_REMOVED lines=11> */
[----:B-1----:R-:W-:Y:S05]  /*0890*/  CALL.REL.NOINC `($__internal_3_$__cuda_sm20_sqrt_rn_f32_slowpath) ;  /* 0x0000003c00387944 */ /* 0x002fea0003c00000 */
[----:B------:R-:W-:Y:S05]  /*08a0*/  BRA `(.L_x_106) ;  /* 0x0000000000107947 */ /* 0x000fea0003800000 */
.L_x_105:
[----:B-1----:R-:W-:Y:S01]  /*08b0*/  FMUL.FTZ R29, R22, R21 ;  /* 0x00000015161d7220 */ /* 0x002fe20000410000 */
[----:B------:R-:W-:-:S03]  /*08c0*/  FMUL.FTZ R2, R21, 0.5 ;  /* 0x3f00000015027820 */ /* 0x000fc60000410000 */
[----:B------:R-:W-:-:S04]  /*08d0*/  FFMA R0, -R29, R29, R22 ;  /* 0x0000001d1d007223 */ /* 0x000fc80000000116 */
[----:B------:R-:W-:-:S07]  /*08e0*/  FFMA R29, R0, R2, R29 ;  /* 0x00000002001d7223 */ /* 0x000fce000000001d */
.L_x_106:
[----:B------:R-:W-:Y:S05]  /*08f0*/  BSYNC.RECONVERGENT B4 ;  /* 0x0000000000047941 */ /* 0x000fea0003800200 */
.L_x_104:
[----:B------:R-:W2:Y:S01]  /*0900*/  LDG.E R21, desc[UR6][R40.64] ;  /* 0x0000000628157981 */ /* 0x000ea2000c1e1900 */
[----:B------:R-:W2:Y:S08]  /*0910*/  LDC.64 R32, c[0x0][0x398] ;  /* 0x0000e600ff207b82 */ /* 0x000eb00000000a00 */
[----:B------:R-:W0:Y:S01]  /*0920*/  LDC.64 R30, c[0x0][0x390] ;  /* 0x0000e400ff1e7b82 */ /* 0x000e220000000a00 */
[----:B--2---:R-:W-:-:S04]  /*0930*/  IMAD.WIDE R32, R21, 0x4, R32 ;  /* 0x0000000415207825 */ /* 0x004fc800078e0220 */
[----:B0-----:R-:W-:Y:S02]  /*0940*/  IMAD.WIDE R30, R21, 0x4, R30 ;  /* 0x00000004151e7825 */ /* 0x001fe400078e021e */
[----:B------:R-:W2:Y:S04]  /*0950*/  LDG.E R21, desc[UR6][R32.64] ;  /* 0x0000000620157981 */ /* 0x000ea8000c1e1900 */
[----:B------:R0:W3:Y:S01]  /*0960*/  LDG.E R22, desc[UR6][R30.64] ;  /* 0x000000061e167981 */ /* 0x0000e2000c1e1900 */
[----:B------:R-:W1:Y:S01]  /*0970*/  F2I.S64.TRUNC R42, R29 ;  /* 0x0000001d002a7311 */ /* 0x000e62000020d900 */
[----:B------:R-:W-:Y:S01]  /*0980*/  BSSY.RECONVERGENT B4, `(.L_x_107) ;  /* 0x0000017000047945 */ /* 0x000fe20003800200 */
[----:B-1----:R-:W-:-:S04]  /*0990*/  IMAD R37, R43, R25, RZ ;  /* 0x000000192b257224 */ /* 0x002fc800078e02ff */
[C---:B------:R-:W-:Y:S02]  /*09a0*/  IMAD R37, R42.reuse, R28, R37 ;  /* 0x0000001c2a257224 */ /* 0x040fe400078e0225 */
[----:B------:R-:W-:-:S05]  /*09b0*/  IMAD.WIDE.U32 R42, R42, R25, R10 ;  /* 0x000000192a2a7225 */ /* 0x000fca00078e000a */
[----:B0-----:R-:W-:Y:S01]  /*09c0*/  IADD3 R31, PT, PT, R43, R37, RZ ;  /* 0x000000252b1f7210 */ /* 0x001fe20007ffe0ff */
[----:B--2---:R-:W-:Y:S01]  /*09d0*/  FADD R26, R26, -R21 ;  /* 0x800000151a1a7221 */ /* 0x004fe20000000000 */
[----:B---3--:R-:W-:-:S03]  /*09e0*/  FADD R0, R27, -R22 ;  /* 0x800000161b007221 */ /* 0x008fc60000000000 */
[----:B------:R-:W-:-:S04]  /*09f0*/  FMUL R27, R26, R26 ;  /* 0x0000001a1a1b7220 */ /* 0x000fc80000400000 */
[----:B------:R-:W-:Y:S01]  /*0a00*/  FFMA R0, R0, R0, R27 ;  /* 0x0000000000007223 */ /* 0x000fe2000000001b */
[----:B------:R-:W-:-:S03]  /*0a10*/  VIADD R27, R25, 0xffffffff ;  /* 0xffffffff191b7836 */ /* 0x000fc60000000000 */
[----:B------:R0:W1:Y:S01]  /*0a20*/  MUFU.RSQ R35, R0 ;  /* 0x0000000000237308 */ /* 0x0000620000001400 */
[----:B------:R-:W-:Y:S02]  /*0a30*/  IADD3 R2, PT, PT, R0, -0xd000000, RZ ;  /* 0xf300000000027810 */ /* 0x000fe40007ffe0ff */
[----:B------:R-:W-:Y:S02]  /*0a40*/  SHF.R.S32.HI R26, RZ, 0x1f, R27 ;  /* 0x0000001fff1a7819 */ /* 0x000fe4000001141b */
[----:B------:R-:W-:-:S13]  /*0a50*/  ISETP.GT.U32.AND P0, PT, R2, 0x727fffff, PT ;  /* 0x727fffff0200780c */ /* 0x000fda0003f04070 */
[----:B01----:R-:W-:Y:S05]  /*0a60*/  @!P0 BRA `(.L_x_108) ;  /* 0x0000000000108947 */ /* 0x003fea0003800000 */
[----:B------:R-:W-:-:S07]  /*0a70*/  MOV R2, 0xa90 ;  /* 0x00000a9000027802 */ /* 0x000fce0000000f00 */
[----:B------:R-:W-:Y:S05]  /*0a80*/  CALL.REL.NOINC `($__internal_3_$__cuda_sm20_sqrt_rn_f32_slowpath) ;  /* 0x0000003800bc7944 */ /* 0x000fea0003c00000 */
[----:B------:R-:W-:Y:S01]  /*0a90*/  MOV R0, R29 ;  /* 0x0000001d00007202 */ /* 0x000fe20000000f00 */
[----:B------:R-:W-:Y:S06]  /*0aa0*/  BRA `(.L_x_109) ;  /* 0x0000000000107947 */ /* 0x000fec0003800000 */
.L_x_108:
[----:B------:R-:W-:Y:S01]  /*0ab0*/  FMUL.FTZ R11, R0, R35 ;  /* 0x00000023000b7220 */ /* 0x000fe20000410000 */
[----:B------:R-:W-:-:S03]  /*0ac0*/  FMUL.FTZ R35, R35, 0.5 ;  /* 0x3f00000023237820 */ /* 0x000fc60000410000 */
[----:B------:R-:W-:-:S04]  /*0ad0*/  FFMA R0, -R11, R11, R0 ;  /* 0x0000000b0b007223 */ /* 0x000fc80000000100 */
[----:B------:R-:W-:-:S07]  /*0ae0*/  FFMA R0, R0, R35, R11 ;  /* 0x0000002300007223 */ /* 0x000fce000000000b */
.L_x_109:
[----:B------:R-:W-:Y:S05]  /*0af0*/  BSYNC.RECONVERGENT B4 ;  /* 0x0000000000047941 */ /* 0x000fea0003800200 */
.L_x_107:
[----:B------:R-:W2:Y:S01]  /*0b00*/  LDG.E R33, desc[UR6][R40.64+0x4] ;  /* 0x0000040628217981 */ /* 0x000ea2000c1e1900 */
[----:B------:R-:W2:Y:S08]  /*0b10*/  LDC.64 R28, c[0x0][0x398] ;  /* 0x0000e600ff1c7b82 */ /* 0x000eb00000000a00 */
[----:B------:R-:W0:Y:S01]  /*0b20*/  LDC.64 R10, c[0x0][0x390] ;  /* 0x0000e400ff0a7b82 */ /* 0x000e220000000a00 */
[----:B--2---:R-:W-:-:S04]  /*0b30*/  IMAD.WIDE R28, R33, 0x4, R28 ;  /* 0x00000004211c7825 */ /* 0x004fc800078e021c */
[----:B0-----:R-:W-:Y:S02]  /*0b40*/  IMAD.WIDE R34, R33, 0x4, R10 ;  /* 0x0000000421227825 */ /* 0x001fe400078e020a */
[----:B------:R-:W2:Y:S04]  /*0b50*/  LDG.E R10, desc[UR6][R28.64] ;  /* 0x000000061c0a7981 */ /* 0x000ea8000c1e1900 */
[----:B------:R-:W3:Y:S01]  /*0b60*/  LDG.E R11, desc[UR6][R34.64] ;  /* 0x00000006220b7981 */ /* 0x000ee2000c1e1900 */
[----:B------:R-:W0:Y:S01]  /*0b70*/  F2I.S64.TRUNC R32, R0 ;  /* 0x0000000000207311 */ /* 0x000e22000020d900 */
[----:B------:R-:W-:Y:S01]  /*0b80*/  MOV R30, R42 ;  /* 0x0000002a001e7202 */ /* 0x000fe20000000f00 */
[----:B------:R-:W-:Y:S04]  /*0b90*/  BSSY.RECONVERGENT B4, `(.L_x_110) ;  /* 0x0000016000047945 */ /* 0x000fe80003800200 */
        /* <DEDUP_REMOVED lines=10> */
[----:B------:R-:W-:Y:S02]  /*0c40*/  ISETP.GT.U32.AND P0, PT, R2, 0x727fffff, PT ;  /* 0x727fffff0200780c */ /* 0x000fe40003f04070 */
[----:B------:R-:W-:-:S11]  /*0c50*/  SHF.R.S32.HI R21, RZ, 0x1f, R15 ;  /* 0x0000001fff157819 */ /* 0x000fd6000001140f */
[----:B0-----:R-:W-:Y:S05]  /*0c60*/  @!P0 BRA `(.L_x_111) ;  /* 0x0000000000108947 */ /* 0x001fea0003800000 */
[----:B------:R-:W-:-:S07]  /*0c70*/  MOV R2, 0xc90 ;  /* 0x00000c9000027802 */ /* 0x000fce0000000f00 */
[----:B-1----:R-:W-:Y:S05]  /*0c80*/  CALL.REL.NOINC `($__internal_3_$__cuda_sm20_sqrt_rn_f32_slowpath) ;  /* 0x00000038003c7944 */ /* 0x002fea0003c00000 */
[----:B------:R-:W-:Y:S01]  /*0c90*/  MOV R0, R29 ;  /* 0x0000001d00007202 */ /* 0x000fe20000000f00 */
[----:B------:R-:W-:Y:S06]  /*0ca0*/  BRA `(.L_x_112) ;  /* 0x0000000000107947 */ /* 0x000fec0003800000 */
.L_x_111:
[----:B-1----:R-:W-:Y:S01]  /*0cb0*/  FMUL.FTZ R29, R0, R31 ;  /* 0x0000001f001d7220 */ /* 0x002fe20000410000 */
[----:B------:R-:W-:-:S03]  /*0cc0*/  FMUL.FTZ R2, R31, 0.5 ;  /* 0x3f0000001f027820 */ /* 0x000fc60000410000 */
[----:B------:R-:W-:-:S04]  /*0cd0*/  FFMA R0, -R29, R29, R0 ;  /* 0x0000001d1d007223 */ /* 0x000fc80000000100 */
[----:B------:R-:W-:-:S07]  /*0ce0*/  FFMA R0, R0, R2, R29 ;  /* 0x0000000200007223 */ /* 0x000fce000000001d */
.L_x_112:
[----:B------:R-:W-:Y:S05]  /*0cf0*/  BSYNC.RECONVERGENT B4 ;  /* 0x0000000000047941 */ /* 0x000fea0003800200 */
.L_x_110:
        /* <DEDUP_REMOVED lines=22> */
[----:B------:R-:W-:-:S07]  /*0e60*/  MOV R2, 0xe80 ;  /* 0x00000e8000027802 */ /* 0x000fce0000000f00 */
[----:B------:R-:W-:Y:S05]  /*0e70*/  CALL.REL.NOINC `($__internal_3_$__cuda_sm20_sqrt_rn_f32_slowpath) ;  /* 0x0000003400c07944 */ /* 0x000fea0003c00000 */
[----:B------:R-:W-:Y:S05]  /*0e80*/  BRA `(.L_x_115) ;  /* 0x0000000000107947 */ /* 0x000fea0003800000 */
.L_x_114:
[----:B------:R-:W-:Y:S01]  /*0e90*/  FMUL.FTZ R29, R0, R35 ;  /* 0x00000023001d7220 */ /* 0x000fe20000410000 */
[----:B------:R-:W-:-:S03]  /*0ea0*/  FMUL.FTZ R2, R35, 0.5 ;  /* 0x3f00000023027820 */ /* 0x000fc60000410000 */
[----:B------:R-:W-:-:S04]  /*0eb0*/  FFMA R0, -R29, R29, R0 ;  /* 0x0000001d1d007223 */ /* 0x000fc80000000100 */
[----:B------:R-:W-:-:S07]  /*0ec0*/  FFMA R29, R0, R2, R29 ;  /* 0x00000002001d7223 */ /* 0x000fce000000001d */
.L_x_115:
[----:B------:R-:W-:Y:S05]  /*0ed0*/  BSYNC.RECONVERGENT B4 ;  /* 0x0000000000047941 */ /* 0x000fea0003800200 */
.L_x_113:
[----:B------:R-:W0:Y:S01]  /*0ee0*/  F2I.S64.TRUNC R28, R29 ;  /* 0x0000001d001c7311 */ /* 0x000e22000020d900 */
[----:B------:R-:W-:Y:S02]  /*0ef0*/  IADD3 R24, PT, PT, R24, 0x4, RZ ;  /* 0x0000000418187810 */ /* 0x000fe40007ffe0ff */
[----:B------:R-:W-:Y:S02]  /*0f00*/  MOV R10, R26 ;  /* 0x0000001a000a7202 */ /* 0x000fe40000000f00 */
[----:B------:R-:W-:Y:S02]  /*0f10*/  ISETP.NE.AND P0, PT, R24, RZ, PT ;  /* 0x000000ff1800720c */ /* 0x000fe40003f05270 */
[----:B------:R-:W-:Y:S02]  /*0f20*/  IADD3 R40, P2, PT, R40, 0x10, RZ ;  /* 0x0000001028287810 */ /* 0x000fe40007f5e0ff */
[----:B------:R-:W-:Y:S02]  /*0f30*/  IADD3 R23, PT, PT, R23, 0x4, RZ ;  /* 0x0000000417177810 */ /* 0x000fe40007ffe0ff */
[----:B------:R-:W-:-:S02]  /*0f40*/  IADD3.X R41, PT, PT, RZ, R41, RZ, P2, !PT ;  /* 0x00000029ff297210 */ /* 0x000fc400017fe4ff */
[----:B------:R-:W-:Y:S01]  /*0f50*/  IADD3 R25, PT, PT, R25, -0x4, RZ ;  /* 0xfffffffc19197810 */ /* 0x000fe20007ffe0ff */
[-C--:B0-----:R-:W-:Y:S02]  /*0f60*/  IMAD R15, R29, R13.reuse, RZ ;  /* 0x0000000d1d0f7224 */ /* 0x081fe400078e02ff */
[----:B------:R-:W-:Y:S01]  /*0f70*/  IMAD.WIDE.U32 R10, R28, R13, R10 ;  /* 0x0000000d1c0a7225 */ /* 0x000fe200078e000a */
[----:B------:R-:W-:-:S03]  /*0f80*/  IADD3 R13, P1, PT, R13, -0x4, RZ ;  /* 0xfffffffc0d0d7810 */ /* 0x000fc60007f3e0ff */
[----:B------:R-:W-:Y:S01]  /*0f90*/  IMAD R15, R28, R12, R15 ;  /* 0x0000000c1c0f7224 */ /* 0x000fe200078e020f */
[----:B------:R-:W-:-:S03]  /*0fa0*/  IADD3.X R12, PT, PT, R12, -0x1, RZ, P1, !PT ;  /* 0xffffffff0c0c7810 */ /* 0x000fc60000ffe4ff */
[----:B------:R-:W-:Y:S01]  /*0fb0*/  IMAD.IADD R11, R11, 0x1, R15 ;  /* 0x000000010b0b7824 */ /* 0x000fe200078e020f */
[----:B------:R-:W-:Y:S06]  /*0fc0*/  @P0 BRA `(.L_x_116) ;  /* 0xfffffff400cc0947 */ /* 0x000fec000383ffff */
[----:B------:R-:W-:Y:S05]  /*0fd0*/  BSYNC.RECONVERGENT B3 ;  /* 0x0000000000037941 */ /* 0x000fea0003800200 */
.L_x_103:
[----:B------:R-:W-:Y:S02]  /*0fe0*/  IADD3 R23, PT, PT, R23, 0x1, RZ ;  /* 0x0000000117177810 */ /* 0x000fe40007ffe0ff */
[----:B------:R-:W-:-:S07]  /*0ff0*/  LOP3.LUT R15, R8, 0x7ffffffc, RZ, 0xc0, !PT ;  /* 0x7ffffffc080f7812 */ /* 0x000fce00078ec0ff */
.L_x_102:
[----:B------:R-:W-:Y:S05]  /*1000*/  BSYNC.RECONVERGENT B2 ;  /* 0x0000000000027941 */ /* 0x000fea0003800200 */
.L_x_101:
[----:B------:R-:W-:-:S13]  /*1010*/  ISETP.NE.AND P0, PT, R14, RZ, PT ;  /* 0x000000ff0e00720c */ /* 0x000fda0003f05270 */
        /* <DEDUP_REMOVED lines=32> */
[----:B-1----:R-:W-:-:S07]  /*1220*/  MOV R2, 0x1240 ;  /* 0x0000124000027802 */ /* 0x002fce0000000f00 */
[----:B------:R-:W-:Y:S05]  /*1230*/  CALL.REL.NOINC `($__internal_3_$__cuda_sm20_sqrt_rn_f32_slowpath) ;  /* 0x0000003000d07944 */ /* 0x000fea0003c00000 */
[----:B------:R-:W-:Y:S01]  /*1240*/  MOV R0, R29 ;  /* 0x0000001d00007202 */ /* 0x000fe20000000f00 */
[----:B------:R-:W-:Y:S06]  /*1250*/  BRA `(.L_x_121) ;  /* 0x0000000000107947 */ /* 0x000fec0003800000 */
.L_x_120:
[----:B-1----:R-:W-:Y:S01]  /*1260*/  FMUL.FTZ R0, R35, R2 ;  /* 0x0000000223007220 */ /* 0x002fe20000410000 */
[----:B------:R-:W-:-:S03]  /*1270*/  FMUL.FTZ R2, R2, 0.5 ;  /* 0x3f00000002027820 */ /* 0x000fc60000410000 */
[----:B------:R-:W-:-:S04]  /*1280*/  FFMA R27, -R0, R0, R35 ;  /* 0x00000000001b7223 */ /* 0x000fc80000000123 */
[----:B------:R-:W-:-:S07]  /*1290*/  FFMA R0, R27, R2, R0 ;  /* 0x000000021b007223 */ /* 0x000fce0000000000 */
.L_x_121:
[----:B------:R-:W-:Y:S05]  /*12a0*/  BSYNC.RECONVERGENT B3 ;  /* 0x0000000000037941 */ /* 0x000fea0003800200 */
.L_x_119:
        /* <DEDUP_REMOVED lines=30> */
[----:B------:R-:W-:-:S07]  /*1490*/  MOV R2, 0x14b0 ;  /* 0x000014b000027802 */ /* 0x000fce0000000f00 */
[----:B--2---:R-:W-:Y:S05]  /*14a0*/  CALL.REL.NOINC `($__internal_3_$__cuda_sm20_sqrt_rn_f32_slowpath) ;  /* 0x0000003000347944 */ /* 0x004fea0003c00000 */
[----:B------:R-:W-:Y:S05]  /*14b0*/  BRA `(.L_x_124) ;  /* 0x0000000000107947 */ /* 0x000fea0003800000 */
.L_x_123:
[----:B--2---:R-:W-:Y:S01]  /*14c0*/  FMUL.FTZ R29, R0, R31 ;  /* 0x0000001f001d7220 */ /* 0x004fe20000410000 */
[----:B------:R-:W-:-:S03]  /*14d0*/  FMUL.FTZ R2, R31, 0.5 ;  /* 0x3f0000001f027820 */ /* 0x000fc60000410000 */
[----:B------:R-:W-:-:S04]  /*14e0*/  FFMA R0, -R29, R29, R0 ;  /* 0x0000001d1d007223 */ /* 0x000fc80000000100 */
[----:B------:R-:W-:-:S07]  /*14f0*/  FFMA R29, R0, R2, R29 ;  /* 0x00000002001d7223 */ /* 0x000fce000000001d */
.L_x_124:
[----:B------:R-:W-:Y:S05]  /*1500*/  BSYNC.RECONVERGENT B3 ;  /* 0x0000000000037941 */ /* 0x000fea0003800200 */
.L_x_122:
[----:B------:R-:W0:Y:S01]  /*1510*/  F2I.S64.TRUNC R24, R29 ;  /* 0x0000001d00187311 */ /* 0x000e22000020d900 */
[----:B------:R-:W-:Y:S01]  /*1520*/  MOV R12, R10 ;  /* 0x0000000a000c7202 */ /* 0x000fe20000000f00 */
[----:B------:R-:W-:Y:S01]  /*1530*/  VIADD R23, R23, 0x2 ;  /* 0x0000000217177836 */ /* 0x000fe20000000000 */
[----:B------:R-:W-:Y:S01]  /*1540*/  IADD3 R15, PT, PT, R15, 0x2, RZ ;  /* 0x000000020f0f7810 */ /* 0x000fe20007ffe0ff */
[----:B0-----:R-:W-:Y:S02]  /*1550*/  IMAD R25, R25, R21, RZ ;  /* 0x0000001519197224 */ /* 0x001fe400078e02ff */
[----:B------:R-:W-:-:S04]  /*1560*/  IMAD.WIDE.U32 R10, R21, R24, R12 ;  /* 0x00000018150a7225 */ /* 0x000fc800078e000c */
[----:B------:R-:W-:-:S05]  /*1570*/  IMAD R25, R24, R14, R25 ;  /* 0x0000000e18197224 */ /* 0x000fca00078e0219 */
[----:B------:R-:W-:-:S07]  /*1580*/  IADD3 R11, PT, PT, R11, R25, RZ ;  /* 0x000000190b0b7210 */ /* 0x000fce0007ffe0ff */
.L_x_118:
[----:B------:R-:W-:Y:S05]  /*1590*/  BSYNC.RECONVERGENT B2 ;  /* 0x0000000000027941 */ /* 0x000fea0003800200 */
.L_x_117:
        /* <DEDUP_REMOVED lines=20> */
[----:B------:R-:W-:Y:S03]  /*16e0*/  BSSY.RECONVERGENT B2, `(.L_x_125) ;  /* 0x0000012000027945 */ /* 0x000fe60003800200 */
        /* <DEDUP_REMOVED lines=11> */
[----:B-1----:R-:W-:Y:S05]  /*17a0*/  CALL.REL.NOINC `($__internal_3_$__cuda_sm20_sqrt_rn_f32_slowpath) ;  /* 0x0000002c00747944 */ /* 0x002fea0003c00000 */
[----:B------:R-:W-:Y:S05]  /*17b0*/  BRA `(.L_x_127) ;  /* 0x0000000000107947 */ /* 0x000fea0003800000 */
.L_x_126:
[----:B-1----:R-:W-:Y:S01]  /*17c0*/  FMUL.FTZ R29, R22, R13 ;  /* 0x0000000d161d7220 */ /* 0x002fe20000410000 */
[----:B------:R-:W-:-:S03]  /*17d0*/  FMUL.FTZ R2, R13, 0.5 ;  /* 0x3f0000000d027820 */ /* 0x000fc60000410000 */
[----:B------:R-:W-:-:S04]  /*17e0*/  FFMA R0, -R29, R29, R22 ;  /* 0x0000001d1d007223 */ /* 0x000fc80000000116 */
[----:B------:R-:W-:-:S07]  /*17f0*/  FFMA R29, R0, R2, R29 ;  /* 0x00000002001d7223 */ /* 0x000fce000000001d */
.L_x_127:
[----:B------:R-:W-:Y:S05]  /*1800*/  BSYNC.RECONVERGENT B2 ;  /* 0x0000000000027941 */ /* 0x000fea0003800200 */
.L_x_125:
[----:B------:R-:W0:Y:S02]  /*1810*/  F2I.S64.TRUNC R14, R29 ;  /* 0x0000001d000e7311 */ /* 0x000e24000020d900 */
[----:B0-----:R-:W-:Y:S02]  /*1820*/  IMAD R13, R15, R23, RZ ;  /* 0x000000170f0d7224 */ /* 0x001fe400078e02ff */
[----:B------:R-:W-:-:S04]  /*1830*/  IMAD.WIDE.U32 R10, R23, R14, R10 ;  /* 0x0000000e170a7225 */ /* 0x000fc800078e000a */
[----:B------:R-:W-:-:S05]  /*1840*/  IMAD R13, R14, R12, R13 ;  /* 0x0000000c0e0d7224 */ /* 0x000fca00078e020d */
[----:B------:R-:W-:-:S07]  /*1850*/  IADD3 R11, PT, PT, R11, R13, RZ ;  /* 0x0000000d0b0b7210 */ /* 0x000fce0007ffe0ff */
.L_x_100:
[----:B------:R-:W-:Y:S05]  /*1860*/  BSYNC.RECONVERGENT B1 ;  /* 0x0000000000017941 */ /* 0x000fea0003800200 */
.L_x_99:
        /* <DEDUP_REMOVED lines=9> */
[----:B------:R-:W-:Y:S02]  /*1900*/  CS2R R14, SRZ ;  /* 0x00000000000e7805 */ /* 0x000fe4000001ff00 */
[----:B------:R-:W-:Y:S01]  /*1910*/  MOV R21, R12 ;  /* 0x0000000c00157202 */ /* 0x000fe20000000f00 */
[----:B------:R-:W-:-:S05]  /*1920*/  IMAD R0, R8, R0, R13 ;  /* 0x0000000008007224 */ /* 0x000fca00078e020d */
[----:B------:R-:W-:-:S04]  /*1930*/  IADD3 R0, PT, PT, R0, -0x2, RZ ;  /* 0xfffffffe00007810 */ /* 0x000fc80007ffe0ff */
[----:B------:R-:W-:-:S04]  /*1940*/  IADD3 R13, PT, PT, R0, -R38, -R7 ;  /* 0x80000026000d7210 */ /* 0x000fc80007ffe807 */
[C---:B------:R-:W-:Y:S02]  /*1950*/  IADD3 R2, PT, PT, R13.reuse, -0x1, RZ ;  /* 0xffffffff0d027810 */ /* 0x040fe40007ffe0ff */
[----:B------:R-:W-:Y:S02]  /*1960*/  LOP3.LUT R23, R13, 0x3, RZ, 0xc0, !PT ;  /* 0x000000030d177812 */ /* 0x000fe400078ec0ff */
        /* <DEDUP_REMOVED lines=9> */
[----:B------:R-:W-:Y:S01]  /*1a00*/  IADD3 R0, PT, PT, -R3, R0, -R20 ;  /* 0x0000000003007210 */ /* 0x000fe20007ffe914 */
[----:B-1----:R-:W-:-:S04]  /*1a10*/  IMAD.WIDE R32, R25, 0x4, R32 ;  /* 0x0000000419207825 */ /* 0x002fc800078e0220 */
[----:B--2---:R-:W-:Y:S02]  /*1a20*/  IMAD.WIDE R26, R25, 0x4, R26 ;  /* 0x00000004191a7825 */ /* 0x004fe400078e021a */
[----:B------:R0:W5:Y:S04]  /*1a30*/  LDG.E R32, desc[UR6][R32.64] ;  /* 0x0000000620207981 */ /* 0x000168000c1e1900 */
[----:B------:R0:W5:Y:S01]  /*1a40*/  LDG.E R31, desc[UR6][R26.64] ;  /* 0x000000061a1f7981 */ /* 0x000162000c1e1900 */
[----:B------:R-:W-:Y:S01]  /*1a50*/  LOP3.LUT R2, R13, 0xfffffffc, RZ, 0xc0, !PT ;  /* 0xfffffffc0d027812 */ /* 0x000fe200078ec0ff */
[----:B------:R-:W-:Y:S01]  /*1a60*/  BSSY.RECONVERGENT B3, `(.L_x_132) ;  /* 0x000008f000037945 */ /* 0x000fe20003800200 */
[----:B------:R-:W-:Y:S02]  /*1a70*/  CS2R R14, SRZ ;  /* 0x00000000000e7805 */ /* 0x000fe4000001ff00 */
[----:B------:R-:W-:-:S02]  /*1a80*/  MOV R22, R9 ;  /* 0x0000000900167202 */ /* 0x000fc40000000f00 */
[----:B------:R-:W-:Y:S02]  /*1a90*/  IADD3 R24, PT, PT, R0, -R7, RZ ;  /* 0x8000000700187210 */ /* 0x000fe40007ffe0ff */
[----:B------:R-:W-:-:S07]  /*1aa0*/  IADD3 R25, PT, PT, -R2, RZ, RZ ;  /* 0x000000ff02197210 */ /* 0x000fce0007ffe1ff */
.L_x_145:
[----:B------:R-:W1:Y:S01]  /*1ab0*/  LDC.64 R20, c[0x0][0x380] ;  /* 0x0000e000ff147b82 */ /* 0x000e620000000a00 */
[----:B0-----:R-:W-:-:S07]  /*1ac0*/  VIADD R27, R22, 0x1 ;  /* 0x00000001161b7836 */ /* 0x001fce0000000000 */
[----:B------:R-:W0:Y:S08]  /*1ad0*/  LDC.64 R28, c[0x0][0x398] ;  /* 0x0000e600ff1c7b82 */ /* 0x000e300000000a00 */
[----:B------:R-:W2:Y:S01]  /*1ae0*/  LDC.64 R34, c[0x0][0x390] ;  /* 0x0000e400ff227b82 */ /* 0x000ea20000000a00 */
[----:B-1----:R-:W-:-:S05]  /*1af0*/  IMAD.WIDE R20, R27, 0x4, R20 ;  /* 0x000000041b147825 */ /* 0x002fca00078e0214 */
[----:B------:R-:W0:Y:S02]  /*1b00*/  LDG.E R27, desc[UR6][R20.64] ;  /* 0x00000006141b7981 */ /* 0x000e24000c1e1900 */
[----:B0-----:R-:W-:-:S04]  /*1b10*/  IMAD.WIDE R28, R27, 0x4, R28 ;  /* 0x000000041b1c7825 */ /* 0x001fc800078e021c */
[----:B--2---:R-:W-:Y:S01]  /*1b20*/  IMAD.WIDE R34, R27, 0x4, R34 ;  /* 0x000000041b227825 */ /* 0x004fe200078e0222 */
[----:B------:R0:W2:Y:S04]  /*1b30*/  LDG.E R26, desc[UR6][R28.64] ;  /* 0x000000061c1a7981 */ /* 0x0000a8000c1e1900 */
[----:B------:R-:W3:Y:S01]  /*1b40*/  LDG.E R27, desc[UR6][R34.64] ;  /* 0x00000006221b7981 */ /* 0x000ee2000c1e1900 */
[----:B------:R-:W-:Y:S01]  /*1b50*/  IADD3 R25, PT, PT, R25, 0x4, RZ ;  /* 0x0000000419197810 */ /* 0x000fe20007ffe0ff */
[----:B------:R-:W-:Y:S03]  /*1b60*/  BSSY.RECONVERGENT B4, `(.L_x_133) ;  /* 0x0000015000047945 */ /* 0x000fe60003800200 */
[----:B------:R-:W-:-:S02]  /*1b70*/  ISETP.NE.AND P0, PT, R25, RZ, PT ;  /* 0x000000ff1900720c */ /* 0x000fc40003f05270 */
[----:B0-----:R-:W-:Y:S01]  /*1b80*/  IADD3 R28, PT, PT, R24, -0x3, RZ ;  /* 0xfffffffd181c7810 */ /* 0x001fe20007ffe0ff */
[----:B--2--5:R-:W-:Y:S01]  /*1b90*/  FADD R31, -R26, R31 ;  /* 0x0000001f1a1f7221 */ /* 0x024fe20000000100 */
[----:B---3--:R-:W-:-:S03]  /*1ba0*/  FADD R32, -R27, R32 ;  /* 0x000000201b207221 */ /* 0x008fc60000000100 */
        /* <DEDUP_REMOVED lines=9> */
[----:B------:R-:W-:Y:S05]  /*1c40*/  CALL.REL.NOINC `($__internal_3_$__cuda_sm20_sqrt_rn_f32_slowpath) ;  /* 0x00000028004c7944 */ /* 0x000fea0003c00000 */
[----:B------:R-:W-:Y:S01]  /*1c50*/  MOV R34, R29 ;  /* 0x0000001d00227202 */ /* 0x000fe20000000f00 */
[----:B------:R-:W-:Y:S06]  /*1c60*/  BRA `(.L_x_135) ;  /* 0x0000000000107947 */ /* 0x000fec0003800000 */
.L_x_134:
[----:B------:R-:W-:Y:S01]  /*1c70*/  FMUL.FTZ R34, R33, R2 ;  /* 0x0000000221227220 */ /* 0x000fe20000410000 */
[----:B------:R-:W-:-:S03]  /*1c80*/  FMUL.FTZ R0, R2, 0.5 ;  /* 0x3f00000002007820 */ /* 0x000fc60000410000 */
[----:B------:R-:W-:-:S04]  /*1c90*/  FFMA R29, -R34, R34, R33 ;  /* 0x00000022221d7223 */ /* 0x000fc80000000121 */
[----:B------:R-:W-:-:S07]  /*1ca0*/  FFMA R34, R29, R0, R34 ;  /* 0x000000001d227223 */ /* 0x000fce0000000022 */
.L_x_135:
[----:B------:R-:W-:Y:S05]  /*1cb0*/  BSYNC.RECONVERGENT B4 ;  /* 0x0000000000047941 */ /* 0x000fea0003800200 */
.L_x_133:
[----:B------:R-:W2:Y:S01]  /*1cc0*/  LDG.E R33, desc[UR6][R20.64+0x4] ;  /* 0x0000040614217981 */ /* 0x000ea2000c1e1900 */
[----:B------:R-:W0:Y:S01]  /*1cd0*/  F2I.S64.TRUNC R34, R34 ;  /* 0x0000002200227311 */ /* 0x000e22000020d900 */
[----:B------:R-:W1:Y:S01]  /*1ce0*/  LDC.64 R36, c[0x0][0x390] ;  /* 0x0000e400ff247b82 */ /* 0x000e620000000a00 */
[----:B0-----:R-:W-:-:S04]  /*1cf0*/  IMAD R29, R35, R24, RZ ;  /* 0x00000018231d7224 */ /* 0x001fc800078e02ff */
[----:B------:R-:W-:-:S03]  /*1d00*/  IMAD R29, R34, R31, R29 ;  /* 0x0000001f221d7224 */ /* 0x000fc600078e021d */
[----:B------:R-:W2:Y:S02]  /*1d10*/  LDC.64 R30, c[0x0][0x398] ;  /* 0x0000e600ff1e7b82 */ /* 0x000ea40000000a00 */
[----:B--2---:R-:W-:-:S04]  /*1d20*/  IMAD.WIDE R30, R33, 0x4, R30 ;  /* 0x00000004211e7825 */ /* 0x004fc800078e021e */
[----:B-1----:R-:W-:Y:S02]  /*1d30*/  IMAD.WIDE R36, R33, 0x4, R36 ;  /* 0x0000000421247825 */ /* 0x002fe400078e0224 */
[----:B------:R-:W2:Y:S04]  /*1d40*/  LDG.E R31, desc[UR6][R30.64] ;  /* 0x000000061e1f7981 */ /* 0x000ea8000c1e1900 */
[----:B------:R-:W3:Y:S01]  /*1d50*/  LDG.E R32, desc[UR6][R36.64] ;  /* 0x0000000624207981 */ /* 0x000ee2000c1e1900 */
[----:B------:R-:W-:Y:S01]  /*1d60*/  IADD3 R40, PT, PT, R24, -0x1, RZ ;  /* 0xffffffff18287810 */ /* 0x000fe20007ffe0ff */
[----:B------:R-:W-:Y:S01]  /*1d70*/  BSSY.RECONVERGENT B4, `(.L_x_136) ;  /* 0x0000013000047945 */ /* 0x000fe20003800200 */
[----:B--2---:R-:W-:Y:S01]  /*1d80*/  FADD R26, R26, -R31 ;  /* 0x8000001f1a1a7221 */ /* 0x004fe20000000000 */
[----:B---3--:R-:W-:-:S03]  /*1d90*/  FADD R0, R27, -R32 ;  /* 0x800000201b007221 */ /* 0x008fc60000000000 */
[----:B------:R-:W-:-:S04]  /*1da0*/  FMUL R27, R26, R26 ;  /* 0x0000001a1a1b7220 */ /* 0x000fc80000400000 */
[----:B------:R-:W-:-:S05]  /*1db0*/  FFMA R0, R0, R0, R27 ;  /* 0x0000000000007223 */ /* 0x000fca000000001b */
[----:B------:R-:W-:Y:S01]  /*1dc0*/  IADD3 R2, PT, PT, R0, -0xd000000, RZ ;  /* 0xf300000000027810 */ /* 0x000fe20007ffe0ff */
[----:B------:R0:W1:Y:S03]  /*1dd0*/  MUFU.RSQ R33, R0 ;  /* 0x0000000000217308 */ /* 0x0000660000001400 */
[----:B------:R-:W-:Y:S01]  /*1de0*/  ISETP.GT.U32.AND P1, PT, R2, 0x727fffff, PT ;  /* 0x727fffff0200780c */ /* 0x000fe20003f24070 */
[----:B------:R-:W-:Y:S01]  /*1df0*/  IMAD.WIDE.U32 R26, R34, R24, R14 ;  /* 0x00000018221a7225 */ /* 0x000fe200078e000e */
[----:B------:R-:W-:-:S04]  /*1e00*/  SHF.R.S32.HI R14, RZ, 0x1f, R40 ;  /* 0x0000001fff0e7819 */ /* 0x000fc80000011428 */
[----:B------:R-:W-:-:S07]  /*1e10*/  IADD3 R15, PT, PT, R27, R29, RZ ;  /* 0x0000001d1b0f7210 */ /* 0x000fce0007ffe0ff */
[----:B0-----:R-:W-:Y:S05]  /*1e20*/  @!P1 BRA `(.L_x_137) ;  /* 0x00000000000c9947 */ /* 0x001fea0003800000 */
[----:B------:R-:W-:-:S07]  /*1e30*/  MOV R2, 0x1e50 ;  /* 0x00001e5000027802 */ /* 0x000fce0000000f00 */
[----:B-1----:R-:W-:Y:S05]  /*1e40*/  CALL.REL.NOINC `($__internal_3_$__cuda_sm20_sqrt_rn_f32_slowpath) ;  /* 0x0000002400cc7944 */ /* 0x002fea0003c00000 */
[----:B------:R-:W-:Y:S05]  /*1e50*/  BRA `(.L_x_138) ;  /* 0x0000000000107947 */ /* 0x000fea0003800000 */
.L_x_137:
[----:B-1----:R-:W-:Y:S01]  /*1e60*/  FMUL.FTZ R29, R0, R33 ;  /* 0x00000021001d7220 */ /* 0x002fe20000410000 */
[----:B------:R-:W-:-:S03]  /*1e70*/  FMUL.FTZ R2, R33, 0.5 ;  /* 0x3f00000021027820 */ /* 0x000fc60000410000 */
[----:B------:R-:W-:-:S04]  /*1e80*/  FFMA R0, -R29, R29, R0 ;  /* 0x0000001d1d007223 */ /* 0x000fc80000000100 */
[----:B------:R-:W-:-:S07]  /*1e90*/  FFMA R29, R0, R2, R29 ;  /* 0x00000002001d7223 */ /* 0x000fce000000001d */
.L_x_138:
[----:B------:R-:W-:Y:S05]  /*1ea0*/  BSYNC.RECONVERGENT B4 ;  /* 0x0000000000047941 */ /* 0x000fea0003800200 */
.L_x_136:
[----:B------:R-:W2:Y:S01]  /*1eb0*/  LDG.E R0, desc[UR6][R20.64+0x8] ;  /* 0x0000080614007981 */ /* 0x000ea2000c1e1900 */
[----:B------:R-:W0:Y:S01]  /*1ec0*/  F2I.S64.TRUNC R34, R29 ;  /* 0x0000001d00227311 */ /* 0x000e22000020d900 */
[----:B------:R-:W-:Y:S01]  /*1ed0*/  MOV R27, R15 ;  /* 0x0000000f001b7202 */ /* 0x000fe20000000f00 */
[----:B0-----:R-:W-:Y:S02]  /*1ee0*/  IMAD R35, R35, R40, RZ ;  /* 0x0000002823237224 */ /* 0x001fe400078e02ff */
[----:B------:R-:W-:-:S03]  /*1ef0*/  IMAD.WIDE.U32 R40, R40, R34, R26 ;  /* 0x0000002228287225 */ /* 0x000fc600078e001a */
[----:B------:R-:W0:Y:S01]  /*1f00*/  LDC.64 R26, c[0x0][0x390] ;  /* 0x0000e400ff1a7b82 */ /* 0x000e220000000a00 */
[----:B------:R-:W-:-:S07]  /*1f10*/  IMAD R35, R34, R14, R35 ;  /* 0x0000000e22237224 */ /* 0x000fce00078e0223 */
[----:B------:R-:W2:Y:S02]  /*1f20*/  LDC.64 R14, c[0x0][0x398] ;  /* 0x0000e600ff0e7b82 */ /* 0x000ea40000000a00 */
[----:B--2---:R-:W-:-:S04]  /*1f30*/  IMAD.WIDE R36, R0, 0x4, R14 ;  /* 0x0000000400247825 */ /* 0x004fc800078e020e */
[----:B0-----:R-:W-:Y:S01]  /*1f40*/  IMAD.WIDE R42, R0, 0x4, R26 ;  /* 0x00000004002a7825 */ /* 0x001fe200078e021a */
[----:B------:R-:W2:Y:S04]  /*1f50*/  LDG.E R14, desc[UR6][R36.64] ;  /* 0x00000006240e7981 */ /* 0x000ea8000c1e1900 */
[----:B------:R-:W3:Y:S01]  /*1f60*/  LDG.E R15, desc[UR6][R42.64] ;  /* 0x000000062a0f7981 */ /* 0x000ee2000c1e1900 */
[----:B------:R-:W-:Y:S01]  /*1f70*/  IADD3 R27, PT, PT, R24, -0x2, RZ ;  /* 0xfffffffe181b7810 */ /* 0x000fe20007ffe0ff */
[----:B------:R-:W-:Y:S01]  /*1f80*/  BSSY.RECONVERGENT B4, `(.L_x_139) ;  /* 0x0000013000047945 */ /* 0x000fe20003800200 */
[----:B------:R-:W-:Y:S02]  /*1f90*/  IADD3 R35, PT, PT, R41, R35, RZ ;  /* 0x0000002329237210 */ /* 0x000fe40007ffe0ff */
[----:B------:R-:W-:Y:S01]  /*1fa0*/  SHF.R.S32.HI R26, RZ, 0x1f, R27 ;  /* 0x0000001fff1a7819 */ /* 0x000fe2000001141b */
[----:B--2---:R-:W-:Y:S01]  /*1fb0*/  FADD R31, R31, -R14 ;  /* 0x8000000e1f1f7221 */ /* 0x004fe20000000000 */
[----:B---3--:R-:W-:-:S03]  /*1fc0*/  FADD R32, R32, -R15 ;  /* 0x8000000f20207221 */ /* 0x008fc60000000000 */
[----:B------:R-:W-:-:S04]  /*1fd0*/  FMUL R31, R31, R31 ;  /* 0x0000001f1f1f7220 */ /* 0x000fc80000400000 */
[----:B------:R-:W-:-:S04]  /*1fe0*/  FFMA R32, R32, R32, R31 ;  /* 0x0000002020207223 */ /* 0x000fc8000000001f */
[----:B------:R0:W1:Y:S01]  /*1ff0*/  MUFU.RSQ R31, R32 ;  /* 0x00000020001f7308 */ /* 0x0000620000001400 */
[----:B------:R-:W-:-:S04]  /*2000*/  IADD3 R0, PT, PT, R32, -0xd000000, RZ ;  /* 0xf300000020007810 */ /* 0x000fc80007ffe0ff */
[----:B------:R-:W-:-:S13]  /*2010*/  ISETP.GT.U32.AND P1, PT, R0, 0x727fffff, PT ;  /* 0x727fffff0000780c */ /* 0x000fda0003f24070 */
[----:B01----:R-:W-:Y:S05]  /*2020*/  @!P1 BRA `(.L_x_140) ;  /* 0x0000000000109947 */ /* 0x003fea0003800000 */
[----:B------:R-:W-:Y:S01]  /*2030*/  IMAD.MOV.U32 R0, RZ, RZ, R32 ;  /* 0x000000ffff007224 */ /* 0x000fe200078e0020 */
[----:B------:R-:W-:-:S07]  /*2040*/  MOV R2, 0x2060 ;  /* 0x0000206000027802 */ /* 0x000fce0000000f00 */
[----:B------:R-:W-:Y:S05]  /*2050*/  CALL.REL.NOINC `($__internal_3_$__cuda_sm20_sqrt_rn_f32_slowpath) ;  /* 0x0000002400487944 */ /* 0x000fea0003c00000 */
[----:B------:R-:W-:Y:S05]  /*2060*/  BRA `(.L_x_141) ;  /* 0x0000000000107947 */ /* 0x000fea0003800000 */
.L_x_140:
[----:B------:R-:W-:Y:S01]  /*2070*/  FMUL.FTZ R29, R32, R31 ;  /* 0x0000001f201d7220 */ /* 0x000fe20000410000 */
[----:B------:R-:W-:-:S03]  /*2080*/  FMUL.FTZ R2, R31, 0.5 ;  /* 0x3f0000001f027820 */ /* 0x000fc60000410000 */
[----:B------:R-:W-:-:S04]  /*2090*/  FFMA R0, -R29, R29, R32 ;  /* 0x0000001d1d007223 */ /* 0x000fc80000000120 */
[----:B------:R-:W-:-:S07]  /*20a0*/  FFMA R29, R0, R2, R29 ;  /* 0x00000002001d7223 */ /* 0x000fce000000001d */
.L_x_141:
[----:B------:R-:W-:Y:S05]  /*20b0*/  BSYNC.RECONVERGENT B4 ;  /* 0x0000000000047941 */ /* 0x000fea0003800200 */
.L_x_139:
        /* <DEDUP_REMOVED lines=11> */
[----:B------:R-:W-:Y:S02]  /*2170*/  IMAD R27, R37, R27, RZ ;  /* 0x0000001b251b7224 */ /* 0x000fe400078e02ff */
[----:B--2---:R-:W-:Y:S01]  /*2180*/  FADD R14, R14, -R31 ;  /* 0x8000001f0e0e7221 */ /* 0x004fe20000000000 */
[----:B---3--:R-:W-:-:S03]  /*2190*/  FADD R0, R15, -R32 ;  /* 0x800000200f007221 */ /* 0x008fc60000000000 */
[----:B------:R-:W-:Y:S01]  /*21a0*/  FMUL R15, R14, R14 ;  /* 0x0000000e0e0f7220 */ /* 0x000fe20000400000 */
[----:B------:R-:W-:-:S03]  /*21b0*/  SHF.R.S32.HI R14, RZ, 0x1f, R28 ;  /* 0x0000001fff0e7819 */ /* 0x000fc6000001141c */
[----:B------:R-:W-:Y:S01]  /*21c0*/  FFMA R0, R0, R0, R15 ;  /* 0x0000000000007223 */ /* 0x000fe2000000000f */
[----:B------:R-:W-:-:S03]  /*21d0*/  IMAD R15, R36, R26, R27 ;  /* 0x0000001a240f7224 */ /* 0x000fc600078e021b */
[----:B------:R0:W1:Y:S01]  /*21e0*/  MUFU.RSQ R35, R0 ;  /* 0x0000000000237308 */ /* 0x0000620000001400 */
[----:B------:R-:W-:Y:S02]  /*21f0*/  IADD3 R2, PT, PT, R0, -0xd000000, RZ ;  /* 0xf300000000027810 */ /* 0x000fe40007ffe0ff */
[----:B------:R-:W-:Y:S02]  /*2200*/  IADD3 R15, PT, PT, R21, R15, RZ ;  /* 0x0000000f150f7210 */ /* 0x000fe40007ffe0ff */
[----:B------:R-:W-:-:S13]  /*2210*/  ISETP.GT.U32.AND P1, PT, R2, 0x727fffff, PT ;  /* 0x727fffff0200780c */ /* 0x000fda0003f24070 */
[----:B01----:R-:W-:Y:S05]  /*2220*/  @!P1 BRA `(.L_x_143) ;  /* 0x00000000000c9947 */ /* 0x003fea0003800000 */
[----:B------:R-:W-:-:S07]  /*2230*/  MOV R2, 0x2250 ;  /* 0x0000225000027802 */ /* 0x000fce0000000f00 */
[----:B------:R-:W-:Y:S05]  /*2240*/  CALL.REL.NOINC `($__internal_3_$__cuda_sm20_sqrt_rn_f32_slowpath) ;  /* 0x0000002000cc7944 */ /* 0x000fea0003c00000 */
[----:B------:R-:W-:Y:S05]  /*2250*/  BRA `(.L_x_144) ;  /* 0x0000000000107947 */ /* 0x000fea0003800000 */
.L_x_143:
[----:B------:R-:W-:Y:S01]  /*2260*/  FMUL.FTZ R29, R0, R35 ;  /* 0x00000023001d7220 */ /* 0x000fe20000410000 */
[----:B------:R-:W-:-:S03]  /*2270*/  FMUL.FTZ R35, R35, 0.5 ;  /* 0x3f00000023237820 */ /* 0x000fc60000410000 */
[----:B------:R-:W-:-:S04]  /*2280*/  FFMA R0, -R29, R29, R0 ;  /* 0x0000001d1d007223 */ /* 0x000fc80000000100 */
[----:B------:R-:W-:-:S07]  /*2290*/  FFMA R29, R0, R35, R29 ;  /* 0x00000023001d7223 */ /* 0x000fce000000001d */
.L_x_144:
[----:B------:R-:W-:Y:S05]  /*22a0*/  BSYNC.RECONVERGENT B4 ;  /* 0x0000000000047941 */ /* 0x000fea0003800200 */
.L_x_142:
        /* <DEDUP_REMOVED lines=11> */
.L_x_132:
[----:B------:R-:W-:-:S07]  /*2360*/  IADD3 R21, PT, PT, R22, 0x1, RZ ;  /* 0x0000000116157810 */ /* 0x000fce0007ffe0ff */
.L_x_131:
[----:B------:R-:W-:Y:S05]  /*2370*/  BSYNC.RECONVERGENT B2 ;  /* 0x0000000000027941 */ /* 0x000fea0003800200 */
.L_x_130:
[----:B------:R-:W-:-:S13]  /*2380*/  ISETP.NE.AND P0, PT, R23, RZ, PT ;  /* 0x000000ff1700720c */ /* 0x000fda0003f05270 */
        /* <DEDUP_REMOVED lines=16> */
[----:B------:R1:W3:Y:S02]  /*2490*/  LDG.E R22, desc[UR6][R22.64] ;  /* 0x0000000616167981 */ /* 0x0002e4000c1e1900 */
[----:B------:R-:W-:Y:S02]  /*24a0*/  IMAD.WIDE R24, R35, 0x4, R24 ;  /* 0x0000000423187825 */ /* 0x000fe400078e0218 */
[----:B------:R-:W2:Y:S04]  /*24b0*/  LDG.E R29, desc[UR6][R28.64] ;  /* 0x000000061c1d7981 */ /* 0x000ea8000c1e1900 */
[----:B------:R-:W2:Y:S01]  /*24c0*/  LDG.E R24, desc[UR6][R24.64] ;  /* 0x0000000618187981 */ /* 0x000ea2000c1e1900 */
[----:B------:R-:W-:Y:S01]  /*24d0*/  BSSY.RECONVERGENT B3, `(.L_x_148) ;  /* 0x0000014000037945 */ /* 0x000fe20003800200 */
[----:B-1----:R-:W-:-:S04]  /*24e0*/  IADD3 R23, PT, PT, -R21, UR4, RZ ;  /* 0x0000000415177c10 */ /* 0x002fc8000fffe1ff */
[----:B------:R-:W-:Y:S01]  /*24f0*/  SHF.R.S32.HI R20, RZ, 0x1f, R23 ;  /* 0x0000001fff147819 */ /* 0x000fe20000011417 */
[----:B---3--:R-:W-:-:S04]  /*2500*/  FADD R2, R31, -R22 ;  /* 0x800000161f027221 */ /* 0x008fc80000000000 */
[----:B------:R-:W-:Y:S01]  /*2510*/  FMUL R33, R2, R2 ;  /* 0x0000000202217220 */ /* 0x000fe20000400000 */
[----:B--2---:R-:W-:-:S04]  /*2520*/  FADD R0, R29, -R24 ;  /* 0x800000181d007221 */ /* 0x004fc80000000000 */
[----:B------:R-:W-:-:S05]  /*2530*/  FFMA R33, R0, R0, R33 ;  /* 0x0000000000217223 */ /* 0x000fca0000000021 */
[----:B------:R-:W-:Y:S01]  /*2540*/  IADD3 R0, PT, PT, R33, -0xd000000, RZ ;  /* 0xf300000021007810 */ /* 0x000fe20007ffe0ff */
[----:B------:R0:W1:Y:S03]  /*2550*/  MUFU.RSQ R2, R33 ;  /* 0x0000002100027308 */ /* 0x0000660000001400 */
[----:B------:R-:W-:-:S13]  /*2560*/  ISETP.GT.U32.AND P0, PT, R0, 0x727fffff, PT ;  /* 0x727fffff0000780c */ /* 0x000fda0003f04070 */
[----:B0-----:R-:W-:Y:S05]  /*2570*/  @!P0 BRA `(.L_x_149) ;  /* 0x0000000000148947 */ /* 0x001fea0003800000 */
[----:B------:R-:W-:Y:S02]  /*2580*/  MOV R0, R33 ;  /* 0x0000002100007202 */ /* 0x000fe40000000f00 */
[----:B-1----:R-:W-:-:S07]  /*2590*/  MOV R2, 0x25b0 ;  /* 0x000025b000027802 */ /* 0x002fce0000000f00 */
[----:B------:R-:W-:Y:S05]  /*25a0*/  CALL.REL.NOINC `($__internal_3_$__cuda_sm20_sqrt_rn_f32_slowpath) ;  /* 0x0000001c00f47944 */ /* 0x000fea0003c00000 */
[----:B------:R-:W-:Y:S01]  /*25b0*/  MOV R0, R29 ;  /* 0x0000001d00007202 */ /* 0x000fe20000000f00 */
[----:B------:R-:W-:Y:S06]  /*25c0*/  BRA `(.L_x_150) ;  /* 0x0000000000107947 */ /* 0x000fec0003800000 */
.L_x_149:
[----:B-1----:R-:W-:Y:S01]  /*25d0*/  FMUL.FTZ R0, R33, R2 ;  /* 0x0000000221007220 */ /* 0x002fe20000410000 */
[----:B------:R-:W-:-:S03]  /*25e0*/  FMUL.FTZ R2, R2, 0.5 ;  /* 0x3f00000002027820 */ /* 0x000fc60000410000 */
[----:B------:R-:W-:-:S04]  /*25f0*/  FFMA R25, -R0, R0, R33 ;  /* 0x0000000000197223 */ /* 0x000fc80000000121 */
[----:B------:R-:W-:-:S07]  /*2600*/  FFMA R0, R25, R2, R0 ;  /* 0x0000000219007223 */ /* 0x000fce0000000000 */
.L_x_150:
[----:B------:R-:W-:Y:S05]  /*2610*/  BSYNC.RECONVERGENT B3 ;  /* 0x0000000000037941 */ /* 0x000fea0003800200 */
.L_x_148:
        /* <DEDUP_REMOVED lines=10> */
[----:B-1----:R-:W-:-:S04]  /*26c0*/  IMAD R27, R29, R23, RZ ;  /* 0x000000171d1b7224 */ /* 0x002fc800078e02ff */
[----:B------:R-:W-:Y:S02]  /*26d0*/  IMAD R27, R28, R20, R27 ;  /* 0x000000141c1b7224 */ /* 0x000fe400078e021b */
[----:B--2---:R-:W-:Y:S01]  /*26e0*/  FADD R22, R22, -R33 ;  /* 0x8000002116167221 */ /* 0x004fe20000000000 */
[----:B---3--:R-:W-:-:S03]  /*26f0*/  FADD R24, R24, -R31 ;  /* 0x8000001f18187221 */ /* 0x008fc60000000000 */
[----:B------:R-:W-:Y:S01]  /*2700*/  FMUL R25, R22, R22 ;  /* 0x0000001616197220 */ /* 0x000fe20000400000 */
[----:B------:R-:W-:-:S03]  /*2710*/  IADD3 R22, PT, PT, R21, 0x1, RZ ;  /* 0x0000000115167810 */ /* 0x000fc60007ffe0ff */
[----:B------:R-:W-:Y:S01]  /*2720*/  FFMA R0, R24, R24, R25 ;  /* 0x0000001818007223 */ /* 0x000fe20000000019 */
[----:B------:R-:W-:Y:S01]  /*2730*/  IMAD.WIDE.U32 R24, R23, R28, R14 ;  /* 0x0000001c17187225 */ /* 0x000fe200078e000e */
[----:B0-----:R-:W-:Y:S02]  /*2740*/  IADD3 R14, PT, PT, -R22, UR4, RZ ;  /* 0x00000004160e7c10 */ /* 0x001fe4000fffe1ff */
[----:B------:R0:W1:Y:S01]  /*2750*/  MUFU.RSQ R33, R0 ;  /* 0x0000000000217308 */ /* 0x0000620000001400 */
[----:B------:R-:W-:Y:S01]  /*2760*/  VIADD R2, R0, 0xf3000000 ;  /* 0xf300000000027836 */ /* 0x000fe20000000000 */
[----:B------:R-:W-:Y:S02]  /*2770*/  SHF.R.S32.HI R15, RZ, 0x1f, R14 ;  /* 0x0000001fff0f7819 */ /* 0x000fe4000001140e */
[----:B------:R-:W-:Y:S02]  /*2780*/  IADD3 R27, PT, PT, R25, R27, RZ ;  /* 0x0000001b191b7210 */ /* 0x000fe40007ffe0ff */
[----:B------:R-:W-:-:S13]  /*2790*/  ISETP.GT.U32.AND P0, PT, R2, 0x727fffff, PT ;  /* 0x727fffff0200780c */ /* 0x000fda0003f04070 */
[----:B01----:R-:W-:Y:S05]  /*27a0*/  @!P0 BRA `(.L_x_152) ;  /* 0x00000000000c8947 */ /* 0x003fea0003800000 */
[----:B------:R-:W-:-:S07]  /*27b0*/  MOV R2, 0x27d0 ;  /* 0x000027d000027802 */ /* 0x000fce0000000f00 */
[----:B------:R-:W-:Y:S05]  /*27c0*/  CALL.REL.NOINC `($__internal_3_$__cuda_sm20_sqrt_rn_f32_slowpath) ;  /* 0x0000001c006c7944 */ /* 0x000fea0003c00000 */
[----:B------:R-:W-:Y:S05]  /*27d0*/  BRA `(.L_x_153) ;  /* 0x0000000000107947 */ /* 0x000fea0003800000 */
.L_x_152:
[----:B------:R-:W-:Y:S01]  /*27e0*/  FMUL.FTZ R29, R0, R33 ;  /* 0x00000021001d7220 */ /* 0x000fe20000410000 */
[----:B------:R-:W-:-:S03]  /*27f0*/  FMUL.FTZ R2, R33, 0.5 ;  /* 0x3f00000021027820 */ /* 0x000fc60000410000 */
[----:B------:R-:W-:-:S04]  /*2800*/  FFMA R0, -R29, R29, R0 ;  /* 0x0000001d1d007223 */ /* 0x000fc80000000100 */
[----:B------:R-:W-:-:S07]  /*2810*/  FFMA R29, R0, R2, R29 ;  /* 0x00000002001d7223 */ /* 0x000fce000000001d */
.L_x_153:
[----:B------:R-:W-:Y:S05]  /*2820*/  BSYNC.RECONVERGENT B3 ;  /* 0x0000000000037941 */ /* 0x000fea0003800200 */
.L_x_151:
[----:B------:R-:W0:Y:S01]  /*2830*/  F2I.S64.TRUNC R28, R29 ;  /* 0x0000001d001c7311 */ /* 0x000e22000020d900 */
[----:B------:R-:W-:Y:S02]  /*2840*/  MOV R26, R24 ;  /* 0x00000018001a7202 */ /* 0x000fe40000000f00 */
[----:B------:R-:W-:Y:S01]  /*2850*/  IADD3 R21, PT, PT, R21, 0x2, RZ ;  /* 0x0000000215157810 */ /* 0x000fe20007ffe0ff */
[----:B0-----:R-:W-:Y:S02]  /*2860*/  IMAD R0, R29, R14, RZ ;  /* 0x0000000e1d007224 */ /* 0x001fe400078e02ff */
[----:B------:R-:W-:-:S04]  /*2870*/  IMAD.WIDE.U32 R26, R14, R28, R26 ;  /* 0x0000001c0e1a7225 */ /* 0x000fc800078e001a */
[----:B------:R-:W-:Y:S01]  /*2880*/  IMAD R15, R28, R15, R0 ;  /* 0x0000000f1c0f7224 */ /* 0x000fe200078e0200 */
[----:B------:R-:W-:-:S04]  /*2890*/  MOV R14, R26 ;  /* 0x0000001a000e7202 */ /* 0x000fc80000000f00 */
[----:B------:R-:W-:-:S07]  /*28a0*/  IADD3 R15, PT, PT, R27, R15, RZ ;  /* 0x0000000f1b0f7210 */ /* 0x000fce0007ffe0ff */
.L_x_147:
[----:B------:R-:W-:Y:S05]  /*28b0*/  BSYNC.RECONVERGENT B2 ;  /* 0x0000000000027941 */ /* 0x000fea0003800200 */
.L_x_146:
[----:B------:R-:W-:-:S04]  /*28c0*/  LOP3.LUT R13, R13, 0x1, RZ, 0xc0, !PT ;  /* 0x000000010d0d7812 */ /* 0x000fc800078ec0ff */
[----:B------:R-:W-:-:S13]  /*28d0*/  ISETP.NE.U32.AND P0, PT, R13, 0x1, PT ;  /* 0x000000010d00780c */ /* 0x000fda0003f05070 */
[----:B------:R-:W-:Y:S05]  /*28e0*/  @P0 BRA `(.L_x_129) ;  /* 0x0000000000a40947 */ /* 0x000fea0003800000 */
[----:B------:R-:W0:Y:S01]  /*28f0*/  LDC.64 R24, c[0x0][0x380] ;  /* 0x0000e000ff187b82 */ /* 0x000e220000000a00 */
[----:B------:R-:W1:Y:S01]  /*2900*/  LDCU UR4, c[0x0][0x388] ;  /* 0x00007100ff0477ac */ /* 0x000e620008000800 */
[----:B0-----:R-:W-:-:S06]  /*2910*/  IMAD.WIDE R30, R22, 0x4, R24 ;  /* 0x00000004161e7825 */ /* 0x001fcc00078e0218 */
[----:B------:R-:W0:Y:S01]  /*2920*/  LDC.64 R22, c[0x0][0x390] ;  /* 0x0000e400ff167b82 */ /* 0x000e220000000a00 */
[----:B------:R-:W-:Y:S01]  /*2930*/  IMAD.WIDE R32, R21, 0x4, R24 ;  /* 0x0000000415207825 */ /* 0x000fe200078e0218 */
[----:B------:R-:W2:Y:S05]  /*2940*/  LDG.E R31, desc[UR6][R30.64] ;  /* 0x000000061e1f7981 */ /* 0x000eaa000c1e1900 */
[----:B------:R-:W3:Y:S01]  /*2950*/  LDG.E R33, desc[UR6][R32.64] ;  /* 0x0000000620217981 */ /* 0x000ee2000c1e1900 */
[----:B------:R-:W2:Y:S02]  /*2960*/  LDC.64 R24, c[0x0][0x398] ;  /* 0x0000e600ff187b82 */ /* 0x000ea40000000a00 */
        /* <DEDUP_REMOVED lines=9> */
[----:B--2---:R-:W-:-:S04]  /*2a00*/  FADD R2, R26, -R25 ;  /* 0x800000191a027221 */ /* 0x004fc80000000000 */
[----:B------:R-:W-:Y:S01]  /*2a10*/  FMUL R13, R2, R2 ;  /* 0x00000002020d7220 */ /* 0x000fe20000400000 */
[----:B---3--:R-:W-:-:S04]  /*2a20*/  FADD R0, R28, -R23 ;  /* 0x800000171c007221 */ /* 0x008fc80000000000 */
[----:B------:R-:W-:-:S05]  /*2a30*/  FFMA R20, R0, R0, R13 ;  /* 0x0000000000147223 */ /* 0x000fca000000000d */
[----:B------:R-:W-:Y:S01]  /*2a40*/  IADD3 R0, PT, PT, R20, -0xd000000, RZ ;  /* 0xf300000014007810 */ /* 0x000fe20007ffe0ff */
[----:B------:R0:W2:Y:S03]  /*2a50*/  MUFU.RSQ R31, R20 ;  /* 0x00000014001f7308 */ /* 0x0000a60000001400 */
[----:B------:R-:W-:Y:S02]  /*2a60*/  ISETP.GT.U32.AND P0, PT, R0, 0x727fffff, PT ;  /* 0x727fffff0000780c */ /* 0x000fe40003f04070 */
[----:B-1----:R-:W-:-:S04]  /*2a70*/  IADD3 R25, PT, PT, -R21, UR4, RZ ;  /* 0x0000000415197c10 */ /* 0x002fc8000fffe1ff */
[----:B------:R-:W-:-:S07]  /*2a80*/  SHF.R.S32.HI R13, RZ, 0x1f, R25 ;  /* 0x0000001fff0d7819 */ /* 0x000fce0000011419 */
[----:B0-----:R-:W-:Y:S05]  /*2a90*/  @!P0 BRA `(.L_x_155) ;  /* 0x0000000000108947 */ /* 0x001fea0003800000 */
[----:B------:R-:W-:Y:S02]  /*2aa0*/  MOV R0, R20 ;  /* 0x0000001400007202 */ /* 0x000fe40000000f00 */
[----:B------:R-:W-:-:S07]  /*2ab0*/  MOV R2, 0x2ad0 ;  /* 0x00002ad000027802 */ /* 0x000fce0000000f00 */
[----:B--2---:R-:W-:Y:S05]  /*2ac0*/  CALL.REL.NOINC `($__internal_3_$__cuda_sm20_sqrt_rn_f32_slowpath) ;  /* 0x0000001800ac7944 */ /* 0x004fea0003c00000 */
[----:B------:R-:W-:Y:S05]  /*2ad0*/  BRA `(.L_x_156) ;  /* 0x0000000000107947 */ /* 0x000fea0003800000 */
.L_x_155:
[----:B--2---:R-:W-:Y:S01]  /*2ae0*/  FMUL.FTZ R29, R20, R31 ;  /* 0x0000001f141d7220 */ /* 0x004fe20000410000 */
[----:B------:R-:W-:-:S03]  /*2af0*/  FMUL.FTZ R2, R31, 0.5 ;  /* 0x3f0000001f027820 */ /* 0x000fc60000410000 */
[----:B------:R-:W-:-:S04]  /*2b00*/  FFMA R0, -R29, R29, R20 ;  /* 0x0000001d1d007223 */ /* 0x000fc80000000114 */
[----:B------:R-:W-:-:S07]  /*2b10*/  FFMA R29, R0, R2, R29 ;  /* 0x00000002001d7223 */ /* 0x000fce000000001d */
.L_x_156:
[----:B------:R-:W-:Y:S05]  /*2b20*/  BSYNC.RECONVERGENT B2 ;  /* 0x0000000000027941 */ /* 0x000fea0003800200 */
.L_x_154:
[----:B------:R-:W0:Y:S02]  /*2b30*/  F2I.S64.TRUNC R20, R29 ;  /* 0x0000001d00147311 */ /* 0x000e24000020d900 */
[----:B0-----:R-:W-:Y:S02]  /*2b40*/  IMAD R0, R21, R25, RZ ;  /* 0x0000001915007224 */ /* 0x001fe400078e02ff */
[----:B------:R-:W-:-:S04]  /*2b50*/  IMAD.WIDE.U32 R14, R25, R20, R14 ;  /* 0x00000014190e7225 */ /* 0x000fc800078e000e */
[----:B------:R-:W-:-:S05]  /*2b60*/  IMAD R13, R20, R13, R0 ;  /* 0x0000000d140d7224 */ /* 0x000fca00078e0200 */
[----:B------:R-:W-:-:S07]  /*2b70*/  IADD3 R15, PT, PT, R15, R13, RZ ;  /* 0x0000000d0f0f7210 */ /* 0x000fce0007ffe0ff */
.L_x_129:
[----:B------:R-:W-:Y:S05]  /*2b80*/  BSYNC.RECONVERGENT B1 ;  /* 0x0000000000017941 */ /* 0x000fea0003800200 */
.L_x_128:
[----:B------:R-:W-:Y:S01]  /*2b90*/  ISETP.GT.AND P0, PT, R9, R8, PT ;  /* 0x000000080900720c */ /* 0x000fe20003f04270 */
[----:B------:R-:W-:Y:S01]  /*2ba0*/  BSSY.RECONVERGENT B1, `(.L_x_157) ;  /* 0x000013c000017945 */ /* 0x000fe20003800200 */
[----:B------:R-:W-:Y:S01]  /*2bb0*/  HFMA2 R20, -RZ, RZ, 0, 0 ;  /* 0x00000000ff147431 */ /* 0x000fe200000001ff */
[----:B------:R-:W-:-:S10]  /*2bc0*/  MOV R13, RZ ;  /* 0x000000ff000d7202 */ /* 0x000fd40000000f00 */
[----:B------:R-:W-:Y:S05]  /*2bd0*/  @!P0 BRA `(.L_x_158) ;  /* 0x0000001000e08947 */ /* 0x000fea0003800000 */
[----:B------:R-:W0:Y:S01]  /*2be0*/  LDC R23, c[0x0][0x388] ;  /* 0x0000e200ff177b82 */ /* 0x000e220000000800 */
[----:B------:R-:W-:Y:S01]  /*2bf0*/  IADD3 R38, PT, PT, R38, R7, RZ ;  /* 0x0000000726267210 */ /* 0x000fe20007ffe0ff */
[----:B------:R-:W-:Y:S01]  /*2c00*/  IMAD.MOV R0, RZ, RZ, -R8 ;  /* 0x000000ffff007224 */ /* 0x000fe200078e0a08 */
[----:B------:R-:W-:Y:S01]  /*2c10*/  BSSY.RECONVERGENT B2, `(.L_x_159) ;  /* 0x00000af000027945 */ /* 0x000fe20003800200 */
[----:B------:R-:W-:Y:S02]  /*2c20*/  MOV R20, RZ ;  /* 0x000000ff00147202 */ /* 0x000fe40000000f00 */
[----:B------:R-:W-:Y:S02]  /*2c30*/  MOV R13, RZ ;  /* 0x000000ff000d7202 */ /* 0x000fe40000000f00 */
[----:B------:R-:W-:Y:S01]  /*2c40*/  MOV R21, R8 ;  /* 0x0000000800157202 */ /* 0x000fe20000000f00 */
[----:B0-----:R-:W-:-:S05]  /*2c50*/  IMAD R38, R23, R0, R38 ;  /* 0x0000000017267224 */ /* 0x001fca00078e0226 */
[C---:B------:R-:W-:Y:S02]  /*2c60*/  ISETP.GE.U32.AND P0, PT, R38.reuse, 0x3, PT ;  /* 0x000000032600780c */ /* 0x040fe40003f06070 */
[----:B------:R-:W-:-:S11]  /*2c70*/  IADD3 R7, PT, PT, R38, 0x1, RZ ;  /* 0x0000000126077810 */ /* 0x000fd60007ffe0ff */
        /* <DEDUP_REMOVED lines=8> */
[----:B------:R-:W-:Y:S01]  /*2d00*/  LOP3.LUT R0, RZ, R8, RZ, 0x33, !PT ;  /* 0x00000008ff007212 */ /* 0x000fe200078e33ff */
[----:B-1----:R-:W-:-:S04]  /*2d10*/  IMAD.WIDE R30, R21, 0x4, R30 ;  /* 0x00000004151e7825 */ /* 0x002fc800078e021e */
[----:B--2---:R-:W-:Y:S02]  /*2d20*/  IMAD.WIDE R32, R21, 0x4, R32 ;  /* 0x0000000415207825 */ /* 0x004fe400078e0220 */
[----:B------:R0:W5:Y:S04]  /*2d30*/  LDG.E R31, desc[UR6][R30.64] ;  /* 0x000000061e1f7981 */ /* 0x000168000c1e1900 */
[----:B------:R0:W5:Y:S01]  /*2d40*/  LDG.E R32, desc[UR6][R32.64] ;  /* 0x0000000620207981 */ /* 0x000162000c1e1900 */
[-C--:B------:R-:W-:Y:S01]  /*2d50*/  IADD3 R25, PT, PT, R0, R23.reuse, RZ ;  /* 0x0000001700197210 */ /* 0x080fe20007ffe0ff */
[----:B------:R-:W-:Y:S01]  /*2d60*/  HFMA2 R20, -RZ, RZ, 0, 0 ;  /* 0x00000000ff147431 */ /* 0x000fe200000001ff */
[----:B------:R-:W-:Y:S01]  /*2d70*/  IADD3 R23, PT, PT, -R8, R23, RZ ;  /* 0x0000001708177210 */ /* 0x000fe20007ffe1ff */
[----:B------:R-:W-:Y:S01]  /*2d80*/  BSSY.RECONVERGENT B3, `(.L_x_161) ;  /* 0x0000095000037945 */ /* 0x000fe20003800200 */
[----:B------:R-:W-:-:S02]  /*2d90*/  LOP3.LUT R9, R7, 0xfffffffc, RZ, 0xc0, !PT ;  /* 0xfffffffc07097812 */ /* 0x000fc400078ec0ff */
[----:B------:R-:W-:Y:S02]  /*2da0*/  MOV R13, RZ ;  /* 0x000000ff000d7202 */ /* 0x000fe40000000f00 */
[C---:B------:R-:W-:Y:S02]  /*2db0*/  IADD3 R28, PT, PT, R23.reuse, -0x4, RZ ;  /* 0xfffffffc171c7810 */ /* 0x040fe40007ffe0ff */
[C---:B------:R-:W-:Y:S02]  /*2dc0*/  IADD3 R27, PT, PT, R23.reuse, -0x3, RZ ;  /* 0xfffffffd171b7810 */ /* 0x040fe40007ffe0ff */
[----:B------:R-:W-:Y:S02]  /*2dd0*/  IADD3 R26, PT, PT, R23, -0x2, RZ ;  /* 0xfffffffe171a7810 */ /* 0x000fe40007ffe0ff */
[----:B0-----:R-:W-:-:S07]  /*2de0*/  IADD3 R9, PT, PT, -R9, RZ, RZ ;  /* 0x000000ff09097210 */ /* 0x001fce0007ffe1ff */
.L_x_174:
[----:B------:R-:W0:Y:S01]  /*2df0*/  LDC.64 R38, c[0x0][0x380] ;  /* 0x0000e000ff267b82 */ /* 0x000e220000000a00 */
[----:B------:R-:W-:-:S07]  /*2e00*/  VIADD R21, R12, 0xffffffff ;  /* 0xffffffff0c157836 */ /* 0x000fce0000000000 */
[----:B------:R-:W1:Y:S08]  /*2e10*/  LDC.64 R36, c[0x0][0x398] ;  /* 0x0000e600ff247b82 */ /* 0x000e700000000a00 */
[----:B------:R-:W2:Y:S01]  /*2e20*/  LDC.64 R34, c[0x0][0x390] ;  /* 0x0000e400ff227b82 */ /* 0x000ea20000000a00 */
[----:B0-----:R-:W-:-:S05]  /*2e30*/  IMAD.WIDE R38, R21, 0x4, R38 ;  /* 0x0000000415267825 */ /* 0x001fca00078e0226 */
[----:B------:R-:W1:Y:S02]  /*2e40*/  LDG.E R21, desc[UR6][R38.64] ;  /* 0x0000000626157981 */ /* 0x000e64000c1e1900 */
[----:B-1----:R-:W-:-:S04]  /*2e50*/  IMAD.WIDE R36, R21, 0x4, R36 ;  /* 0x0000000415247825 */ /* 0x002fc800078e0224 */
[----:B--2---:R-:W-:Y:S02]  /*2e60*/  IMAD.WIDE R34, R21, 0x4, R34 ;  /* 0x0000000415227825 */ /* 0x004fe400078e0222 */
        /* <DEDUP_REMOVED lines=17> */
[----:B------:R-:W-:Y:S05]  /*2f80*/  CALL.REL.NOINC `($__internal_3_$__cuda_sm20_sqrt_rn_f32_slowpath) ;  /* 0x00000014007c7944 */ /* 0x000fea0003c00000 */
[----:B------:R-:W-:Y:S05]  /*2f90*/  BRA `(.L_x_164) ;  /* 0x0000000000107947 */ /* 0x000fea0003800000 */
.L_x_163:
[----:B------:R-:W-:Y:S01]  /*2fa0*/  FMUL.FTZ R29, R30, R33 ;  /* 0x000000211e1d7220 */ /* 0x000fe20000410000 */
[----:B------:R-:W-:-:S03]  /*2fb0*/  FMUL.FTZ R2, R33, 0.5 ;  /* 0x3f00000021027820 */ /* 0x000fc60000410000 */
[----:B------:R-:W-:-:S04]  /*2fc0*/  FFMA R0, -R29, R29, R30 ;  /* 0x0000001d1d007223 */ /* 0x000fc8000000011e */
[----:B------:R-:W-:-:S07]  /*2fd0*/  FFMA R29, R0, R2, R29 ;  /* 0x00000002001d7223 */ /* 0x000fce000000001d */
.L_x_164:
[----:B------:R-:W-:Y:S05]  /*2fe0*/  BSYNC.RECONVERGENT B4 ;  /* 0x0000000000047941 */ /* 0x000fea0003800200 */
.L_x_162:
[----:B------:R-:W2:Y:S01]  /*2ff0*/  LDG.E R0, desc[UR6][R38.64+-0x4] ;  /* 0xfffffc0626007981 */ /* 0x000ea2000c1e1900 */
[----:B------:R-:W0:Y:S02]  /*3000*/  F2I.S64.TRUNC R40, R29 ;  /* 0x0000001d00287311 */ /* 0x000e24000020d900 */
[----:B0-----:R-:W-:-:S04]  /*3010*/  IMAD R33, R41, R25, RZ ;  /* 0x0000001929217224 */ /* 0x001fc800078e02ff */
[----:B------:R-:W-:Y:S01]  /*3020*/  IMAD R29, R40, R32, R33 ;  /* 0x00000020281d7224 */ /* 0x000fe200078e0221 */
[----:B------:R-:W-:Y:S02]  /*3030*/  MOV R32, R20 ;  /* 0x0000001400207202 */ /* 0x000fe40000000f00 */
[----:B------:R-:W-:-:S03]  /*3040*/  MOV R33, R13 ;  /* 0x0000000d00217202 */ /* 0x000fc60000000f00 */
[----:B------:R-:W-:-:S03]  /*3050*/  IMAD.WIDE.U32 R40, R40, R25, R32 ;  /* 0x0000001928287225 */ /* 0x000fc600078e0020 */
        /* <DEDUP_REMOVED lines=21> */
.L_x_166:
[----:B------:R-:W-:Y:S01]  /*31b0*/  FMUL.FTZ R32, R37, R2 ;  /* 0x0000000225207220 */ /* 0x000fe20000410000 */
[----:B------:R-:W-:-:S03]  /*31c0*/  FMUL.FTZ R0, R2, 0.5 ;  /* 0x3f00000002007820 */ /* 0x000fc60000410000 */
[----:B------:R-:W-:-:S04]  /*31d0*/  FFMA R29, -R32, R32, R37 ;  /* 0x00000020201d7223 */ /* 0x000fc80000000125 */
[----:B------:R-:W-:-:S07]  /*31e0*/  FFMA R32, R29, R0, R32 ;  /* 0x000000001d207223 */ /* 0x000fce0000000020 */
.L_x_167:
[----:B------:R-:W-:Y:S05]  /*31f0*/  BSYNC.RECONVERGENT B4 ;  /* 0x0000000000047941 */ /* 0x000fea0003800200 */
.L_x_165:
[----:B------:R-:W2:Y:S01]  /*3200*/  LDG.E R29, desc[UR6][R38.64+-0x8] ;  /* 0xfffff806261d7981 */ /* 0x000ea2000c1e1900 */
[----:B------:R-:W0:Y:S01]  /*3210*/  F2I.S64.TRUNC R32, R32 ;  /* 0x0000002000207311 */ /* 0x000e22000020d900 */
[----:B------:R-:W1:Y:S01]  /*3220*/  LDC.64 R34, c[0x0][0x390] ;  /* 0x0000e400ff227b82 */ /* 0x000e620000000a00 */
[----:B------:R-:W-:Y:S01]  /*3230*/  MOV R41, R21 ;  /* 0x0000001500297202 */ /* 0x000fe20000000f00 */
[-C--:B0-----:R-:W-:Y:S02]  /*3240*/  IMAD R33, R33, R26.reuse, RZ ;  /* 0x0000001a21217224 */ /* 0x081fe400078e02ff */
[----:B------:R-:W-:-:S04]  /*3250*/  IMAD.WIDE.U32 R40, R32, R26, R40 ;  /* 0x0000001a20287225 */ /* 0x000fc800078e0028 */
[----:B------:R-:W-:Y:S02]  /*3260*/  IMAD R33, R32, R31, R33 ;  /* 0x0000001f20217224 */ /* 0x000fe400078e0221 */
[----:B------:R-:W2:Y:S02]  /*3270*/  LDC.64 R30, c[0x0][0x398] ;  /* 0x0000e600ff1e7b82 */ /* 0x000ea40000000a00 */
[----:B--2---:R-:W-:-:S04]  /*3280*/  IMAD.WIDE R30, R29, 0x4, R30 ;  /* 0x000000041d1e7825 */ /* 0x004fc800078e021e */
[----:B-1----:R-:W-:Y:S01]  /*3290*/  IMAD.WIDE R34, R29, 0x4, R34 ;  /* 0x000000041d227825 */ /* 0x002fe200078e0222 */
[----:B------:R-:W2:Y:S04]  /*32a0*/  LDG.E R21, desc[UR6][R30.64] ;  /* 0x000000061e157981 */ /* 0x000ea8000c1e1900 */
[----:B------:R-:W3:Y:S01]  /*32b0*/  LDG.E R22, desc[UR6][R34.64] ;  /* 0x0000000622167981 */ /* 0x000ee2000c1e1900 */
[----:B------:R-:W-:Y:S01]  /*32c0*/  BSSY.RECONVERGENT B4, `(.L_x_168) ;  /* 0x0000012000047945 */ /* 0x000fe20003800200 */
[----:B--2---:R-:W-:Y:S01]  /*32d0*/  FADD R20, R20, -R21 ;  /* 0x8000001514147221 */ /* 0x004fe20000000000 */
[----:B---3--:R-:W-:-:S03]  /*32e0*/  FADD R13, R13, -R22 ;  /* 0x800000160d0d7221 */ /* 0x008fc60000000000 */
        /* <DEDUP_REMOVED lines=11> */
.L_x_169:
[----:B------:R-:W-:Y:S01]  /*33a0*/  FMUL.FTZ R29, R20, R37 ;  /* 0x00000025141d7220 */ /* 0x000fe20000410000 */
[----:B------:R-:W-:-:S03]  /*33b0*/  FMUL.FTZ R2, R37, 0.5 ;  /* 0x3f00000025027820 */ /* 0x000fc60000410000 */
[----:B------:R-:W-:-:S04]  /*33c0*/  FFMA R0, -R29, R29, R20 ;  /* 0x0000001d1d007223 */ /* 0x000fc80000000114 */
[----:B------:R-:W-:-:S07]  /*33d0*/  FFMA R29, R0, R2, R29 ;  /* 0x00000002001d7223 */ /* 0x000fce000000001d */
.L_x_170:
[----:B------:R-:W-:Y:S05]  /*33e0*/  BSYNC.RECONVERGENT B4 ;  /* 0x0000000000047941 */ /* 0x000fea0003800200 */
.L_x_168:
        /* <DEDUP_REMOVED lines=8> */
[----:B------:R-:W-:Y:S01]  /*3470*/  IMAD.MOV.U32 R20, RZ, RZ, R40 ;  /* 0x000000ffff147224 */ /* 0x000fe200078e0028 */
[----:B------:R-:W-:Y:S01]  /*3480*/  BSSY.RECONVERGENT B4, `(.L_x_171) ;  /* 0x0000015000047945 */ /* 0x000fe20003800200 */
[----:B--2---:R-:W-:Y:S01]  /*3490*/  FADD R21, R21, -R32 ;  /* 0x8000002015157221 */ /* 0x004fe20000000000 */
[----:B---3--:R-:W-:-:S03]  /*34a0*/  FADD R0, R22, -R31 ;  /* 0x8000001f16007221 */ /* 0x008fc60000000000 */
[----:B------:R-:W-:-:S04]  /*34b0*/  FMUL R21, R21, R21 ;  /* 0x0000001515157220 */ /* 0x000fc80000400000 */
[----:B------:R-:W-:Y:S01]  /*34c0*/  FFMA R0, R0, R0, R21 ;  /* 0x0000000000007223 */ /* 0x000fe20000000015 */
[----:B------:R-:W-:Y:S01]  /*34d0*/  MOV R21, R13 ;  /* 0x0000000d00157202 */ /* 0x000fe20000000f00 */
[-C--:B0-----:R-:W-:Y:S02]  /*34e0*/  IMAD R13, R35, R27.reuse, RZ ;  /* 0x0000001b230d7224 */ /* 0x081fe400078e02ff */
[----:B------:R0:W1:Y:S01]  /*34f0*/  MUFU.RSQ R37, R0 ;  /* 0x0000000000257308 */ /* 0x0000620000001400 */
[----:B------:R-:W-:Y:S01]  /*3500*/  IADD3 R2, PT, PT, R0, -0xd000000, RZ ;  /* 0xf300000000027810 */ /* 0x000fe20007ffe0ff */
[----:B------:R-:W-:-:S03]  /*3510*/  IMAD.WIDE.U32 R20, R34, R27, R20 ;  /* 0x0000001b22147225 */ /* 0x000fc600078e0014 */
[----:B------:R-:W-:Y:S01]  /*3520*/  ISETP.GT.U32.AND P0, PT, R2, 0x727fffff, PT ;  /* 0x727fffff0200780c */ /* 0x000fe20003f04070 */
[----:B------:R-:W-:-:S05]  /*3530*/  IMAD R13, R34, R24, R13 ;  /* 0x00000018220d7224 */ /* 0x000fca00078e020d */
[----:B------:R-:W-:-:S07]  /*3540*/  IADD3 R13, PT, PT, R21, R13, RZ ;  /* 0x0000000d150d7210 */ /* 0x000fce0007ffe0ff */
[----:B01----:R-:W-:Y:S05]  /*3550*/  @!P0 BRA `(.L_x_172) ;  /* 0x00000000000c8947 */ /* 0x003fea0003800000 */
[----:B------:R-:W-:-:S07]  /*3560*/  MOV R2, 0x3580 ;  /* 0x0000358000027802 */ /* 0x000fce0000000f00 */
[----:B------:R-:W-:Y:S05]  /*3570*/  CALL.REL.NOINC `($__internal_3_$__cuda_sm20_sqrt_rn_f32_slowpath) ;  /* 0x0000001000007944 */ /* 0x000fea0003c00000 */
[----:B------:R-:W-:Y:S05]  /*3580*/  BRA `(.L_x_173) ;  /* 0x0000000000107947 */ /* 0x000fea0003800000 */
.L_x_172:
[----:B------:R-:W-:Y:S01]  /*3590*/  FMUL.FTZ R29, R0, R37 ;  /* 0x00000025001d7220 */ /* 0x000fe20000410000 */
[----:B------:R-:W-:-:S03]  /*35a0*/  FMUL.FTZ R2, R37, 0.5 ;  /* 0x3f00000025027820 */ /* 0x000fc60000410000 */
[----:B------:R-:W-:-:S04]  /*35b0*/  FFMA R0, -R29, R29, R0 ;  /* 0x0000001d1d007223 */ /* 0x000fc80000000100 */
[----:B------:R-:W-:-:S07]  /*35c0*/  FFMA R29, R0, R2, R29 ;  /* 0x00000002001d7223 */ /* 0x000fce000000001d */
.L_x_173:
[----:B------:R-:W-:Y:S05]  /*35d0*/  BSYNC.RECONVERGENT B4 ;  /* 0x0000000000047941 */ /* 0x000fea0003800200 */
.L_x_171:
        /* <DEDUP_REMOVED lines=16> */
.L_x_161:
[----:B------:R-:W-:Y:S01]  /*36e0*/  VIADD R9, R12, 0xffffffff ;  /* 0xffffffff0c097836 */ /* 0x000fe20000000000 */
[----:B------:R-:W-:-:S07]  /*36f0*/  MOV R21, R12 ;  /* 0x0000000c00157202 */ /* 0x000fce0000000f00 */
.L_x_160:
[----:B------:R-:W-:Y:S05]  /*3700*/  BSYNC.RECONVERGENT B2 ;  /* 0x0000000000027941 */ /* 0x000fea0003800200 */
.L_x_159:
        /* <DEDUP_REMOVED lines=9> */
[----:B0-----:R-:W-:-:S04]  /*37a0*/  IMAD.WIDE R32, R21, 0x4, R24 ;  /* 0x0000000415207825 */ /* 0x001fc800078e0218 */
[----:B------:R-:W-:Y:S02]  /*37b0*/  IMAD.WIDE R24, R9, 0x4, R24 ;  /* 0x0000000409187825 */ /* 0x000fe400078e0218 */
[----:B------:R-:W2:Y:S04]  /*37c0*/  LDG.E R33, desc[UR6][R32.64] ;  /* 0x0000000620217981 */ /* 0x000ea8000c1e1900 */
[----:B------:R-:W4:Y:S01]  /*37d0*/  LDG.E R21, desc[UR6][R24.64] ;  /* 0x0000000618157981 */ /* 0x000f22000c1e1900 */
[----:B--2---:R-:W-:-:S04]  /*37e0*/  IMAD.WIDE R30, R33, 0x4, R28 ;  /* 0x00000004211e7825 */ /* 0x004fc800078e021c */
[----:B----4-:R-:W-:Y:S02]  /*37f0*/  IMAD.WIDE R28, R21, 0x4, R28 ;  /* 0x00000004151c7825 */ /* 0x010fe400078e021c */
[----:B------:R0:W2:Y:S02]  /*3800*/  LDG.E R31, desc[UR6][R30.64] ;  /* 0x000000061e1f7981 */ /* 0x0000a4000c1e1900 */
[--C-:B---3--:R-:W-:Y:S02]  /*3810*/  IMAD.WIDE R22, R33, 0x4, R26.reuse ;  /* 0x0000000421167825 */ /* 0x108fe400078e021a */
[----:B------:R-:W2:Y:S02]  /*3820*/  LDG.E R12, desc[UR6][R28.64] ;  /* 0x000000061c0c7981 */ /* 0x000ea4000c1e1900 */
[----:B------:R-:W-:Y:S02]  /*3830*/  IMAD.WIDE R26, R21, 0x4, R26 ;  /* 0x00000004151a7825 */ /* 0x000fe400078e021a */
[----:B------:R-:W3:Y:S04]  /*3840*/  LDG.E R22, desc[UR6][R22.64] ;  /* 0x0000000616167981 */ /* 0x000ee8000c1e1900 */
[----:B------:R-:W3:Y:S01]  /*3850*/  LDG.E R21, desc[UR6][R26.64] ;  /* 0x000000061a157981 */ /* 0x000ee2000c1e1900 */
[----:B0-----:R-:W-:Y:S01]  /*3860*/  LOP3.LUT R30, RZ, R8, RZ, 0x33, !PT ;  /* 0x00000008ff1e7212 */ /* 0x001fe200078e33ff */
        /* <DEDUP_REMOVED lines=8> */
[----:B-1----:R-:W-:-:S04]  /*38f0*/  IADD3 R22, PT, PT, R30, UR4, RZ ;  /* 0x000000041e167c10 */ /* 0x002fc8000fffe0ff */
[----:B------:R-:W-:-:S07]  /*3900*/  SHF.R.S32.HI R23, RZ, 0x1f, R22 ;  /* 0x0000001fff177819 */ /* 0x000fce0000011416 */
[----:B0-----:R-:W-:Y:S05]  /*3910*/  @!P0 BRA `(.L_x_178) ;  /* 0x0000000000148947 */ /* 0x001fea0003800000 */
[----:B------:R-:W-:Y:S02]  /*3920*/  MOV R0, R33 ;  /* 0x0000002100007202 */ /* 0x000fe40000000f00 */
[----:B--2---:R-:W-:-:S07]  /*3930*/  MOV R2, 0x3950 ;  /* 0x0000395000027802 */ /* 0x004fce0000000f00 */
[----:B------:R-:W-:Y:S05]  /*3940*/  CALL.REL.NOINC `($__internal_3_$__cuda_sm20_sqrt_rn_f32_slowpath) ;  /* 0x0000000c000c7944 */ /* 0x000fea0003c00000 */
[----:B------:R-:W-:Y:S01]  /*3950*/  MOV R30, R29 ;  /* 0x0000001d001e7202 */ /* 0x000fe20000000f00 */
[----:B------:R-:W-:Y:S06]  /*3960*/  BRA `(.L_x_179) ;  /* 0x0000000000107947 */ /* 0x000fec0003800000 */
.L_x_178:
[----:B--2---:R-:W-:Y:S01]  /*3970*/  FMUL.FTZ R30, R33, R2 ;  /* 0x00000002211e7220 */ /* 0x004fe20000410000 */
[----:B------:R-:W-:-:S03]  /*3980*/  FMUL.FTZ R0, R2, 0.5 ;  /* 0x3f00000002007820 */ /* 0x000fc60000410000 */
[----:B------:R-:W-:-:S04]  /*3990*/  FFMA R27, -R30, R30, R33 ;  /* 0x0000001e1e1b7223 */ /* 0x000fc80000000121 */
[----:B------:R-:W-:-:S07]  /*39a0*/  FFMA R30, R27, R0, R30 ;  /* 0x000000001b1e7223 */ /* 0x000fce000000001e */
.L_x_179:
[----:B------:R-:W-:Y:S05]  /*39b0*/  BSYNC.RECONVERGENT B3 ;  /* 0x0000000000037941 */ /* 0x000fea0003800200 */
.L_x_177:
        /* <DEDUP_REMOVED lines=9> */
[----:B-1----:R-:W-:Y:S01]  /*3a50*/  IADD3 R25, PT, PT, -R8, -0x2, R33 ;  /* 0xfffffffe08197810 */ /* 0x002fe20007ffe121 */
[----:B------:R-:W-:Y:S01]  /*3a60*/  BSSY.RECONVERGENT B3, `(.L_x_180) ;  /* 0x0000017000037945 */ /* 0x000fe20003800200 */
[----:B--2---:R-:W-:Y:S01]  /*3a70*/  FADD R12, R12, -R27 ;  /* 0x8000001b0c0c7221 */ /* 0x004fe20000000000 */
[----:B---3--:R-:W-:-:S03]  /*3a80*/  FADD R0, R21, -R28 ;  /* 0x8000001c15007221 */ /* 0x008fc60000000000 */
[----:B------:R-:W-:Y:S01]  /*3a90*/  FMUL R21, R12, R12 ;  /* 0x0000000c0c157220 */ /* 0x000fe20000400000 */
[----:B------:R-:W-:Y:S02]  /*3aa0*/  MOV R12, R20 ;  /* 0x00000014000c7202 */ /* 0x000fe40000000f00 */
[----:B------:R-:W-:Y:S01]  /*3ab0*/  SHF.R.S32.HI R20, RZ, 0x1f, R25 ;  /* 0x0000001fff147819 */ /* 0x000fe20000011419 */
[----:B------:R-:W-:Y:S01]  /*3ac0*/  FFMA R0, R0, R0, R21 ;  /* 0x0000000000007223 */ /* 0x000fe20000000015 */
[----:B0-----:R-:W-:Y:S02]  /*3ad0*/  IMAD R21, R31, R22, RZ ;  /* 0x000000161f157224 */ /* 0x001fe400078e02ff */
[----:B------:R-:W-:Y:S01]  /*3ae0*/  IMAD.WIDE.U32 R12, R22, R30, R12 ;  /* 0x0000001e160c7225 */ /* 0x000fe200078e000c */
[----:B------:R0:W1:Y:S01]  /*3af0*/  MUFU.RSQ R31, R0 ;  /* 0x00000000001f7308 */ /* 0x0000620000001400 */
[----:B------:R-:W-:Y:S02]  /*3b00*/  IADD3 R2, PT, PT, R0, -0xd000000, RZ ;  /* 0xf300000000027810 */ /* 0x000fe40007ffe0ff */
[----:B------:R-:W-:Y:S01]  /*3b10*/  IMAD R23, R30, R23, R21 ;  /* 0x000000171e177224 */ /* 0x000fe200078e0215 */
[----:B------:R-:W-:-:S02]  /*3b20*/  IADD3 R21, PT, PT, R9, -0x1, RZ ;  /* 0xffffffff09157810 */ /* 0x000fc40007ffe0ff */
[----:B------:R-:W-:Y:S02]  /*3b30*/  ISETP.GT.U32.AND P0, PT, R2, 0x727fffff, PT ;  /* 0x727fffff0200780c */ /* 0x000fe40003f04070 */
[----:B------:R-:W-:-:S11]  /*3b40*/  IADD3 R23, PT, PT, R13, R23, RZ ;  /* 0x000000170d177210 */ /* 0x000fd60007ffe0ff */
[----:B01----:R-:W-:Y:S05]  /*3b50*/  @!P0 BRA `(.L_x_181) ;  /* 0x00000000000c8947 */ /* 0x003fea0003800000 */
[----:B------:R-:W-:-:S07]  /*3b60*/  MOV R2, 0x3b80 ;  /* 0x00003b8000027802 */ /* 0x000fce0000000f00 */
[----:B------:R-:W-:Y:S05]  /*3b70*/  CALL.REL.NOINC `($__internal_3_$__cuda_sm20_sqrt_rn_f32_slowpath) ;  /* 0x0000000800807944 */ /* 0x000fea0003c00000 */
[----:B------:R-:W-:Y:S05]  /*3b80*/  BRA `(.L_x_182) ;  /* 0x0000000000107947 */ /* 0x000fea0003800000 */
.L_x_181:
[----:B------:R-:W-:Y:S01]  /*3b90*/  FMUL.FTZ R29, R0, R31 ;  /* 0x0000001f001d7220 */ /* 0x000fe20000410000 */
[----:B------:R-:W-:-:S03]  /*3ba0*/  FMUL.FTZ R2, R31, 0.5 ;  /* 0x3f0000001f027820 */ /* 0x000fc60000410000 */
[----:B------:R-:W-:-:S04]  /*3bb0*/  FFMA R0, -R29, R29, R0 ;  /* 0x0000001d1d007223 */ /* 0x000fc80000000100 */
[----:B------:R-:W-:-:S07]  /*3bc0*/  FFMA R29, R0, R2, R29 ;  /* 0x00000002001d7223 */ /* 0x000fce000000001d */
.L_x_182:
[----:B------:R-:W-:Y:S05]  /*3bd0*/  BSYNC.RECONVERGENT B3 ;  /* 0x0000000000037941 */ /* 0x000fea0003800200 */
.L_x_180:
[----:B------:R-:W0:Y:S01]  /*3be0*/  F2I.S64.TRUNC R26, R29 ;  /* 0x0000001d001a7311 */ /* 0x000e22000020d900 */
[----:B------:R-:W-:Y:S02]  /*3bf0*/  MOV R22, R12 ;  /* 0x0000000c00167202 */ /* 0x000fe40000000f00 */
[----:B------:R-:W-:Y:S02]  /*3c00*/  IADD3 R9, PT, PT, R9, -0x2, RZ ;  /* 0xfffffffe09097810 */ /* 0x000fe40007ffe0ff */
[----:B------:R-:W-:Y:S01]  /*3c10*/  IADD3 R8, PT, PT, R8, 0x2, RZ ;  /* 0x0000000208087810 */ /* 0x000fe20007ffe0ff */
[----:B0-----:R-:W-:Y:S02]  /*3c20*/  IMAD R13, R27, R25, RZ ;  /* 0x000000191b0d7224 */ /* 0x001fe400078e02ff */
[----:B------:R-:W-:-:S04]  /*3c30*/  IMAD.WIDE.U32 R22, R25, R26, R22 ;  /* 0x0000001a19167225 */ /* 0x000fc800078e0016 */
[----:B------:R-:W-:Y:S01]  /*3c40*/  IMAD R13, R26, R20, R13 ;  /* 0x000000141a0d7224 */ /* 0x000fe200078e020d */
[----:B------:R-:W-:-:S03]  /*3c50*/  MOV R20, R22 ;  /* 0x0000001600147202 */ /* 0x000fc60000000f00 */
[----:B------:R-:W-:-:S07]  /*3c60*/  IMAD.IADD R13, R23, 0x1, R13 ;  /* 0x00000001170d7824 */ /* 0x000fce00078e020d */
.L_x_176:
[----:B------:R-:W-:Y:S05]  /*3c70*/  BSYNC.RECONVERGENT B2 ;  /* 0x0000000000027941 */ /* 0x000fea0003800200 */
.L_x_175:
[----:B------:R-:W-:-:S04]  /*3c80*/  LOP3.LUT R7, R7, 0x1, RZ, 0xc0, !PT ;  /* 0x0000000107077812 */ /* 0x000fc800078ec0ff */
[----:B------:R-:W-:-:S13]  /*3c90*/  ISETP.NE.U32.AND P0, PT, R7, 0x1, PT ;  /* 0x000000010700780c */ /* 0x000fda0003f05070 */
[----:B------:R-:W-:Y:S05]  /*3ca0*/  @P0 BRA `(.L_x_158) ;  /* 0x0000000000ac0947 */ /* 0x000fea0003800000 */
        /* <DEDUP_REMOVED lines=16> */
[----:B------:R-:W-:Y:S01]  /*3db0*/  LOP3.LUT R8, RZ, R8, RZ, 0x33, !PT ;  /* 0x00000008ff087212 */ /* 0x000fe200078e33ff */
[----:B------:R-:W-:Y:S03]  /*3dc0*/  BSSY.RECONVERGENT B2, `(.L_x_183) ;  /* 0x0000013000027945 */ /* 0x000fe60003800200 */
[----:B-1----:R-:W-:Y:S01]  /*3dd0*/  IADD3 R8, PT, PT, R8, UR4, RZ ;  /* 0x0000000408087c10 */ /* 0x002fe2000fffe0ff */
        /* <DEDUP_REMOVED lines=11> */
[----:B-1----:R-:W-:Y:S05]  /*3e90*/  CALL.REL.NOINC `($__internal_3_$__cuda_sm20_sqrt_rn_f32_slowpath) ;  /* 0x0000000400b87944 */ /* 0x002fea0003c00000 */
[----:B------:R-:W-:Y:S05]  /*3ea0*/  BRA `(.L_x_185) ;  /* 0x0000000000107947 */ /* 0x000fea0003800000 */
.L_x_184:
[----:B-1----:R-:W-:Y:S01]  /*3eb0*/  FMUL.FTZ R29, R12, R9 ;  /* 0x000000090c1d7220 */ /* 0x002fe20000410000 */
[----:B------:R-:W-:-:S03]  /*3ec0*/  FMUL.FTZ R2, R9, 0.5 ;  /* 0x3f00000009027820 */ /* 0x000fc60000410000 */
[----:B------:R-:W-:-:S04]  /*3ed0*/  FFMA R0, -R29, R29, R12 ;  /* 0x0000001d1d007223 */ /* 0x000fc8000000010c */
[----:B------:R-:W-:-:S07]  /*3ee0*/  FFMA R29, R0, R2, R29 ;  /* 0x00000002001d7223 */ /* 0x000fce000000001d */
.L_x_185:
[----:B------:R-:W-:Y:S05]  /*3ef0*/  BSYNC.RECONVERGENT B2 ;  /* 0x0000000000027941 */ /* 0x000fea0003800200 */
.L_x_183:
[----:B------:R-:W0:Y:S01]  /*3f00*/  F2I.S64.TRUNC R22, R29 ;  /* 0x0000001d00167311 */ /* 0x000e22000020d900 */
[----:B------:R-:W-:Y:S01]  /*3f10*/  MOV R21, R13 ;  /* 0x0000000d00157202 */ /* 0x000fe20000000f00 */
[----:B0-----:R-:W-:Y:S02]  /*3f20*/  IMAD R0, R23, R8, RZ ;  /* 0x0000000817007224 */ /* 0x001fe400078e02ff */
[----:B------:R-:W-:-:S04]  /*3f30*/  IMAD.WIDE.U32 R20, R8, R22, R20 ;  /* 0x0000001608147225 */ /* 0x000fc800078e0014 */
[----:B------:R-:W-:-:S05]  /*3f40*/  IMAD R7, R22, R7, R0 ;  /* 0x0000000716077224 */ /* 0x000fca00078e0200 */
[----:B------:R-:W-:-:S07]  /*3f50*/  IADD3 R13, PT, PT, R21, R7, RZ ;  /* 0x00000007150d7210 */ /* 0x000fce0007ffe0ff */
.L_x_158:
[----:B------:R-:W-:Y:S05]  /*3f60*/  BSYNC.RECONVERGENT B1 ;  /* 0x0000000000017941 */ /* 0x000fea0003800200 */
.L_x_157:
[----:B------:R-:W0:Y:S01]  /*3f70*/  LDCU.64 UR4, c[0x0][0x3a8] ;  /* 0x00007500ff0477ac */ /* 0x000e220008000a00 */
[----:B------:R-:W-:-:S04]  /*3f80*/  IADD3 R10, P0, P1, R20, R14, R10 ;  /* 0x0000000e140a7210 */ /* 0x000fc8000791e00a */
[----:B------:R-:W-:Y:S02]  /*3f90*/  IADD3.X R11, PT, PT, R13, R15, R11, P0, P1 ;  /* 0x0000000f0d0b7210 */ /* 0x000fe400007e240b */
[----:B0-----:R-:W-:-:S04]  /*3fa0*/  ISETP.GE.U32.AND P0, PT, R10, UR4, PT ;  /* 0x000000040a007c0c */ /* 0x001fc8000bf06070 */
[----:B------:R-:W-:-:S13]  /*3fb0*/  ISETP.GE.AND.EX P0, PT, R11, UR5, PT, P0 ;  /* 0x000000050b007c0c */ /* 0x000fda000bf06300 */
[----:B------:R0:W-:Y:S04]  /*3fc0*/  @!P0 STS.64 [R6+0x8], R18 ;  /* 0x0000081206008388 */ /* 0x0001e80000000a00 */
[----:B------:R0:W-:Y:S04]  /*3fd0*/  @!P0 STS.64 [R6], R10 ;  /* 0x0000000a06008388 */ /* 0x0001e80000000a00 */
[----:B------:R0:W-:Y:S02]  /*3fe0*/  @!P0 STS.64 [R6+0x10], R16 ;  /* 0x0000101006008388 */ /* 0x0001e40000000a00 */
.L_x_96:
[----:B------:R-:W-:Y:S05]  /*3ff0*/  BSYNC.RECONVERGENT B0 ;  /* 0x0000000000007941 */ /* 0x000fea0003800200 */
.L_x_95:
[----:B------:R-:W-:Y:S01]  /*4000*/  LOP3.LUT R7, R4, 0x1, RZ, 0xc0, !PT ;  /* 0x0000000104077812 */ /* 0x000fe200078ec0ff */
[----:B------:R-:W-:Y:S03]  /*4010*/  BAR.SYNC.DEFER_BLOCKING 0x0 ;  /* 0x0000000000007b1d */ /* 0x000fe60000010000 */
[----:B------:R-:W-:-:S04]  /*4020*/  IADD3 R7, PT, PT, R7, R4, RZ ;  /* 0x0000000407077210 */ /* 0x000fc80007ffe0ff */
[----:B------:R-:W-:-:S13]  /*4030*/  ISETP.GE.U32.AND P0, PT, R7, 0x2, PT ;  /* 0x000000020700780c */ /* 0x000fda0003f06070 */
[----:B------:R-:W-:Y:S05]  /*4040*/  @!P0 BRA `(.L_x_186) ;  /* 0x00000000005c8947 */ /* 0x000fea0003800000 */
.L_x_189:
[----:B------:R-:W-:Y:S01]  /*4050*/  SHF.R.U32.HI R0, RZ, 0x1, R7 ;  /* 0x00000001ff007819 */ /* 0x000fe20000011607 */
[----:B------:R-:W-:Y:S03]  /*4060*/  BSSY.RECONVERGENT B0, `(.L_x_187) ;  /* 0x0000010000007945 */ /* 0x000fe60003800200 */
[----:B------:R-:W-:Y:S02]  /*4070*/  ISETP.GE.U32.AND P1, PT, R3, R0, PT ;  /* 0x000000000300720c */ /* 0x000fe40003f26070 */
[C---:B------:R-:W-:Y:S02]  /*4080*/  ISETP.NE.AND P0, PT, R0.reuse, 0x1, PT ;  /* 0x000000010000780c */ /* 0x040fe40003f05270 */
[----:B------:R-:W-:-:S04]  /*4090*/  LOP3.LUT R2, R0, 0x1, RZ, 0xc0, !PT ;  /* 0x0000000100027812 */ /* 0x000fc800078ec0ff */
[----:B------:R-:W-:-:S05]  /*40a0*/  ISETP.EQ.U32.AND P0, PT, R2, 0x1, P0 ;  /* 0x000000010200780c */ /* 0x000fca0000702070 */
[----:B-1----:R-:W-:Y:S08]  /*40b0*/  @P1 BRA `(.L_x_188) ;  /* 0x0000000000281947 */ /* 0x002ff00003800000 */
[----:B------:R-:W-:Y:S01]  /*40c0*/  IMAD R2, R0, 0x18, R6 ;  /* 0x0000001800027824 */ /* 0x000fe200078e0206 */
[----:B------:R-:W-:Y:S04]  /*40d0*/  LDS.64 R8, [R6] ;  /* 0x0000000006087984 */ /* 0x000fe80000000a00 */
[----:B------:R-:W1:Y:S02]  /*40e0*/  LDS.64 R12, [R2] ;  /* 0x00000000020c7984 */ /* 0x000e640000000a00 */
[----:B-1----:R-:W-:-:S04]  /*40f0*/  ISETP.GT.U32.AND P1, PT, R8, R12, PT ;  /* 0x0000000c0800720c */ /* 0x002fc80003f24070 */
[----:B------:R-:W-:-:S13]  /*4100*/  ISETP.GT.AND.EX P1, PT, R9, R13, PT, P1 ;  /* 0x0000000d0900720c */ /* 0x000fda0003f24310 */
[----:B------:R-:W-:Y:S04]  /*4110*/  @P1 STS.64 [R6], R12 ;  /* 0x0000000c06001388 */ /* 0x000fe80000000a00 */
[----:B------:R-:W1:Y:S04]  /*4120*/  @P1 LDS.64 R8, [R2+0x8] ;  /* 0x0000080002081984 */ /* 0x000e680000000a00 */
[----:B-1----:R-:W-:Y:S04]  /*4130*/  @P1 STS.64 [R6+0x8], R8 ;  /* 0x0000080806001388 */ /* 0x002fe80000000a00 */
[----:B0-----:R-:W0:Y:S04]  /*4140*/  @P1 LDS.64 R10, [R2+0x10] ;  /* 0x00001000020a1984 */ /* 0x001e280000000a00 */
[----:B0-----:R1:W-:Y:S02]  /*4150*/  @P1 STS.64 [R6+0x10], R10 ;  /* 0x0000100a06001388 */ /* 0x0013e40000000a00 */
.L_x_188:
[----:B------:R-:W-:Y:S05]  /*4160*/  BSYNC.RECONVERGENT B0 ;  /* 0x0000000000007941 */ /* 0x000fea0003800200 */
.L_x_187:
[C---:B------:R-:W-:Y:S01]  /*4170*/  IADD3 R7, PT, PT, R0.reuse, 0x1, RZ ;  /* 0x0000000100077810 */ /* 0x040fe20007ffe0ff */
[----:B------:R-:W-:Y:S01]  /*4180*/  BAR.SYNC.DEFER_BLOCKING 0x0 ;  /* 0x0000000000007b1d */ /* 0x000fe20000010000 */
[----:B------:R-:W-:-:S04]  /*4190*/  @!P0 IADD3 R7, PT, PT, R0, RZ, RZ ;  /* 0x000000ff00078210 */ /* 0x000fc80007ffe0ff */
[----:B------:R-:W-:-:S13]  /*41a0*/  ISETP.GT.U32.AND P0, PT, R7, 0x1, PT ;  /* 0x000000010700780c */ /* 0x000fda0003f04070 */
[----:B------:R-:W-:Y:S05]  /*41b0*/  @P0 BRA `(.L_x_189) ;  /* 0xfffffffc00a40947 */ /* 0x000fea000383ffff */
.L_x_186:
[----:B------:R-:W-:Y:S01]  /*41c0*/  BAR.SYNC.DEFER_BLOCKING 0x0 ;  /* 0x0000000000007b1d */ /* 0x000fe20000010000 */
[----:B------:R-:W-:-:S05]  /*41d0*/  ISETP.NE.AND P0, PT, R3, RZ, PT ;  /* 0x000000ff0300720c */ /* 0x000fca0003f05270 */
[----:B------:R-:W-:Y:S08]  /*41e0*/  BSSY.RECONVERGENT B0, `(.L_x_190) ;  /* 0x000000c000007945 */ /* 0x000ff00003800200 */
[----:B------:R-:W-:Y:S05]  /*41f0*/  @P0 BRA `(.L_x_191) ;  /* 0x0000000000280947 */ /* 0x000fea0003800000 */
[----:B------:R-:W2:Y:S01]  /*4200*/  S2UR UR5, SR_CgaCtaId ;  /* 0x00000000000579c3 */ /* 0x000ea20000008800 */
[----:B------:R-:W-:-:S07]  /*4210*/  UMOV UR4, 0x400 ;  /* 0x0000040000047882 */ /* 0x000fce0000000000 */
[----:B------:R-:W3:Y:S01]  /*4220*/  LDC.64 R2, c[0x0][0x3a0] ;  /* 0x0000e800ff027b82 */ /* 0x000ee20000000a00 */
[----:B--2---:R-:W-:Y:S01]  /*4230*/  ULEA UR4, UR5, UR4, 0x18 ;  /* 0x0000000405047291 */ /* 0x004fe2000f8ec0ff */
[----:B---3--:R-:W-:-:S08]  /*4240*/  IMAD.WIDE.U32 R2, R5, 0x18, R2 ;  /* 0x0000001805027825 */ /* 0x008fd000078e0002 */
[----:B01----:R-:W0:Y:S04]  /*4250*/  LDS.128 R8, [UR4] ;  /* 0x00000004ff087984 */ /* 0x003e280008000c00 */
[----:B------:R-:W1:Y:S04]  /*4260*/  LDS.64 R6, [UR4+0x10] ;  /* 0x00001004ff067984 */ /* 0x000e680008000a00 */
[----:B0-----:R2:W-:Y:S04]  /*4270*/  STG.E.64 desc[UR6][R2.64], R8 ;  /* 0x0000000802007986 */ /* 0x0015e8000c101b06 */
[----:B------:R2:W-:Y:S04]  /*4280*/  STG.E.64 desc[UR6][R2.64+0x8], R10 ;  /* 0x0000080a02007986 */ /* 0x0005e8000c101b06 */
[----:B-1----:R2:W-:Y:S02]  /*4290*/  STG.E.64 desc[UR6][R2.64+0x10], R6 ;  /* 0x0000100602007986 */ /* 0x0025e4000c101b06 */
.L_x_191:
[----:B------:R-:W-:Y:S05]  /*42a0*/  BSYNC.RECONVERGENT B0 ;  /* 0x0000000000007941 */ /* 0x000fea0003800200 */
.L_x_190:
[----:B------:R-:W-:Y:S06]  /*42b0*/  BAR.SYNC.DEFER_BLOCKING 0x0 ;  /* 0x0000000000007b1d */ /* 0x000fec0000010000 */
[----:B------:R-:W-:Y:S05]  /*42c0*/  EXIT ;  /* 0x000000000000794d */ /* 0x000fea0003800000 */
        .weak           $__internal_2_$__cuda_sm20_dsqrt_rn_f64_mediumpath_v1
        .type           $__internal_2_$__cuda_sm20_dsqrt_rn_f64_mediumpath_v1,@function
        .size           $__internal_2_$__cuda_sm20_dsqrt_rn_f64_mediumpath_v1,($__internal_3_$__cuda_sm20_sqrt_rn_f32_slowpath - $__internal_2_$__cuda_sm20_dsqrt_rn_f64_mediumpath_v1)
$__internal_2_$__cuda_sm20_dsqrt_rn_f64_mediumpath_v1:
        /* <DEDUP_REMOVED lines=12> */
.L_x_193:
        /* <DEDUP_REMOVED lines=9> */
[----:B------:R-:W-:Y:S02]  /*4420*/  IMAD.MOV.U32 R10, RZ, RZ, RZ ;  /* 0x000000ffff0a7224 */ /* 0x000fe400078e00ff */
[----:B------:R-:W-:Y:S01]  /*4430*/  HFMA2 R15, -RZ, RZ, 1.9609375, 0 ;  /* 0x3fd80000ff0f7431 */ /* 0x000fe200000001ff */
[----:B------:R-:W-:Y:S02]  /*4440*/  MOV R14, 0x0 ;  /* 0x00000000000e7802 */ /* 0x000fe40000000f00 */
        /* <DEDUP_REMOVED lines=12> */
.L_x_195:
[----:B------:R-:W-:-:S11]  /*4510*/  DADD R10, R8, R8 ;  /* 0x00000000080a7229 */ /* 0x000fd60000000008 */
.L_x_194:
[----:B------:R-:W-:Y:S05]  /*4520*/  BSYNC.RECONVERGENT B2 ;  /* 0x0000000000027941 */ /* 0x000fea0003800200 */
.L_x_192:
[----:B------:R-:W-:Y:S01]  /*4530*/  HFMA2 R9, -RZ, RZ, 0, 0 ;  /* 0x00000000ff097431 */ /* 0x000fe200000001ff */
[----:B------:R-:W-:Y:S02]  /*4540*/  MOV R8, R2 ;  /* 0x0000000200087202 */ /* 0x000fe40000000f00 */
[----:B------:R-:W-:Y:S02]  /*4550*/  MOV R22, R10 ;  /* 0x0000000a00167202 */ /* 0x000fe40000000f00 */
[----:B------:R-:W-:Y:S01]  /*4560*/  MOV R23, R11 ;  /* 0x0000000b00177202 */ /* 0x000fe20000000f00 */
[----:B------:R-:W-:Y:S06]  /*4570*/  RET.REL.NODEC R8 `(_Z11two_opt_locPilPfS0_P12min_dst_datall) ;  /* 0xffffffb808a07950 */ /* 0x000fec0003c3ffff */
        .weak           $__internal_3_$__cuda_sm20_sqrt_rn_f32_slowpath
        .type           $__internal_3_$__cuda_sm20_sqrt_rn_f32_slowpath,@function
        .size           $__internal_3_$__cuda_sm20_sqrt_rn_f32_slowpath,(.L_x_470 - $__internal_3_$__cuda_sm20_sqrt_rn_f32_slowpath)
$__internal_3_$__cuda_sm20_sqrt_rn_f32_slowpath:
        /* <DEDUP_REMOVED lines=19> */
.L_x_196:
[----:B------:R-:W-:Y:S01]  /*46b0*/  HFMA2 R37, -RZ, RZ, 0, 0 ;  /* 0x00000000ff257431 */ /* 0x000fe200000001ff */
[----:B------:R-:W-:-:S04]  /*46c0*/  MOV R36, R2 ;  /* 0x0000000200247202 */ /* 0x000fc80000000f00 */
[----:B------:R-:W-:Y:S05]  /*46d0*/  RET.REL.NODEC R36 `(_Z11two_opt_locPilPfS0_P12min_dst_datall) ;  /* 0xffffffb824487950 */ /* 0x000fea0003c3ffff */
.L_x_197:
        /* <DEDUP_REMOVED lines=10> */
.L_x_470:


//--------------------- .text._Z15two_opt_loc_onePilPfS0_P12min_dst_datall --------------------------
	.section	.text._Z15two_opt_loc_onePilPfS0_P12min_dst_datall,"ax",@progbits
	.align	128
        .global         _Z15two_opt_loc_onePilPfS0_P12min_dst_datall
        .type           _Z15two_opt_loc_onePilPfS0_P12min_dst_datall,@function
        .size           _Z15two_opt_loc_onePilPfS0_P12min_dst_datall,(.L_x_472 - _Z15two_opt_loc_onePilPfS0_P12min_dst_datall)
        .other          _Z15two_opt_loc_onePilPfS0_P12min_dst_datall,@"STO_CUDA_ENTRY STV_DEFAULT"
_Z15two_opt_loc_onePilPfS0_P12min_dst_datall:
.text._Z15two_opt_loc_onePilPfS0_P12min_dst_datall:
        /* <DEDUP_REMOVED lines=39> */
[----:B------:R-:W-:Y:S05]  /*0270*/  CALL.REL.NOINC `($__internal_4_$__cuda_sm20_dsqrt_rn_f64_mediumpath_v1) ;  /* 0x0000003c00ac7944 */ /* 0x000fea0003c00000 */
[----:B------:R-:W-:Y:S02]  /*0280*/  MOV R2, R8 ;  /* 0x0000000800027202 */ /* 0x000fe40000000f00 */
[----:B------:R-:W-:-:S07]  /*0290*/  MOV R3, R9 ;  /* 0x0000000900037202 */ /* 0x000fce0000000f00 */
.L_x_199:
[----:B------:R-:W-:Y:S05]  /*02a0*/  BSYNC.RECONVERGENT B0 ;  /* 0x0000000000007941 */ /* 0x000fea0003800200 */
.L_x_198:
        /* <DEDUP_REMOVED lines=11> */
[-C--:B0-----:R-:W-:Y:S01]  /*0360*/  IMAD R5, R19, R18.reuse, RZ ;  /* 0x0000001213057224 */ /* 0x081fe200078e02ff */
[-C--:B------:R-:W-:Y:S01]  /*0370*/  IADD3 R9, P0, PT, RZ, -R18.reuse, RZ ;  /* 0x80000012ff097210 */ /* 0x080fe20007f1e0ff */
[----:B------:R-:W-:-:S03]  /*0380*/  IMAD.WIDE.U32 R6, R18, R18, R18 ;  /* 0x0000001212067225 */ /* 0x000fc600078e0012 */
[-C--:B------:R-:W-:Y:S01]  /*0390*/  IADD3.X R2, PT, PT, RZ, ~R19.reuse, RZ, P0, !PT ;  /* 0x80000013ff027210 */ /* 0x080fe200007fe4ff */
[----:B------:R-:W-:-:S04]  /*03a0*/  IMAD R5, R18, R19, R5 ;  /* 0x0000001312057224 */ /* 0x000fc800078e0205 */
[----:B------:R-:W-:Y:S01]  /*03b0*/  IMAD R2, R2, UR5, RZ ;  /* 0x0000000502027c24 */ /* 0x000fe2000f8e02ff */
[----:B------:R-:W-:-:S03]  /*03c0*/  IADD3 R5, PT, PT, R7, R5, RZ ;  /* 0x0000000507057210 */ /* 0x000fc60007ffe0ff */
[----:B------:R-:W-:Y:S01]  /*03d0*/  IMAD R2, R9, UR4, R2 ;  /* 0x0000000409027c24 */ /* 0x000fe2000f8e0202 */
[----:B------:R-:W-:Y:S01]  /*03e0*/  LEA.HI R3, P1, R5, R6, RZ, 0x1 ;  /* 0x0000000605037211 */ /* 0x000fe200078308ff */
[----:B------:R-:W-:-:S03]  /*03f0*/  IMAD.WIDE.U32 R6, R9, UR5, R20 ;  /* 0x0000000509067c25 */ /* 0x000fc6000f8e0014 */
[----:B------:R-:W-:Y:S02]  /*0400*/  IADD3.X R0, PT, PT, RZ, R5, RZ, P1, !PT ;  /* 0x00000005ff007210 */ /* 0x000fe40000ffe4ff */
[----:B------:R-:W-:Y:S02]  /*0410*/  ISETP.EQ.U32.AND P1, PT, R18, RZ, PT ;  /* 0x000000ff1200720c */ /* 0x000fe40003f22070 */
[--C-:B------:R-:W-:Y:S02]  /*0420*/  SHF.R.S64 R3, R3, 0x1, R0.reuse ;  /* 0x0000000103037819 */ /* 0x100fe40000001000 */
[----:B------:R-:W-:Y:S02]  /*0430*/  SHF.R.S32.HI R5, RZ, 0x1, R0 ;  /* 0x00000001ff057819 */ /* 0x000fe40000011400 */
[----:B------:R-:W-:-:S04]  /*0440*/  IADD3 R17, P0, PT, R3, R6, RZ ;  /* 0x0000000603117210 */ /* 0x000fc80007f1e0ff */
[----:B------:R-:W-:Y:S02]  /*0450*/  IADD3.X R7, PT, PT, R5, R7, R2, P0, !PT ;  /* 0x0000000705077210 */ /* 0x000fe400007fe402 */
[----:B------:R-:W-:-:S04]  /*0460*/  ISETP.NE.U32.AND P0, PT, R18, R17, PT ;  /* 0x000000111200720c */ /* 0x000fc80003f05070 */
[----:B------:R-:W-:-:S04]  /*0470*/  ISETP.NE.AND.EX P0, PT, R19, R7, PT, P0 ;  /* 0x000000071300720c */ /* 0x000fc80003f05300 */
[----:B------:R-:W-:-:S13]  /*0480*/  ISETP.EQ.OR.EX P0, PT, R19, RZ, !P0, P1 ;  /* 0x000000ff1300720c */ /* 0x000fda0004702710 */
[----:B------:R-:W-:Y:S05]  /*0490*/  @P0 EXIT ;  /* 0x000000000000094d */ /* 0x000fea0003800000 */
[----:B------:R-:W-:Y:S01]  /*04a0*/  ISETP.GE.AND P0, PT, R18, 0x1, PT ;  /* 0x000000011200780c */ /* 0x000fe20003f06270 */
[----:B------:R-:W0:Y:S01]  /*04b0*/  LDCU.64 UR8, c[0x0][0x358] ;  /* 0x00006b00ff0877ac */ /* 0x000e220008000a00 */
[----:B------:R-:W-:Y:S01]  /*04c0*/  IADD3 R16, P1, PT, R17, 0x1, RZ ;  /* 0x0000000111107810 */ /* 0x000fe20007f3e0ff */
[----:B------:R-:W-:Y:S01]  /*04d0*/  BSSY.RECONVERGENT B0, `(.L_x_200) ;  /* 0x000013a000007945 */ /* 0x000fe20003800200 */
[----:B------:R-:W-:Y:S01]  /*04e0*/  IMAD.MOV.U32 R31, RZ, RZ, R18 ;  /* 0x000000ffff1f7224 */ /* 0x000fe200078e0012 */
[----:B------:R-:W-:Y:S02]  /*04f0*/  MOV R30, RZ ;  /* 0x000000ff001e7202 */ /* 0x000fe40000000f00 */
[----:B------:R-:W-:Y:S02]  /*0500*/  IADD3.X R17, PT, PT, RZ, R7, RZ, P1, !PT ;  /* 0x00000007ff117210 */ /* 0x000fe40000ffe4ff */
[----:B------:R-:W-:-:S04]  /*0510*/  MOV R29, RZ ;  /* 0x000000ff001d7202 */ /* 0x000fc80000000f00 */
[----:B------:R-:W-:Y:S05]  /*0520*/  @!P0 BRA `(.L_x_201) ;  /* 0x0000001000d08947 */ /* 0x000fea0003800000 */
[----:B------:R-:W-:Y:S01]  /*0530*/  ISETP.GE.U32.AND P0, PT, R31, 0x4, PT ;  /* 0x000000041f00780c */ /* 0x000fe20003f06070 */
[----:B------:R-:W-:Y:S01]  /*0540*/  BSSY.RECONVERGENT B1, `(.L_x_202) ;  /* 0x00000a9000017945 */ /* 0x000fe20003800200 */
[----:B------:R-:W-:Y:S01]  /*0550*/  HFMA2 R29, -RZ, RZ, 0, 0 ;  /* 0x00000000ff1d7431 */ /* 0x000fe200000001ff */
[----:B------:R-:W-:Y:S01]  /*0560*/  MOV R30, RZ ;  /* 0x000000ff001e7202 */ /* 0x000fe20000000f00 */
[----:B------:R-:W-:Y:S01]  /*0570*/  HFMA2 R11, -RZ, RZ, 0, 5.9604644775390625e-08 ;  /* 0x00000001ff0b7431 */ /* 0x000fe200000001ff */
[----:B------:R-:W-:-:S08]  /*0580*/  MOV R12, RZ ;  /* 0x000000ff000c7202 */ /* 0x000fd00000000f00 */
[----:B------:R-:W-:Y:S05]  /*0590*/  @!P0 BRA `(.L_x_203) ;  /* 0x00000008008c8947 */ /* 0x000fea0003800000 */
[----:B------:R-:W1:Y:S01]  /*05a0*/  LDCU.64 UR4, c[0x0][0x380] ;  /* 0x00007000ff0477ac */ /* 0x000e620008000a00 */
[----:B------:R-:W-:Y:S01]  /*05b0*/  LOP3.LUT R12, R31, 0x7ffffffc, RZ, 0xc0, !PT ;  /* 0x7ffffffc1f0c7812 */ /* 0x000fe200078ec0ff */
[----:B------:R-:W-:Y:S01]  /*05c0*/  BSSY.RECONVERGENT B2, `(.L_x_204) ;  /* 0x000009f000027945 */ /* 0x000fe20003800200 */
[----:B------:R-:W-:Y:S01]  /*05d0*/  MOV R30, RZ ;  /* 0x000000ff001e7202 */ /* 0x000fe20000000f00 */
[----:B------:R-:W-:Y:S01]  /*05e0*/  UIADD3 UR10, UP0, UPT, UR12, -0x4, URZ ;  /* 0xfffffffc0c0a7890 */ /* 0x000fe2000ff1e0ff */
[----:B------:R-:W-:Y:S01]  /*05f0*/  MOV R29, RZ ;  /* 0x000000ff001d7202 */ /* 0x000fe20000000f00 */
[----:B------:R-:W-:Y:S01]  /*0600*/  UIADD3 UR7, UPT, UPT, UR12, -0x1, URZ ;  /* 0xffffffff0c077890 */ /* 0x000fe2000fffe0ff */
[----:B------:R-:W-:Y:S01]  /*0610*/  MOV R11, RZ ;  /* 0x000000ff000b7202 */ /* 0x000fe20000000f00 */
[----:B------:R-:W-:Y:S01]  /*0620*/  ULEA.HI.X.SX32 UR11, UR12, 0xffffffff, 0x1, UP0 ;  /* 0xffffffff0c0b7891 */ /* 0x000fe200080f0eff */
[----:B------:R-:W-:Y:S02]  /*0630*/  IADD3 R8, PT, PT, -R12, RZ, RZ ;  /* 0x000000ff0c087210 */ /* 0x000fe40007ffe1ff */
[----:B------:R-:W-:-:S02]  /*0640*/  MOV R9, UR10 ;  /* 0x0000000a00097c02 */ /* 0x000fc40008000f00 */
[----:B------:R-:W-:Y:S02]  /*0650*/  MOV R10, UR7 ;  /* 0x00000007000a7c02 */ /* 0x000fe40008000f00 */
[----:B------:R-:W-:Y:S01]  /*0660*/  MOV R7, UR11 ;  /* 0x0000000b00077c02 */ /* 0x000fe20008000f00 */
[----:B-1----:R-:W-:-:S04]  /*0670*/  UIADD3 UR4, UP1, UPT, UR4, 0x8, URZ ;  /* 0x0000000804047890 */ /* 0x002fc8000ff3e0ff */
[----:B------:R-:W-:Y:S02]  /*0680*/  UIADD3.X UR5, UPT, UPT, URZ, UR5, URZ, UP1, !UPT ;  /* 0x00000005ff057290 */ /* 0x000fe40008ffe4ff */
[----:B------:R-:W-:-:S04]  /*0690*/  IMAD.U32 R24, RZ, RZ, UR4 ;  /* 0x00000004ff187e24 */ /* 0x000fc8000f8e00ff */
[----:B------:R-:W-:-:S07]  /*06a0*/  MOV R25, UR5 ;  /* 0x0000000500197c02 */ /* 0x000fce0008000f00 */
.L_x_217:
        /* <DEDUP_REMOVED lines=13> */
[----:B------:R-:W-:-:S02]  /*0780*/  IADD3 R6, PT, PT, R10, -0x2, RZ ;  /* 0xfffffffe0a067810 */ /* 0x000fc40007ffe0ff */
[----:B0-----:R-:W-:Y:S01]  /*0790*/  SHF.R.S32.HI R15, RZ, 0x1f, R10 ;  /* 0x0000001fff0f7819 */ /* 0x001fe2000001140a */
        /* <DEDUP_REMOVED lines=10> */
[----:B-1----:R-:W-:Y:S05]  /*0840*/  CALL.REL.NOINC `($__internal_5_$__cuda_sm20_sqrt_rn_f32_slowpath) ;  /* 0x0000003800d87944 */ /* 0x002fea0003c00000 */
[----:B------:R-:W-:Y:S05]  /*0850*/  BRA `(.L_x_207) ;  /* 0x0000000000107947 */ /* 0x000fea0003800000 */
.L_x_206:
[----:B-1----:R-:W-:Y:S01]  /*0860*/  FMUL.FTZ R34, R5, R2 ;  /* 0x0000000205227220 */ /* 0x002fe20000410000 */
[----:B------:R-:W-:-:S03]  /*0870*/  FMUL.FTZ R0, R2, 0.5 ;  /* 0x3f00000002007820 */ /* 0x000fc60000410000 */
[----:B------:R-:W-:-:S04]  /*0880*/  FFMA R5, -R34, R34, R5 ;  /* 0x0000002222057223 */ /* 0x000fc80000000105 */
[----:B------:R-:W-:-:S07]  /*0890*/  FFMA R34, R5, R0, R34 ;  /* 0x0000000005227223 */ /* 0x000fce0000000022 */
.L_x_207:
[----:B------:R-:W-:Y:S05]  /*08a0*/  BSYNC.RECONVERGENT B3 ;  /* 0x0000000000037941 */ /* 0x000fea0003800200 */
.L_x_205:
[----:B------:R-:W2:Y:S01]  /*08b0*/  LDG.E R5, desc[UR8][R24.64] ;  /* 0x0000000818057981 */ /* 0x000ea2000c1e1900 */
[----:B------:R-:W2:Y:S08]  /*08c0*/  LDC.64 R26, c[0x0][0x398] ;  /* 0x0000e600ff1a7b82 */ /* 0x000eb00000000a00 */
[----:B------:R-:W0:Y:S01]  /*08d0*/  LDC.64 R32, c[0x0][0x390] ;  /* 0x0000e400ff207b82 */ /* 0x000e220000000a00 */
[----:B--2---:R-:W-:-:S04]  /*08e0*/  IMAD.WIDE R26, R5, 0x4, R26 ;  /* 0x00000004051a7825 */ /* 0x004fc800078e021a */
[----:B0-----:R-:W-:Y:S02]  /*08f0*/  IMAD.WIDE R32, R5, 0x4, R32 ;  /* 0x0000000405207825 */ /* 0x001fe400078e0220 */
[----:B------:R0:W2:Y:S04]  /*0900*/  LDG.E R5, desc[UR8][R26.64] ;  /* 0x000000081a057981 */ /* 0x0000a8000c1e1900 */
[----:B------:R-:W3:Y:S01]  /*0910*/  LDG.E R2, desc[UR8][R32.64] ;  /* 0x0000000820027981 */ /* 0x000ee2000c1e1900 */
[----:B------:R-:W0:Y:S01]  /*0920*/  F2I.S64.TRUNC R22, R34 ;  /* 0x0000002200167311 */ /* 0x000e22000020d900 */
[----:B------:R-:W-:Y:S01]  /*0930*/  MOV R28, R30 ;  /* 0x0000001e001c7202 */ /* 0x000fe20000000f00 */
[----:B------:R-:W-:Y:S04]  /*0940*/  BSSY.RECONVERGENT B3, `(.L_x_208) ;  /* 0x0000017000037945 */ /* 0x000fe80003800200 */
[----:B0-----:R-:W-:-:S04]  /*0950*/  IMAD.WIDE.U32 R26, R22, R10, R28 ;  /* 0x0000000a161a7225 */ /* 0x001fc800078e001c */
[----:B--2---:R-:W-:Y:S01]  /*0960*/  FADD R14, R14, -R5 ;  /* 0x800000050e0e7221 */ /* 0x004fe20000000000 */
[----:B---3--:R-:W-:-:S03]  /*0970*/  FADD R0, R13, -R2 ;  /* 0x800000020d007221 */ /* 0x008fc60000000000 */
[----:B------:R-:W-:Y:S01]  /*0980*/  FMUL R13, R14, R14 ;  /* 0x0000000e0e0d7220 */ /* 0x000fe20000400000 */
[----:B------:R-:W-:-:S03]  /*0990*/  IMAD R14, R23, R10, RZ ;  /* 0x0000000a170e7224 */ /* 0x000fc600078e02ff */
[----:B------:R-:W-:Y:S01]  /*09a0*/  FFMA R0, R0, R0, R13 ;  /* 0x0000000000007223 */ /* 0x000fe2000000000d */
[----:B------:R-:W-:Y:S01]  /*09b0*/  IMAD R23, R22, R15, R14 ;  /* 0x0000000f16177224 */ /* 0x000fe200078e020e */
[----:B------:R-:W-:Y:S02]  /*09c0*/  IADD3 R14, PT, PT, R10, -0x1, RZ ;  /* 0xffffffff0a0e7810 */ /* 0x000fe40007ffe0ff */
[----:B------:R0:W1:Y:S01]  /*09d0*/  MUFU.RSQ R35, R0 ;  /* 0x0000000000237308 */ /* 0x0000620000001400 */
[----:B------:R-:W-:Y:S02]  /*09e0*/  IADD3 R13, PT, PT, R0, -0xd000000, RZ ;  /* 0xf3000000000d7810 */ /* 0x000fe40007ffe0ff */
[----:B------:R-:W-:Y:S02]  /*09f0*/  IADD3 R23, PT, PT, R27, R23, RZ ;  /* 0x000000171b177210 */ /* 0x000fe40007ffe0ff */
[----:B------:R-:W-:Y:S02]  /*0a00*/  ISETP.GT.U32.AND P0, PT, R13, 0x727fffff, PT ;  /* 0x727fffff0d00780c */ /* 0x000fe40003f04070 */
[----:B------:R-:W-:-:S11]  /*0a10*/  SHF.R.S32.HI R13, RZ, 0x1f, R14 ;  /* 0x0000001fff0d7819 */ /* 0x000fd6000001140e */
[----:B01----:R-:W-:Y:S05]  /*0a20*/  @!P0 BRA `(.L_x_209) ;  /* 0x0000000000108947 */ /* 0x003fea0003800000 */
[----:B------:R-:W-:-:S07]  /*0a30*/  MOV R32, 0xa50 ;  /* 0x00000a5000207802 */ /* 0x000fce0000000f00 */
[----:B------:R-:W-:Y:S05]  /*0a40*/  CALL.REL.NOINC `($__internal_5_$__cuda_sm20_sqrt_rn_f32_slowpath) ;  /* 0x0000003800587944 */ /* 0x000fea0003c00000 */
[----:B------:R-:W-:Y:S01]  /*0a50*/  MOV R28, R34 ;  /* 0x00000022001c7202 */ /* 0x000fe20000000f00 */
[----:B------:R-:W-:Y:S06]  /*0a60*/  BRA `(.L_x_210) ;  /* 0x0000000000107947 */ /* 0x000fec0003800000 */
.L_x_209:
[----:B------:R-:W-:Y:S01]  /*0a70*/  FMUL.FTZ R15, R0, R35 ;  /* 0x00000023000f7220 */ /* 0x000fe20000410000 */
[----:B------:R-:W-:-:S03]  /*0a80*/  FMUL.FTZ R28, R35, 0.5 ;  /* 0x3f000000231c7820 */ /* 0x000fc60000410000 */
[----:B------:R-:W-:-:S04]  /*0a90*/  FFMA R0, -R15, R15, R0 ;  /* 0x0000000f0f007223 */ /* 0x000fc80000000100 */
[----:B------:R-:W-:-:S07]  /*0aa0*/  FFMA R28, R0, R28, R15 ;  /* 0x0000001c001c7223 */ /* 0x000fce000000000f */
.L_x_210:
[----:B------:R-:W-:Y:S05]  /*0ab0*/  BSYNC.RECONVERGENT B3 ;  /* 0x0000000000037941 */ /* 0x000fea0003800200 */
.L_x_208:
        /* <DEDUP_REMOVED lines=9> */
[----:B------:R-:W-:Y:S02]  /*0b50*/  BSSY.RECONVERGENT B3, `(.L_x_211) ;  /* 0x0000015000037945 */ /* 0x000fe40003800200 */
        /* <DEDUP_REMOVED lines=10> */
[----:B------:R-:W-:Y:S02]  /*0c00*/  SHF.R.S32.HI R2, RZ, 0x1f, R6 ;  /* 0x0000001fff027819 */ /* 0x000fe40000011406 */
[----:B------:R-:W-:-:S09]  /*0c10*/  IADD3 R5, PT, PT, R27, R5, RZ ;  /* 0x000000051b057210 */ /* 0x000fd20007ffe0ff */
[----:B01----:R-:W-:Y:S05]  /*0c20*/  @!P0 BRA `(.L_x_212) ;  /* 0x00000000000c8947 */ /* 0x003fea0003800000 */
[----:B------:R-:W-:-:S07]  /*0c30*/  MOV R32, 0xc50 ;  /* 0x00000c5000207802 */ /* 0x000fce0000000f00 */
[----:B------:R-:W-:Y:S05]  /*0c40*/  CALL.REL.NOINC `($__internal_5_$__cuda_sm20_sqrt_rn_f32_slowpath) ;  /* 0x0000003400d87944 */ /* 0x000fea0003c00000 */
[----:B------:R-:W-:Y:S05]  /*0c50*/  BRA `(.L_x_213) ;  /* 0x0000000000107947 */ /* 0x000fea0003800000 */
.L_x_212:
[----:B------:R-:W-:Y:S01]  /*0c60*/  FMUL.FTZ R13, R0, R37 ;  /* 0x00000025000d7220 */ /* 0x000fe20000410000 */
[----:B------:R-:W-:-:S03]  /*0c70*/  FMUL.FTZ R34, R37, 0.5 ;  /* 0x3f00000025227820 */ /* 0x000fc60000410000 */
[----:B------:R-:W-:-:S04]  /*0c80*/  FFMA R0, -R13, R13, R0 ;  /* 0x0000000d0d007223 */ /* 0x000fc80000000100 */
[----:B------:R-:W-:-:S07]  /*0c90*/  FFMA R34, R0, R34, R13 ;  /* 0x0000002200227223 */ /* 0x000fce000000000d */
.L_x_213:
[----:B------:R-:W-:Y:S05]  /*0ca0*/  BSYNC.RECONVERGENT B3 ;  /* 0x0000000000037941 */ /* 0x000fea0003800200 */
.L_x_211:
        /* <DEDUP_REMOVED lines=10> */
[----:B0-----:R-:W-:-:S02]  /*0d50*/  IMAD R13, R35, R6, RZ ;  /* 0x00000006230d7224 */ /* 0x001fc400078e02ff */
[----:B--2---:R-:W-:Y:S01]  /*0d60*/  FADD R22, R22, -R29 ;  /* 0x8000001d16167221 */ /* 0x004fe20000000000 */
[----:B---3--:R-:W-:-:S03]  /*0d70*/  FADD R15, R15, -R32 ;  /* 0x800000200f0f7221 */ /* 0x008fc60000000000 */
[----:B------:R-:W-:-:S04]  /*0d80*/  FMUL R22, R22, R22 ;  /* 0x0000001616167220 */ /* 0x000fc80000400000 */
[----:B------:R-:W-:Y:S01]  /*0d90*/  FFMA R23, R15, R15, R22 ;  /* 0x0000000f0f177223 */ /* 0x000fe20000000016 */
[----:B------:R-:W-:Y:S01]  /*0da0*/  MOV R15, R5 ;  /* 0x00000005000f7202 */ /* 0x000fe20000000f00 */
[----:B------:R-:W-:Y:S02]  /*0db0*/  IMAD R5, R34, R2, R13 ;  /* 0x0000000222057224 */ /* 0x000fe400078e020d */
[----:B------:R0:W1:Y:S01]  /*0dc0*/  MUFU.RSQ R22, R23 ;  /* 0x0000001700167308 */ /* 0x0000620000001400 */
[----:B------:R-:W-:Y:S01]  /*0dd0*/  IADD3 R0, PT, PT, R23, -0xd000000, RZ ;  /* 0xf300000017007810 */ /* 0x000fe20007ffe0ff */
[----:B------:R-:W-:-:S03]  /*0de0*/  IMAD.WIDE.U32 R14, R6, R34, R14 ;  /* 0x00000022060e7225 */ /* 0x000fc600078e000e */
[----:B------:R-:W-:Y:S02]  /*0df0*/  ISETP.GT.U32.AND P0, PT, R0, 0x727fffff, PT ;  /* 0x727fffff0000780c */ /* 0x000fe40003f04070 */
[----:B------:R-:W-:-:S11]  /*0e00*/  IADD3 R5, PT, PT, R15, R5, RZ ;  /* 0x000000050f057210 */ /* 0x000fd60007ffe0ff */
[----:B01----:R-:W-:Y:S05]  /*0e10*/  @!P0 BRA `(.L_x_215) ;  /* 0x0000000000108947 */ /* 0x003fea0003800000 */
[----:B------:R-:W-:Y:S02]  /*0e20*/  MOV R0, R23 ;  /* 0x0000001700007202 */ /* 0x000fe40000000f00 */
[----:B------:R-:W-:-:S07]  /*0e30*/  MOV R32, 0xe50 ;  /* 0x00000e5000207802 */ /* 0x000fce0000000f00 */
[----:B------:R-:W-:Y:S05]  /*0e40*/  CALL.REL.NOINC `($__internal_5_$__cuda_sm20_sqrt_rn_f32_slowpath) ;  /* 0x0000003400587944 */ /* 0x000fea0003c00000 */
[----:B------:R-:W-:Y:S05]  /*0e50*/  BRA `(.L_x_216) ;  /* 0x0000000000107947 */ /* 0x000fea0003800000 */
.L_x_215:
[----:B------:R-:W-:Y:S01]  /*0e60*/  FMUL.FTZ R34, R23, R22 ;  /* 0x0000001617227220 */ /* 0x000fe20000410000 */
[----:B------:R-:W-:-:S03]  /*0e70*/  FMUL.FTZ R0, R22, 0.5 ;  /* 0x3f00000016007820 */ /* 0x000fc60000410000 */
[----:B------:R-:W-:-:S04]  /*0e80*/  FFMA R13, -R34, R34, R23 ;  /* 0x00000022220d7223 */ /* 0x000fc80000000117 */
[----:B------:R-:W-:-:S07]  /*0e90*/  FFMA R34, R13, R0, R34 ;  /* 0x000000000d227223 */ /* 0x000fce0000000022 */
.L_x_216:
[----:B------:R-:W-:Y:S05]  /*0ea0*/  BSYNC.RECONVERGENT B3 ;  /* 0x0000000000037941 */ /* 0x000fea0003800200 */
.L_x_214:
        /* <DEDUP_REMOVED lines=17> */
.L_x_204:
[----:B------:R-:W-:-:S07]  /*0fc0*/  IADD3 R11, PT, PT, R11, 0x1, RZ ;  /* 0x000000010b0b7810 */ /* 0x000fce0007ffe0ff */
.L_x_203:
[----:B0-----:R-:W-:Y:S05]  /*0fd0*/  BSYNC.RECONVERGENT B1 ;  /* 0x0000000000017941 */ /* 0x001fea0003800200 */
.L_x_202:
        /* <DEDUP_REMOVED lines=34> */
[----:B--2---:R-:W-:Y:S05]  /*1200*/  CALL.REL.NOINC `($__internal_5_$__cuda_sm20_sqrt_rn_f32_slowpath) ;  /* 0x0000003000687944 */ /* 0x004fea0003c00000 */
[----:B------:R-:W-:Y:S05]  /*1210*/  BRA `(.L_x_222) ;  /* 0x0000000000107947 */ /* 0x000fea0003800000 */
.L_x_221:
[----:B--2---:R-:W-:Y:S01]  /*1220*/  FMUL.FTZ R34, R13, R10 ;  /* 0x0000000a0d227220 */ /* 0x004fe20000410000 */
[----:B------:R-:W-:-:S03]  /*1230*/  FMUL.FTZ R0, R10, 0.5 ;  /* 0x3f0000000a007820 */ /* 0x000fc60000410000 */
[----:B------:R-:W-:-:S04]  /*1240*/  FFMA R13, -R34, R34, R13 ;  /* 0x00000022220d7223 */ /* 0x000fc8000000010d */
[----:B------:R-:W-:-:S07]  /*1250*/  FFMA R34, R13, R0, R34 ;  /* 0x000000000d227223 */ /* 0x000fce0000000022 */
.L_x_222:
[----:B------:R-:W-:Y:S05]  /*1260*/  BSYNC.RECONVERGENT B2 ;  /* 0x0000000000027941 */ /* 0x000fea0003800200 */
.L_x_220:
        /* <DEDUP_REMOVED lines=14> */
[----:B------:R-:W-:Y:S01]  /*1350*/  MOV R28, R30 ;  /* 0x0000001e001c7202 */ /* 0x000fe20000000f00 */
[----:B-1----:R-:W-:Y:S01]  /*1360*/  IMAD R13, R9, R5, RZ ;  /* 0x00000005090d7224 */ /* 0x002fe200078e02ff */
[----:B------:R-:W-:Y:S03]  /*1370*/  BSSY.RECONVERGENT B2, `(.L_x_223) ;  /* 0x0000017000027945 */ /* 0x000fe60003800200 */
[----:B------:R-:W-:-:S02]  /*1380*/  IMAD R13, R8, R2, R13 ;  /* 0x00000002080d7224 */ /* 0x000fc400078e020d */
[----:B--2---:R-:W-:-:S04]  /*1390*/  FADD R6, R14, -R25 ;  /* 0x800000190e067221 */ /* 0x004fc80000000000 */
[----:B------:R-:W-:Y:S01]  /*13a0*/  FMUL R7, R6, R6 ;  /* 0x0000000606077220 */ /* 0x000fe20000400000 */
[----:B---3--:R-:W-:-:S04]  /*13b0*/  FADD R0, R26, -R23 ;  /* 0x800000171a007221 */ /* 0x008fc80000000000 */
[----:B------:R-:W-:-:S04]  /*13c0*/  FFMA R33, R0, R0, R7 ;  /* 0x0000000000217223 */ /* 0x000fc80000000007 */
[----:B------:R-:W-:Y:S01]  /*13d0*/  VIADD R9, R33, 0xf3000000 ;  /* 0xf300000021097836 */ /* 0x000fe20000000000 */
[----:B------:R1:W2:Y:S04]  /*13e0*/  MUFU.RSQ R10, R33 ;  /* 0x00000021000a7308 */ /* 0x0002a80000001400 */
[----:B------:R-:W-:Y:S02]  /*13f0*/  ISETP.GT.U32.AND P0, PT, R9, 0x727fffff, PT ;  /* 0x727fffff0900780c */ /* 0x000fe40003f04070 */
[----:B------:R-:W-:Y:S01]  /*1400*/  LOP3.LUT R0, RZ, R11, RZ, 0x33, !PT ;  /* 0x0000000bff007212 */ /* 0x000fe200078e33ff */
[----:B------:R-:W-:-:S03]  /*1410*/  IMAD.WIDE.U32 R6, R5, R8, R28 ;  /* 0x0000000805067225 */ /* 0x000fc600078e001c */
[----:B0-----:R-:W-:Y:S02]  /*1420*/  IADD3 R5, PT, PT, R0, UR4, RZ ;  /* 0x0000000400057c10 */ /* 0x001fe4000fffe0ff */
[----:B------:R-:W-:Y:S02]  /*1430*/  IADD3 R9, PT, PT, R7, R13, RZ ;  /* 0x0000000d07097210 */ /* 0x000fe40007ffe0ff */
[----:B------:R-:W-:-:S03]  /*1440*/  SHF.R.S32.HI R2, RZ, 0x1f, R5 ;  /* 0x0000001fff027819 */ /* 0x000fc60000011405 */
[----:B-12---:R-:W-:Y:S05]  /*1450*/  @!P0 BRA `(.L_x_224) ;  /* 0x0000000000108947 */ /* 0x006fea0003800000 */
[----:B------:R-:W-:Y:S02]  /*1460*/  MOV R0, R33 ;  /* 0x0000002100007202 */ /* 0x000fe40000000f00 */
[----:B------:R-:W-:-:S07]  /*1470*/  MOV R32, 0x1490 ;  /* 0x0000149000207802 */ /* 0x000fce0000000f00 */
[----:B------:R-:W-:Y:S05]  /*1480*/  CALL.REL.NOINC `($__internal_5_$__cuda_sm20_sqrt_rn_f32_slowpath) ;  /* 0x0000002c00c87944 */ /* 0x000fea0003c00000 */
[----:B------:R-:W-:Y:S05]  /*1490*/  BRA `(.L_x_225) ;  /* 0x0000000000107947 */ /* 0x000fea0003800000 */
.L_x_224:
[----:B------:R-:W-:Y:S01]  /*14a0*/  FMUL.FTZ R34, R33, R10 ;  /* 0x0000000a21227220 */ /* 0x000fe20000410000 */
[----:B------:R-:W-:-:S03]  /*14b0*/  FMUL.FTZ R0, R10, 0.5 ;  /* 0x3f0000000a007820 */ /* 0x000fc60000410000 */
[----:B------:R-:W-:-:S04]  /*14c0*/  FFMA R13, -R34, R34, R33 ;  /* 0x00000022220d7223 */ /* 0x000fc80000000121 */
[----:B------:R-:W-:-:S07]  /*14d0*/  FFMA R34, R13, R0, R34 ;  /* 0x000000000d227223 */ /* 0x000fce0000000022 */
.L_x_225:
[----:B------:R-:W-:Y:S05]  /*14e0*/  BSYNC.RECONVERGENT B2 ;  /* 0x0000000000027941 */ /* 0x000fea0003800200 */
.L_x_223:
[----:B------:R-:W0:Y:S01]  /*14f0*/  F2I.S64.TRUNC R14, R34 ;  /* 0x00000022000e7311 */ /* 0x000e22000020d900 */
[----:B------:R-:W-:Y:S02]  /*1500*/  MOV R8, R6 ;  /* 0x0000000600087202 */ /* 0x000fe40000000f00 */
[----:B------:R-:W-:Y:S02]  /*1510*/  IADD3 R12, PT, PT, R12, 0x2, RZ ;  /* 0x000000020c0c7810 */ /* 0x000fe40007ffe0ff */
[----:B------:R-:W-:Y:S01]  /*1520*/  IADD3 R11, PT, PT, R11, 0x2, RZ ;  /* 0x000000020b0b7810 */ /* 0x000fe20007ffe0ff */
[----:B0-----:R-:W-:Y:S02]  /*1530*/  IMAD R7, R15, R5, RZ ;  /* 0x000000050f077224 */ /* 0x001fe400078e02ff */
[----:B------:R-:W-:-:S04]  /*1540*/  IMAD.WIDE.U32 R8, R5, R14, R8 ;  /* 0x0000000e05087225 */ /* 0x000fc800078e0008 */
[----:B------:R-:W-:Y:S01]  /*1550*/  IMAD R7, R14, R2, R7 ;  /* 0x000000020e077224 */ /* 0x000fe200078e0207 */
[----:B------:R-:W-:-:S04]  /*1560*/  MOV R30, R8 ;  /* 0x00000008001e7202 */ /* 0x000fc80000000f00 */
[----:B------:R-:W-:-:S07]  /*1570*/  IADD3 R29, PT, PT, R9, R7, RZ ;  /* 0x00000007091d7210 */ /* 0x000fce0007ffe0ff */
.L_x_219:
[----:B------:R-:W-:Y:S05]  /*1580*/  BSYNC.RECONVERGENT B1 ;  /* 0x0000000000017941 */ /* 0x000fea0003800200 */
.L_x_218:
        /* <DEDUP_REMOVED lines=32> */
[----:B-1----:R-:W-:Y:S05]  /*1790*/  CALL.REL.NOINC `($__internal_5_$__cuda_sm20_sqrt_rn_f32_slowpath) ;  /* 0x0000002c00047944 */ /* 0x002fea0003c00000 */
[----:B------:R-:W-:Y:S05]  /*17a0*/  BRA `(.L_x_228) ;  /* 0x0000000000107947 */ /* 0x000fea0003800000 */
.L_x_227:
[----:B-1----:R-:W-:Y:S01]  /*17b0*/  FMUL.FTZ R34, R5, R6 ;  /* 0x0000000605227220 */ /* 0x002fe20000410000 */
[----:B------:R-:W-:-:S03]  /*17c0*/  FMUL.FTZ R0, R6, 0.5 ;  /* 0x3f00000006007820 */ /* 0x000fc60000410000 */
[----:B------:R-:W-:-:S04]  /*17d0*/  FFMA R5, -R34, R34, R5 ;  /* 0x0000002222057223 */ /* 0x000fc80000000105 */
[----:B------:R-:W-:-:S07]  /*17e0*/  FFMA R34, R5, R0, R34 ;  /* 0x0000000005227223 */ /* 0x000fce0000000022 */
.L_x_228:
[----:B------:R-:W-:Y:S05]  /*17f0*/  BSYNC.RECONVERGENT B1 ;  /* 0x0000000000017941 */ /* 0x000fea0003800200 */
.L_x_226:
[----:B------:R-:W0:Y:S01]  /*1800*/  F2I.S64.TRUNC R6, R34 ;  /* 0x0000002200067311 */ /* 0x000e22000020d900 */
[----:B------:R-:W-:Y:S01]  /*1810*/  MOV R28, R30 ;  /* 0x0000001e001c7202 */ /* 0x000fe20000000f00 */
[----:B0-----:R-:W-:-:S04]  /*1820*/  IMAD R5, R7, R11, RZ ;  /* 0x0000000b07057224 */ /* 0x001fc800078e02ff */
[----:B------:R-:W-:-:S04]  /*1830*/  IMAD.WIDE.U32 R8, R11, R6, R28 ;  /* 0x000000060b087225 */ /* 0x000fc800078e001c */
[----:B------:R-:W-:Y:S01]  /*1840*/  IMAD R5, R6, R2, R5 ;  /* 0x0000000206057224 */ /* 0x000fe200078e0205 */
[----:B------:R-:W-:-:S04]  /*1850*/  MOV R30, R8 ;  /* 0x00000008001e7202 */ /* 0x000fc80000000f00 */
[----:B------:R-:W-:-:S07]  /*1860*/  IADD3 R29, PT, PT, R9, R5, RZ ;  /* 0x00000005091d7210 */ /* 0x000fce0007ffe0ff */
.L_x_201:
[----:B0-----:R-:W-:Y:S05]  /*1870*/  BSYNC.RECONVERGENT B0 ;  /* 0x0000000000007941 */ /* 0x001fea0003800200 */
.L_x_200:
[----:B------:R-:W0:Y:S01]  /*1880*/  LDC R0, c[0x0][0x388] ;  /* 0x0000e200ff007b82 */ /* 0x000e220000000800 */
[----:B------:R-:W-:Y:S01]  /*1890*/  IADD3 R8, PT, PT, R16, 0x1, RZ ;  /* 0x0000000110087810 */ /* 0x000fe20007ffe0ff */
[----:B------:R-:W-:Y:S01]  /*18a0*/  BSSY.RECONVERGENT B0, `(.L_x_229) ;  /* 0x0000136000007945 */ /* 0x000fe20003800200 */
[----:B------:R-:W-:Y:S02]  /*18b0*/  HFMA2 R27, -RZ, RZ, 0, 0 ;  /* 0x00000000ff1b7431 */ /* 0x000fe400000001ff */
[----:B------:R-:W-:Y:S01]  /*18c0*/  IMAD.MOV.U32 R28, RZ, RZ, RZ ;  /* 0x000000ffff1c7224 */ /* 0x000fe200078e00ff */
[----:B0-----:R-:W-:-:S13]  /*18d0*/  ISETP.GE.AND P0, PT, R8, R0, PT ;  /* 0x000000000800720c */ /* 0x001fda0003f06270 */
[----:B------:R-:W-:Y:S05]  /*18e0*/  @P0 BRA `(.L_x_230) ;  /* 0x0000001000c40947 */ /* 0x000fea0003800000 */
[----:B------:R-:W-:Y:S01]  /*18f0*/  IADD3 R2, PT, PT, R0, -0x1, RZ ;  /* 0xffffffff00027810 */ /* 0x000fe20007ffe0ff */
[----:B------:R-:W-:Y:S01]  /*1900*/  BSSY.RECONVERGENT B1, `(.L_x_231) ;  /* 0x00000ac000017945 */ /* 0x000fe20003800200 */
[C---:B------:R-:W-:Y:S02]  /*1910*/  IADD3 R9, PT, PT, R31.reuse, 0x1, RZ ;  /* 0x000000011f097810 */ /* 0x040fe40007ffe0ff */
[----:B------:R-:W-:Y:S01]  /*1920*/  MOV R28, RZ ;  /* 0x000000ff001c7202 */ /* 0x000fe20000000f00 */
[----:B------:R-:W-:Y:S01]  /*1930*/  IMAD R0, R31, R2, R0 ;  /* 0x000000021f007224 */ /* 0x000fe200078e0200 */
[----:B------:R-:W-:-:S04]  /*1940*/  MOV R27, RZ ;  /* 0x000000ff001b7202 */ /* 0x000fc80000000f00 */
        /* <DEDUP_REMOVED lines=18> */
[----:B------:R-:W-:Y:S01]  /*1a70*/  HFMA2 R28, -RZ, RZ, 0, 0 ;  /* 0x00000000ff1c7431 */ /* 0x000fe200000001ff */
[----:B------:R-:W-:Y:S01]  /*1a80*/  BSSY.RECONVERGENT B2, `(.L_x_233) ;  /* 0x0000091000027945 */ /* 0x000fe20003800200 */
[----:B------:R-:W-:Y:S02]  /*1a90*/  MOV R4, R16 ;  /* 0x0000001000047202 */ /* 0x000fe40000000f00 */
[----:B------:R-:W-:-:S02]  /*1aa0*/  MOV R27, RZ ;  /* 0x000000ff001b7202 */ /* 0x000fc40000000f00 */
[----:B------:R-:W-:Y:S02]  /*1ab0*/  IADD3 R5, PT, PT, R0, -R3, RZ ;  /* 0x8000000300057210 */ /* 0x000fe40007ffe0ff */
[----:B------:R-:W-:-:S07]  /*1ac0*/  IADD3 R6, PT, PT, -R14, RZ, RZ ;  /* 0x000000ff0e067210 */ /* 0x000fce0007ffe1ff */
.L_x_246:
        /* <DEDUP_REMOVED lines=9> */
[----:B------:R0:W3:Y:S01]  /*1b60*/  LDG.E R8, desc[UR8][R12.64] ;  /* 0x000000080c087981 */ /* 0x0000e2000c1e1900 */
[----:B------:R-:W-:Y:S01]  /*1b70*/  IADD3 R6, PT, PT, R6, 0x4, RZ ;  /* 0x0000000406067810 */ /* 0x000fe20007ffe0ff */
[----:B------:R-:W-:Y:S01]  /*1b80*/  BSSY.RECONVERGENT B3, `(.L_x_234) ;  /* 0x0000014000037945 */ /* 0x000fe20003800200 */
[----:B------:R-:W-:Y:S02]  /*1b90*/  IADD3 R9, PT, PT, R5, -0x3, RZ ;  /* 0xfffffffd05097810 */ /* 0x000fe40007ffe0ff */
[----:B------:R-:W-:-:S02]  /*1ba0*/  ISETP.NE.AND P0, PT, R6, RZ, PT ;  /* 0x000000ff0600720c */ /* 0x000fc40003f05270 */
[----:B0-----:R-:W-:Y:S01]  /*1bb0*/  SHF.R.S32.HI R12, RZ, 0x1f, R5 ;  /* 0x0000001fff0c7819 */ /* 0x001fe20000011405 */
[----:B--2--5:R-:W-:Y:S01]  /*1bc0*/  FADD R10, -R7, R10 ;  /* 0x0000000a070a7221 */ /* 0x024fe20000000100 */
[----:B---3--:R-:W-:-:S03]  /*1bd0*/  FADD R11, -R8, R11 ;  /* 0x0000000b080b7221 */ /* 0x008fc60000000100 */
[----:B------:R-:W-:-:S04]  /*1be0*/  FMUL R10, R10, R10 ;  /* 0x0000000a0a0a7220 */ /* 0x000fc80000400000 */
[----:B------:R-:W-:-:S04]  /*1bf0*/  FFMA R11, R11, R11, R10 ;  /* 0x0000000b0b0b7223 */ /* 0x000fc8000000000a */
[----:B------:R-:W-:Y:S01]  /*1c00*/  VIADD R0, R11, 0xf3000000 ;  /* 0xf30000000b007836 */ /* 0x000fe20000000000 */
[----:B------:R0:W1:Y:S04]  /*1c10*/  MUFU.RSQ R10, R11 ;  /* 0x0000000b000a7308 */ /* 0x0000680000001400 */
[----:B------:R-:W-:-:S13]  /*1c20*/  ISETP.GT.U32.AND P1, PT, R0, 0x727fffff, PT ;  /* 0x727fffff0000780c */ /* 0x000fda0003f24070 */
[----:B01----:R-:W-:Y:S05]  /*1c30*/  @!P1 BRA `(.L_x_235) ;  /* 0x0000000000109947 */ /* 0x003fea0003800000 */
[----:B------:R-:W-:Y:S02]  /*1c40*/  MOV R0, R11 ;  /* 0x0000000b00007202 */ /* 0x000fe40000000f00 */
[----:B------:R-:W-:-:S07]  /*1c50*/  MOV R32, 0x1c70 ;  /* 0x00001c7000207802 */ /* 0x000fce0000000f00 */
[----:B------:R-:W-:Y:S05]  /*1c60*/  CALL.REL.NOINC `($__internal_5_$__cuda_sm20_sqrt_rn_f32_slowpath) ;  /* 0x0000002400d07944 */ /* 0x000fea0003c00000 */
[----:B------:R-:W-:Y:S05]  /*1c70*/  BRA `(.L_x_236) ;  /* 0x0000000000107947 */ /* 0x000fea0003800000 */
.L_x_235:
[----:B------:R-:W-:Y:S01]  /*1c80*/  FMUL.FTZ R34, R11, R10 ;  /* 0x0000000a0b227220 */ /* 0x000fe20000410000 */
[----:B------:R-:W-:-:S03]  /*1c90*/  FMUL.FTZ R0, R10, 0.5 ;  /* 0x3f0000000a007820 */ /* 0x000fc60000410000 */
[----:B------:R-:W-:-:S04]  /*1ca0*/  FFMA R11, -R34, R34, R11 ;  /* 0x00000022220b7223 */ /* 0x000fc8000000010b */
[----:B------:R-:W-:-:S07]  /*1cb0*/  FFMA R34, R11, R0, R34 ;  /* 0x000000000b227223 */ /* 0x000fce0000000022 */
.L_x_236:
[----:B------:R-:W-:Y:S05]  /*1cc0*/  BSYNC.RECONVERGENT B3 ;  /* 0x0000000000037941 */ /* 0x000fea0003800200 */
.L_x_234:
[----:B------:R-:W2:Y:S01]  /*1cd0*/  LDG.E R11, desc[UR8][R22.64+0x4] ;  /* 0x00000408160b7981 */ /* 0x000ea2000c1e1900 */
[----:B------:R-:W2:Y:S08]  /*1ce0*/  LDC.64 R24, c[0x0][0x398] ;  /* 0x0000e600ff187b82 */ /* 0x000eb00000000a00 */
[----:B------:R-:W0:Y:S01]  /*1cf0*/  LDC.64 R32, c[0x0][0x390] ;  /* 0x0000e400ff207b82 */ /* 0x000e220000000a00 */
[----:B--2---:R-:W-:-:S04]  /*1d00*/  IMAD.WIDE R24, R11, 0x4, R24 ;  /* 0x000000040b187825 */ /* 0x004fc800078e0218 */
[----:B0-----:R-:W-:Y:S01]  /*1d10*/  IMAD.WIDE R32, R11, 0x4, R32 ;  /* 0x000000040b207825 */ /* 0x001fe200078e0220 */
[----:B------:R0:W2:Y:S04]  /*1d20*/  LDG.E R10, desc[UR8][R24.64] ;  /* 0x00000008180a7981 */ /* 0x0000a8000c1e1900 */
[----:B------:R-:W3:Y:S01]  /*1d30*/  LDG.E R11, desc[UR8][R32.64] ;  /* 0x00000008200b7981 */ /* 0x000ee2000c1e1900 */
[----:B------:R-:W1:Y:S01]  /*1d40*/  F2I.S64.TRUNC R14, R34 ;  /* 0x00000022000e7311 */ /* 0x000e62000020d900 */
[----:B------:R-:W-:Y:S01]  /*1d50*/  MOV R26, R28 ;  /* 0x0000001c001a7202 */ /* 0x000fe20000000f00 */
[----:B------:R-:W-:Y:S01]  /*1d60*/  BSSY.RECONVERGENT B3, `(.L_x_237) ;  /* 0x0000017000037945 */ /* 0x000fe20003800200 */
[----:B-1----:R-:W-:-:S03]  /*1d70*/  IMAD R13, R15, R5, RZ ;  /* 0x000000050f0d7224 */ /* 0x002fc600078e02ff */
[----:B0-----:R-:W-:-:S04]  /*1d80*/  IMAD.WIDE.U32 R24, R14, R5, R26 ;  /* 0x000000050e187225 */ /* 0x001fc800078e001a */
[----:B------:R-:W-:Y:S01]  /*1d90*/  IMAD R15, R14, R12, R13 ;  /* 0x0000000c0e0f7224 */ /* 0x000fe200078e020d */
[----:B------:R-:W-:-:S04]  /*1da0*/  IADD3 R13, PT, PT, R5, -0x1, RZ ;  /* 0xffffffff050d7810 */ /* 0x000fc80007ffe0ff */
[----:B------:R-:W-:Y:S02]  /*1db0*/  SHF.R.S32.HI R12, RZ, 0x1f, R13 ;  /* 0x0000001fff0c7819 */ /* 0x000fe4000001140d */
[----:B------:R-:W-:Y:S01]  /*1dc0*/  IADD3 R15, PT, PT, R25, R15, RZ ;  /* 0x0000000f190f7210 */ /* 0x000fe20007ffe0ff */
        /* <DEDUP_REMOVED lines=8> */
[----:B------:R-:W-:-:S07]  /*1e50*/  MOV R32, 0x1e70 ;  /* 0x00001e7000207802 */ /* 0x000fce0000000f00 */
[----:B------:R-:W-:Y:S05]  /*1e60*/  CALL.REL.NOINC `($__internal_5_$__cuda_sm20_sqrt_rn_f32_slowpath) ;  /* 0x0000002400507944 */ /* 0x000fea0003c00000 */
[----:B------:R-:W-:Y:S01]  /*1e70*/  MOV R26, R34 ;  /* 0x00000022001a7202 */ /* 0x000fe20000000f00 */
[----:B------:R-:W-:Y:S06]  /*1e80*/  BRA `(.L_x_239) ;  /* 0x0000000000107947 */ /* 0x000fec0003800000 */
.L_x_238:
[----:B------:R-:W-:Y:S01]  /*1e90*/  FMUL.FTZ R7, R0, R35 ;  /* 0x0000002300077220 */ /* 0x000fe20000410000 */
[----:B------:R-:W-:-:S03]  /*1ea0*/  FMUL.FTZ R26, R35, 0.5 ;  /* 0x3f000000231a7820 */ /* 0x000fc60000410000 */
[----:B------:R-:W-:-:S04]  /*1eb0*/  FFMA R0, -R7, R7, R0 ;  /* 0x0000000707007223 */ /* 0x000fc80000000100 */
[----:B------:R-:W-:-:S07]  /*1ec0*/  FFMA R26, R0, R26, R7 ;  /* 0x0000001a001a7223 */ /* 0x000fce0000000007 */
.L_x_239:
[----:B------:R-:W-:Y:S05]  /*1ed0*/  BSYNC.RECONVERGENT B3 ;  /* 0x0000000000037941 */ /* 0x000fea0003800200 */
.L_x_237:
        /* <DEDUP_REMOVED lines=9> */
[----:B------:R-:W-:Y:S01]  /*1f70*/  BSSY.RECONVERGENT B3, `(.L_x_240) ;  /* 0x0000017000037945 */ /* 0x000fe20003800200 */
[----:B0-----:R-:W-:-:S03]  /*1f80*/  IMAD R27, R27, R13, RZ ;  /* 0x0000000d1b1b7224 */ /* 0x001fc600078e02ff */
[----:B------:R-:W-:-:S04]  /*1f90*/  IMAD.WIDE.U32 R24, R13, R26, R14 ;  /* 0x0000001a0d187225 */ /* 0x000fc800078e000e */
        /* <DEDUP_REMOVED lines=16> */
.L_x_241:
[----:B------:R-:W-:Y:S01]  /*20a0*/  FMUL.FTZ R27, R0, R11 ;  /* 0x0000000b001b7220 */ /* 0x000fe20000410000 */
[----:B------:R-:W-:-:S03]  /*20b0*/  FMUL.FTZ R11, R11, 0.5 ;  /* 0x3f0000000b0b7820 */ /* 0x000fc60000410000 */
[----:B------:R-:W-:-:S04]  /*20c0*/  FFMA R0, -R27, R27, R0 ;  /* 0x0000001b1b007223 */ /* 0x000fc80000000100 */
[----:B------:R-:W-:-:S07]  /*20d0*/  FFMA R26, R0, R11, R27 ;  /* 0x0000000b001a7223 */ /* 0x000fce000000001b */
.L_x_242:
[----:B------:R-:W-:Y:S05]  /*20e0*/  BSYNC.RECONVERGENT B3 ;  /* 0x0000000000037941 */ /* 0x000fea0003800200 */
.L_x_240:
        /* <DEDUP_REMOVED lines=15> */
[----:B------:R-:W-:Y:S01]  /*21e0*/  IMAD R7, R27, R12, RZ ;  /* 0x0000000c1b077224 */ /* 0x000fe200078e02ff */
[----:B------:R-:W-:Y:S02]  /*21f0*/  SHF.R.S32.HI R8, RZ, 0x1f, R9 ;  /* 0x0000001fff087819 */ /* 0x000fe40000011409 */
[----:B------:R0:W1:Y:S01]  /*2200*/  MUFU.RSQ R22, R23 ;  /* 0x0000001700167308 */ /* 0x0000620000001400 */
[----:B------:R-:W-:Y:S01]  /*2210*/  IADD3 R0, PT, PT, R23, -0xd000000, RZ ;  /* 0xf300000017007810 */ /* 0x000fe20007ffe0ff */
[----:B------:R-:W-:-:S03]  /*2220*/  IMAD R7, R26, R13, R7 ;  /* 0x0000000d1a077224 */ /* 0x000fc600078e0207 */
[----:B------:R-:W-:Y:S01]  /*2230*/  ISETP.GT.U32.AND P1, PT, R0, 0x727fffff, PT ;  /* 0x727fffff0000780c */ /* 0x000fe20003f24070 */
[----:B------:R-:W-:-:S12]  /*2240*/  IMAD.IADD R7, R15, 0x1, R7 ;  /* 0x000000010f077824 */ /* 0x000fd800078e0207 */
[----:B01----:R-:W-:Y:S05]  /*2250*/  @!P1 BRA `(.L_x_244) ;  /* 0x0000000000109947 */ /* 0x003fea0003800000 */
[----:B------:R-:W-:Y:S02]  /*2260*/  MOV R0, R23 ;  /* 0x0000001700007202 */ /* 0x000fe40000000f00 */
[----:B------:R-:W-:-:S07]  /*2270*/  MOV R32, 0x2290 ;  /* 0x0000229000207802 */ /* 0x000fce0000000f00 */
[----:B------:R-:W-:Y:S05]  /*2280*/  CALL.REL.NOINC `($__internal_5_$__cuda_sm20_sqrt_rn_f32_slowpath) ;  /* 0x0000002000487944 */ /* 0x000fea0003c00000 */
[----:B------:R-:W-:Y:S05]  /*2290*/  BRA `(.L_x_245) ;  /* 0x0000000000107947 */ /* 0x000fea0003800000 */
.L_x_244:
[----:B------:R-:W-:Y:S01]  /*22a0*/  FMUL.FTZ R34, R23, R22 ;  /* 0x0000001617227220 */ /* 0x000fe20000410000 */
[----:B------:R-:W-:-:S03]  /*22b0*/  FMUL.FTZ R0, R22, 0.5 ;  /* 0x3f00000016007820 */ /* 0x000fc60000410000 */
[----:B------:R-:W-:-:S04]  /*22c0*/  FFMA R13, -R34, R34, R23 ;  /* 0x00000022220d7223 */ /* 0x000fc80000000117 */
[----:B------:R-:W-:-:S07]  /*22d0*/  FFMA R34, R13, R0, R34 ;  /* 0x000000000d227223 */ /* 0x000fce0000000022 */
.L_x_245:
[----:B------:R-:W-:Y:S05]  /*22e0*/  BSYNC.RECONVERGENT B3 ;  /* 0x0000000000037941 */ /* 0x000fea0003800200 */
.L_x_243:
        /* <DEDUP_REMOVED lines=11> */
.L_x_233:
[----:B------:R-:W-:Y:S02]  /*23a0*/  IADD3 R8, PT, PT, R4, 0x1, RZ ;  /* 0x0000000104087810 */ /* 0x000fe40007ffe0ff */
[----:B------:R-:W-:-:S07]  /*23b0*/  MOV R9, R4 ;  /* 0x0000000400097202 */ /* 0x000fce0000000f00 */
.L_x_232:
[----:B------:R-:W-:Y:S05]  /*23c0*/  BSYNC.RECONVERGENT B1 ;  /* 0x0000000000017941 */ /* 0x000fea0003800200 */
.L_x_231:
        /* <DEDUP_REMOVED lines=16> */
[----:B---3--:R-:W-:-:S04]  /*24d0*/  IMAD.WIDE R14, R23, 0x4, R10 ;  /* 0x00000004170e7825 */ /* 0x008fc800078e020a */
        /* <DEDUP_REMOVED lines=19> */
.L_x_250:
[----:B-1----:R-:W-:Y:S01]  /*2610*/  FMUL.FTZ R34, R23, R22 ;  /* 0x0000001617227220 */ /* 0x002fe20000410000 */
[----:B------:R-:W-:-:S03]  /*2620*/  FMUL.FTZ R0, R22, 0.5 ;  /* 0x3f00000016007820 */ /* 0x000fc60000410000 */
[----:B------:R-:W-:-:S04]  /*2630*/  FFMA R11, -R34, R34, R23 ;  /* 0x00000022220b7223 */ /* 0x000fc80000000117 */
[----:B------:R-:W-:-:S07]  /*2640*/  FFMA R34, R11, R0, R34 ;  /* 0x000000000b227223 */ /* 0x000fce0000000022 */
.L_x_251:
[----:B------:R-:W-:Y:S05]  /*2650*/  BSYNC.RECONVERGENT B2 ;  /* 0x0000000000027941 */ /* 0x000fea0003800200 */
.L_x_249:
        /* <DEDUP_REMOVED lines=9> */
[----:B------:R-:W-:Y:S01]  /*26f0*/  MOV R26, R28 ;  /* 0x0000001c001a7202 */ /* 0x000fe20000000f00 */
[----:B------:R-:W-:Y:S01]  /*2700*/  BSSY.RECONVERGENT B2, `(.L_x_252) ;  /* 0x0000018000027945 */ /* 0x000fe20003800200 */
[----:B-1----:R-:W-:-:S03]  /*2710*/  IMAD R11, R13, R7, RZ ;  /* 0x000000070d0b7224 */ /* 0x002fc600078e02ff */
[----:B------:R-:W-:-:S04]  /*2720*/  IMAD.WIDE.U32 R4, R7, R12, R26 ;  /* 0x0000000c07047225 */ /* 0x000fc800078e001a */
[----:B------:R-:W-:-:S05]  /*2730*/  IMAD R7, R12, R6, R11 ;  /* 0x000000060c077224 */ /* 0x000fca00078e020b */
[----:B------:R-:W-:Y:S01]  /*2740*/  IADD3 R7, PT, PT, R5, R7, RZ ;  /* 0x0000000705077210 */ /* 0x000fe20007ffe0ff */
[----:B--2---:R-:W-:Y:S01]  /*2750*/  FADD R9, R9, -R14 ;  /* 0x8000000e09097221 */ /* 0x004fe20000000000 */
[----:B---3--:R-:W-:-:S03]  /*2760*/  FADD R10, R10, -R23 ;  /* 0x800000170a0a7221 */ /* 0x008fc60000000000 */
[----:B------:R-:W-:-:S04]  /*2770*/  FMUL R9, R9, R9 ;  /* 0x0000000909097220 */ /* 0x000fc80000400000 */
[----:B------:R-:W-:Y:S01]  /*2780*/  FFMA R25, R10, R10, R9 ;  /* 0x0000000a0a197223 */ /* 0x000fe20000000009 */
[----:B------:R-:W-:-:S03]  /*2790*/  IADD3 R9, PT, PT, R8, 0x1, RZ ;  /* 0x0000000108097810 */ /* 0x000fc60007ffe0ff */
[----:B------:R1:W2:Y:S01]  /*27a0*/  MUFU.RSQ R14, R25 ;  /* 0x00000019000e7308 */ /* 0x0002a20000001400 */
[----:B------:R-:W-:Y:S02]  /*27b0*/  IADD3 R0, PT, PT, R25, -0xd000000, RZ ;  /* 0xf300000019007810 */ /* 0x000fe40007ffe0ff */
[----:B0-----:R-:W-:Y:S02]  /*27c0*/  IADD3 R11, PT, PT, -R9, UR4, RZ ;  /* 0x00000004090b7c10 */ /* 0x001fe4000fffe1ff */
[----:B------:R-:W-:Y:S02]  /*27d0*/  ISETP.GT.U32.AND P0, PT, R0, 0x727fffff, PT ;  /* 0x727fffff0000780c */ /* 0x000fe40003f04070 */
[----:B------:R-:W-:-:S11]  /*27e0*/  SHF.R.S32.HI R10, RZ, 0x1f, R11 ;  /* 0x0000001fff0a7819 */ /* 0x000fd6000001140b */
[----:B-12---:R-:W-:Y:S05]  /*27f0*/  @!P0 BRA `(.L_x_253) ;  /* 0x0000000000108947 */ /* 0x006fea0003800000 */
[----:B------:R-:W-:Y:S01]  /*2800*/  IMAD.MOV.U32 R0, RZ, RZ, R25 ;  /* 0x000000ffff007224 */ /* 0x000fe200078e0019 */
[----:B------:R-:W-:-:S07]  /*2810*/  MOV R32, 0x2830 ;  /* 0x0000283000207802 */ /* 0x000fce0000000f00 */
[----:B------:R-:W-:Y:S05]  /*2820*/  CALL.REL.NOINC `($__internal_5_$__cuda_sm20_sqrt_rn_f32_slowpath) ;  /* 0x0000001800e07944 */ /* 0x000fea0003c00000 */
[----:B------:R-:W-:Y:S05]  /*2830*/  BRA `(.L_x_254) ;  /* 0x0000000000107947 */ /* 0x000fea0003800000 */
.L_x_253:
[----:B------:R-:W-:Y:S01]  /*2840*/  FMUL.FTZ R34, R25, R14 ;  /* 0x0000000e19227220 */ /* 0x000fe20000410000 */
[----:B------:R-:W-:-:S03]  /*2850*/  FMUL.FTZ R0, R14, 0.5 ;  /* 0x3f0000000e007820 */ /* 0x000fc60000410000 */
[----:B------:R-:W-:-:S04]  /*2860*/  FFMA R13, -R34, R34, R25 ;  /* 0x00000022220d7223 */ /* 0x000fc80000000119 */
[----:B------:R-:W-:-:S07]  /*2870*/  FFMA R34, R13, R0, R34 ;  /* 0x000000000d227223 */ /* 0x000fce0000000022 */
.L_x_254:
[----:B------:R-:W-:Y:S05]  /*2880*/  BSYNC.RECONVERGENT B2 ;  /* 0x0000000000027941 */ /* 0x000fea0003800200 */
.L_x_252:
        /* <DEDUP_REMOVED lines=8> */
.L_x_248:
[----:B------:R-:W-:Y:S05]  /*2910*/  BSYNC.RECONVERGENT B1 ;  /* 0x0000000000017941 */ /* 0x000fea0003800200 */
.L_x_247:
        /* <DEDUP_REMOVED lines=34> */
.L_x_256:
[----:B-1----:R-:W-:Y:S01]  /*2b40*/  FMUL.FTZ R34, R5, R4 ;  /* 0x0000000405227220 */ /* 0x002fe20000410000 */
[----:B------:R-:W-:-:S03]  /*2b50*/  FMUL.FTZ R0, R4, 0.5 ;  /* 0x3f00000004007820 */ /* 0x000fc60000410000 */
[----:B------:R-:W-:-:S04]  /*2b60*/  FFMA R5, -R34, R34, R5 ;  /* 0x0000002222057223 */ /* 0x000fc80000000105 */
[----:B------:R-:W-:-:S07]  /*2b70*/  FFMA R34, R5, R0, R34 ;  /* 0x0000000005227223 */ /* 0x000fce0000000022 */
.L_x_257:
[----:B------:R-:W-:Y:S05]  /*2b80*/  BSYNC.RECONVERGENT B1 ;  /* 0x0000000000017941 */ /* 0x000fea0003800200 */
.L_x_255:
[----:B------:R-:W0:Y:S01]  /*2b90*/  F2I.S64.TRUNC R4, R34 ;  /* 0x0000002200047311 */ /* 0x000e22000020d900 */
[----:B------:R-:W-:Y:S01]  /*2ba0*/  MOV R26, R28 ;  /* 0x0000001c001a7202 */ /* 0x000fe20000000f00 */
[----:B0-----:R-:W-:-:S04]  /*2bb0*/  IMAD R5, R5, R8, RZ ;  /* 0x0000000805057224 */ /* 0x001fc800078e02ff */
[----:B------:R-:W-:-:S04]  /*2bc0*/  IMAD.WIDE.U32 R8, R8, R4, R26 ;  /* 0x0000000408087225 */ /* 0x000fc800078e001a */
[----:B------:R-:W-:Y:S01]  /*2bd0*/  IMAD R5, R4, R2, R5 ;  /* 0x0000000204057224 */ /* 0x000fe200078e0205 */
[----:B------:R-:W-:-:S04]  /*2be0*/  MOV R28, R8 ;  /* 0x00000008001c7202 */ /* 0x000fc80000000f00 */
[----:B------:R-:W-:-:S07]  /*2bf0*/  IADD3 R27, PT, PT, R9, R5, RZ ;  /* 0x00000005091b7210 */ /* 0x000fce0007ffe0ff */
.L_x_230:
[----:B------:R-:W-:Y:S05]  /*2c00*/  BSYNC.RECONVERGENT B0 ;  /* 0x0000000000007941 */ /* 0x000fea0003800200 */
.L_x_229:
[----:B------:R-:W-:Y:S01]  /*2c10*/  ISETP.GT.AND P0, PT, R16, R31, PT ;  /* 0x0000001f1000720c */ /* 0x000fe20003f04270 */
[----:B------:R-:W-:Y:S01]  /*2c20*/  BSSY.RECONVERGENT B0, `(.L_x_258) ;  /* 0x000013f000007945 */ /* 0x000fe20003800200 */
[----:B------:R-:W-:Y:S01]  /*2c30*/  HFMA2 R26, -RZ, RZ, 0, 0 ;  /* 0x00000000ff1a7431 */ /* 0x000fe200000001ff */
[----:B------:R-:W-:-:S10]  /*2c40*/  MOV R25, RZ ;  /* 0x000000ff00197202 */ /* 0x000fd40000000f00 */
[----:B------:R-:W-:Y:S05]  /*2c50*/  @!P0 BRA `(.L_x_259) ;  /* 0x0000001000ec8947 */ /* 0x000fea0003800000 */
[----:B------:R-:W0:Y:S01]  /*2c60*/  LDC R11, c[0x0][0x388] ;  /* 0x0000e200ff0b7b82 */ /* 0x000e220000000800 */
[----:B------:R-:W-:Y:S01]  /*2c70*/  IADD3 R3, PT, PT, R20, R3, RZ ;  /* 0x0000000314037210 */ /* 0x000fe20007ffe0ff */
[----:B------:R-:W-:Y:S01]  /*2c80*/  BSSY.RECONVERGENT B1, `(.L_x_260) ;  /* 0x00000b2000017945 */ /* 0x000fe20003800200 */
[----:B------:R-:W-:Y:S01]  /*2c90*/  IADD3 R0, PT, PT, -R31, RZ, RZ ;  /* 0x000000ff1f007210 */ /* 0x000fe20007ffe1ff */
[----:B------:R-:W-:Y:S01]  /*2ca0*/  IMAD.MOV.U32 R26, RZ, RZ, RZ ;  /* 0x000000ffff1a7224 */ /* 0x000fe200078e00ff */
[----:B------:R-:W-:Y:S02]  /*2cb0*/  MOV R6, R16 ;  /* 0x0000001000067202 */ /* 0x000fe40000000f00 */
        /* <DEDUP_REMOVED lines=13> */
[----:B------:R-:W-:Y:S02]  /*2d90*/  LOP3.LUT R14, RZ, R31, RZ, 0x33, !PT ;  /* 0x0000001fff0e7212 */ /* 0x000fe400078e33ff */
[----:B------:R-:W-:Y:S02]  /*2da0*/  LOP3.LUT R10, R15, 0xfffffffc, RZ, 0xc0, !PT ;  /* 0xfffffffc0f0a7812 */ /* 0x000fe400078ec0ff */
[----:B------:R-:W-:Y:S01]  /*2db0*/  IADD3 R14, PT, PT, R14, R11, RZ ;  /* 0x0000000b0e0e7210 */ /* 0x000fe20007ffe0ff */
[----:B-1----:R-:W-:-:S04]  /*2dc0*/  IMAD.WIDE R4, R9, 0x4, R4 ;  /* 0x0000000409047825 */ /* 0x002fc800078e0204 */
[----:B--2---:R-:W-:Y:S01]  /*2dd0*/  IMAD.WIDE R6, R9, 0x4, R6 ;  /* 0x0000000409067825 */ /* 0x004fe200078e0206 */
[----:B------:R0:W5:Y:S04]  /*2de0*/  LDG.E R2, desc[UR8][R4.64] ;  /* 0x0000000804027981 */ /* 0x000168000c1e1900 */
[----:B------:R0:W5:Y:S01]  /*2df0*/  LDG.E R3, desc[UR8][R6.64] ;  /* 0x0000000806037981 */ /* 0x000162000c1e1900 */
[----:B------:R-:W-:Y:S01]  /*2e00*/  IADD3 R11, PT, PT, -R31, R11, RZ ;  /* 0x0000000b1f0b7210 */ /* 0x000fe20007ffe1ff */
[----:B------:R-:W-:Y:S01]  /*2e10*/  HFMA2 R26, -RZ, RZ, 0, 0 ;  /* 0x00000000ff1a7431 */ /* 0x000fe200000001ff */
[----:B------:R-:W-:Y:S01]  /*2e20*/  BSSY.RECONVERGENT B2, `(.L_x_262) ;  /* 0x0000096000027945 */ /* 0x000fe20003800200 */
[----:B------:R-:W-:Y:S02]  /*2e30*/  IADD3 R24, PT, PT, R16, 0x1, RZ ;  /* 0x0000000110187810 */ /* 0x000fe40007ffe0ff */
[----:B------:R-:W-:-:S02]  /*2e40*/  IADD3 R13, PT, PT, R11, -0x4, RZ ;  /* 0xfffffffc0b0d7810 */ /* 0x000fc40007ffe0ff */
[C---:B------:R-:W-:Y:S02]  /*2e50*/  IADD3 R12, PT, PT, R11.reuse, -0x3, RZ ;  /* 0xfffffffd0b0c7810 */ /* 0x040fe40007ffe0ff */
[----:B------:R-:W-:Y:S02]  /*2e60*/  MOV R25, RZ ;  /* 0x000000ff00197202 */ /* 0x000fe40000000f00 */
[----:B------:R-:W-:Y:S02]  /*2e70*/  IADD3 R11, PT, PT, R11, -0x2, RZ ;  /* 0xfffffffe0b0b7810 */ /* 0x000fe40007ffe0ff */
[----:B0-----:R-:W-:-:S07]  /*2e80*/  IADD3 R10, PT, PT, -R10, RZ, RZ ;  /* 0x000000ff0a0a7210 */ /* 0x001fce0007ffe1ff */
.L_x_275:
[----:B------:R-:W0:Y:S01]  /*2e90*/  LDC.64 R22, c[0x0][0x380] ;  /* 0x0000e000ff167b82 */ /* 0x000e220000000a00 */
[----:B------:R-:W-:-:S07]  /*2ea0*/  IADD3 R5, PT, PT, R24, -0x1, RZ ;  /* 0xffffffff18057810 */ /* 0x000fce0007ffe0ff */
[----:B------:R-:W1:Y:S01]  /*2eb0*/  LDC.64 R32, c[0x0][0x390] ;  /* 0x0000e400ff207b82 */ /* 0x000e620000000a00 */
[----:B0-----:R-:W-:-:S07]  /*2ec0*/  IMAD.WIDE R22, R5, 0x4, R22 ;  /* 0x0000000405167825 */ /* 0x001fce00078e0216 */
[----:B------:R-:W0:Y:S01]  /*2ed0*/  LDC.64 R4, c[0x0][0x398] ;  /* 0x0000e600ff047b82 */ /* 0x000e220000000a00 */
[----:B------:R-:W0:Y:S02]  /*2ee0*/  LDG.E R7, desc[UR8][R22.64] ;  /* 0x0000000816077981 */ /* 0x000e24000c1e1900 */
[----:B0-----:R-:W-:-:S04]  /*2ef0*/  IMAD.WIDE R4, R7, 0x4, R4 ;  /* 0x0000000407047825 */ /* 0x001fc800078e0204 */
[----:B-1----:R-:W-:Y:S01]  /*2f00*/  IMAD.WIDE R32, R7, 0x4, R32 ;  /* 0x0000000407207825 */ /* 0x002fe200078e0220 */
[----:B------:R0:W2:Y:S04]  /*2f10*/  LDG.E R8, desc[UR8][R4.64] ;  /* 0x0000000804087981 */ /* 0x0000a8000c1e1900 */
[----:B------:R-:W3:Y:S01]  /*2f20*/  LDG.E R9, desc[UR8][R32.64] ;  /* 0x0000000820097981 */ /* 0x000ee2000c1e1900 */
[----:B------:R-:W-:Y:S01]  /*2f30*/  BSSY.RECONVERGENT B3, `(.L_x_263) ;  /* 0x0000016000037945 */ /* 0x000fe20003800200 */
[----:B------:R-:W-:Y:S02]  /*2f40*/  SHF.R.S32.HI R7, RZ, 0x1f, R13 ;  /* 0x0000001fff077819 */ /* 0x000fe4000001140d */
[----:B------:R-:W-:Y:S02]  /*2f50*/  SHF.R.S32.HI R6, RZ, 0x1f, R12 ;  /* 0x0000001fff067819 */ /* 0x000fe4000001140c */
[----:B0-----:R-:W-:-:S02]  /*2f60*/  SHF.R.S32.HI R5, RZ, 0x1f, R11 ;  /* 0x0000001fff057819 */ /* 0x001fc4000001140b */
[----:B------:R-:W-:Y:S01]  /*2f70*/  SHF.R.S32.HI R4, RZ, 0x1f, R14 ;  /* 0x0000001fff047819 */ /* 0x000fe2000001140e */
[----:B--2--5:R-:W-:Y:S01]  /*2f80*/  FADD R3, -R8, R3 ;  /* 0x0000000308037221 */ /* 0x024fe20000000100 */
[----:B---3--:R-:W-:-:S03]  /*2f90*/  FADD R2, -R9, R2 ;  /* 0x0000000209027221 */ /* 0x008fc60000000100 */
        /* <DEDUP_REMOVED lines=8> */
[----:B------:R-:W-:Y:S05]  /*3020*/  CALL.REL.NOINC `($__internal_5_$__cuda_sm20_sqrt_rn_f32_slowpath) ;  /* 0x0000001000e07944 */ /* 0x000fea0003c00000 */
[----:B------:R-:W-:Y:S01]  /*3030*/  MOV R0, R34 ;  /* 0x0000002200007202 */ /* 0x000fe20000000f00 */
[----:B------:R-:W-:Y:S06]  /*3040*/  BRA `(.L_x_265) ;  /* 0x0000000000107947 */ /* 0x000fec0003800000 */
.L_x_264:
[----:B------:R-:W-:Y:S01]  /*3050*/  FMUL.FTZ R0, R3, R2 ;  /* 0x0000000203007220 */ /* 0x000fe20000410000 */
[----:B------:R-:W-:-:S03]  /*3060*/  FMUL.FTZ R2, R2, 0.5 ;  /* 0x3f00000002027820 */ /* 0x000fc60000410000 */
[----:B------:R-:W-:-:S04]  /*3070*/  FFMA R3, -R0, R0, R3 ;  /* 0x0000000000037223 */ /* 0x000fc80000000103 */
[----:B------:R-:W-:-:S07]  /*3080*/  FFMA R0, R3, R2, R0 ;  /* 0x0000000203007223 */ /* 0x000fce0000000000 */
.L_x_265:
[----:B------:R-:W-:Y:S05]  /*3090*/  BSYNC.RECONVERGENT B3 ;  /* 0x0000000000037941 */ /* 0x000fea0003800200 */
.L_x_263:
[----:B------:R-:W2:Y:S01]  /*30a0*/  LDG.E R3, desc[UR8][R22.64+-0x4] ;  /* 0xfffffc0816037981 */ /* 0x000ea2000c1e1900 */
[----:B------:R-:W2:Y:S08]  /*30b0*/  LDC.64 R34, c[0x0][0x398] ;  /* 0x0000e600ff227b82 */ /* 0x000eb00000000a00 */
[----:B------:R-:W0:Y:S01]  /*30c0*/  LDC.64 R32, c[0x0][0x390] ;  /* 0x0000e400ff207b82 */ /* 0x000e220000000a00 */
[----:B--2---:R-:W-:-:S04]  /*30d0*/  IMAD.WIDE R34, R3, 0x4, R34 ;  /* 0x0000000403227825 */ /* 0x004fc800078e0222 */
[----:B0-----:R-:W-:Y:S02]  /*30e0*/  IMAD.WIDE R32, R3, 0x4, R32 ;  /* 0x0000000403207825 */ /* 0x001fe400078e0220 */
[----:B------:R-:W2:Y:S04]  /*30f0*/  LDG.E R3, desc[UR8][R34.64] ;  /* 0x0000000822037981 */ /* 0x000ea8000c1e1900 */
[----:B------:R-:W3:Y:S01]  /*3100*/  LDG.E R2, desc[UR8][R32.64] ;  /* 0x0000000820027981 */ /* 0x000ee2000c1e1900 */
[----:B------:R0:W1:Y:S01]  /*3110*/  F2I.S64.TRUNC R36, R0 ;  /* 0x0000000000247311 */ /* 0x000062000020d900 */
[----:B------:R-:W-:Y:S01]  /*3120*/  BSSY.RECONVERGENT B3, `(.L_x_266) ;  /* 0x0000017000037945 */ /* 0x000fe20003800200 */
[----:B--2---:R-:W-:Y:S01]  /*3130*/  FADD R8, R8, -R3 ;  /* 0x8000000308087221 */ /* 0x004fe20000000000 */
[----:B---3--:R-:W-:-:S03]  /*3140*/  FADD R9, R9, -R2 ;  /* 0x8000000209097221 */ /* 0x008fc60000000000 */
[----:B------:R-:W-:-:S04]  /*3150*/  FMUL R8, R8, R8 ;  /* 0x0000000808087220 */ /* 0x000fc80000400000 */
[----:B0-----:R-:W-:Y:S01]  /*3160*/  FFMA R0, R9, R9, R8 ;  /* 0x0000000909007223 */ /* 0x001fe20000000008 */
[----:B-1----:R-:W-:Y:S01]  /*3170*/  IMAD R9, R37, R14, RZ ;  /* 0x0000000e25097224 */ /* 0x002fe200078e02ff */
[----:B------:R-:W-:Y:S02]  /*3180*/  MOV R8, R26 ;  /* 0x0000001a00087202 */ /* 0x000fe40000000f00 */
[----:B------:R0:W1:Y:S01]  /*3190*/  MUFU.RSQ R37, R0 ;  /* 0x0000000000257308 */ /* 0x0000620000001400 */
[----:B------:R-:W-:Y:S01]  /*31a0*/  IMAD R39, R36, R4, R9 ;  /* 0x0000000424277224 */ /* 0x000fe200078e0209 */
[----:B------:R-:W-:Y:S02]  /*31b0*/  IADD3 R4, PT, PT, R0, -0xd000000, RZ ;  /* 0xf300000000047810 */ /* 0x000fe40007ffe0ff */
[----:B------:R-:W-:Y:S02]  /*31c0*/  MOV R9, R25 ;  /* 0x0000001900097202 */ /* 0x000fe40000000f00 */
[----:B------:R-:W-:Y:S01]  /*31d0*/  ISETP.GT.U32.AND P0, PT, R4, 0x727fffff, PT ;  /* 0x727fffff0400780c */ /* 0x000fe20003f04070 */
[----:B------:R-:W-:-:S05]  /*31e0*/  IMAD.WIDE.U32 R8, R36, R14, R8 ;  /* 0x0000000e24087225 */ /* 0x000fca00078e0008 */
[----:B------:R-:W-:-:S07]  /*31f0*/  IADD3 R25, PT, PT, R9, R39, RZ ;  /* 0x0000002709197210 */ /* 0x000fce0007ffe0ff */
[----:B01----:R-:W-:Y:S05]  /*3200*/  @!P0 BRA `(.L_x_267) ;  /* 0x0000000000108947 */ /* 0x003fea0003800000 */
[----:B------:R-:W-:-:S07]  /*3210*/  MOV R32, 0x3230 ;  /* 0x0000323000207802 */ /* 0x000fce0000000f00 */
[----:B------:R-:W-:Y:S05]  /*3220*/  CALL.REL.NOINC `($__internal_5_$__cuda_sm20_sqrt_rn_f32_slowpath) ;  /* 0x0000001000607944 */ /* 0x000fea0003c00000 */
[----:B------:R-:W-:Y:S01]  /*3230*/  MOV R32, R34 ;  /* 0x0000002200207202 */ /* 0x000fe20000000f00 */
[----:B------:R-:W-:Y:S06]  /*3240*/  BRA `(.L_x_268) ;  /* 0x0000000000107947 */ /* 0x000fec0003800000 */
.L_x_267:
[----:B------:R-:W-:Y:S01]  /*3250*/  FMUL.FTZ R33, R0, R37 ;  /* 0x0000002500217220 */ /* 0x000fe20000410000 */
[----:B------:R-:W-:-:S03]  /*3260*/  FMUL.FTZ R32, R37, 0.5 ;  /* 0x3f00000025207820 */ /* 0x000fc60000410000 */
[----:B------:R-:W-:-:S04]  /*3270*/  FFMA R0, -R33, R33, R0 ;  /* 0x0000002121007223 */ /* 0x000fc80000000100 */
[----:B------:R-:W-:-:S07]  /*3280*/  FFMA R32, R0, R32, R33 ;  /* 0x0000002000207223 */ /* 0x000fce0000000021 */
.L_x_268:
[----:B------:R-:W-:Y:S05]  /*3290*/  BSYNC.RECONVERGENT B3 ;  /* 0x0000000000037941 */ /* 0x000fea0003800200 */
.L_x_266:
        /* <DEDUP_REMOVED lines=9> */
[----:B------:R-:W-:Y:S01]  /*3330*/  BSSY.RECONVERGENT B3, `(.L_x_269) ;  /* 0x0000016000037945 */ /* 0x000fe20003800200 */
[----:B------:R-:W-:Y:S01]  /*3340*/  MOV R39, R25 ;  /* 0x0000001900277202 */ /* 0x000fe20000000f00 */
[----:B0-----:R-:W-:-:S02]  /*3350*/  IMAD R8, R33, R11, RZ ;  /* 0x0000000b21087224 */ /* 0x001fc400078e02ff */
[----:B------:R-:W-:-:S04]  /*3360*/  IMAD.WIDE.U32 R38, R32, R11, R38 ;  /* 0x0000000b20267225 */ /* 0x000fc800078e0026 */
[----:B------:R-:W-:-:S05]  /*3370*/  IMAD R5, R32, R5, R8 ;  /* 0x0000000520057224 */ /* 0x000fca00078e0208 */
        /* <DEDUP_REMOVED lines=13> */
.L_x_270:
[----:B------:R-:W-:Y:S01]  /*3450*/  FMUL.FTZ R25, R0, R3 ;  /* 0x0000000300197220 */ /* 0x000fe20000410000 */
[----:B------:R-:W-:-:S03]  /*3460*/  FMUL.FTZ R3, R3, 0.5 ;  /* 0x3f00000003037820 */ /* 0x000fc60000410000 */
[----:B------:R-:W-:-:S04]  /*3470*/  FFMA R0, -R25, R25, R0 ;  /* 0x0000001919007223 */ /* 0x000fc80000000100 */
[----:B------:R-:W-:-:S07]  /*3480*/  FFMA R32, R0, R3, R25 ;  /* 0x0000000300207223 */ /* 0x000fce0000000019 */
.L_x_271:
[----:B------:R-:W-:Y:S05]  /*3490*/  BSYNC.RECONVERGENT B3 ;  /* 0x0000000000037941 */ /* 0x000fea0003800200 */
.L_x_269:
        /* <DEDUP_REMOVED lines=8> */
[----:B------:R-:W-:Y:S01]  /*3520*/  BSSY.RECONVERGENT B3, `(.L_x_272) ;  /* 0x0000015000037945 */ /* 0x000fe20003800200 */
[----:B0-----:R-:W-:Y:S02]  /*3530*/  IMAD R25, R33, R12, RZ ;  /* 0x0000000c21197224 */ /* 0x001fe400078e02ff */
[----:B--2---:R-:W-:Y:S01]  /*3540*/  FADD R4, R4, -R3 ;  /* 0x8000000304047221 */ /* 0x004fe20000000000 */
[----:B---3--:R-:W-:-:S03]  /*3550*/  FADD R0, R9, -R2 ;  /* 0x8000000209007221 */ /* 0x008fc60000000000 */
[----:B------:R-:W-:Y:S01]  /*3560*/  FMUL R9, R4, R4 ;  /* 0x0000000404097220 */ /* 0x000fe20000400000 */
[----:B------:R-:W-:-:S03]  /*3570*/  MOV R4, R38 ;  /* 0x0000002600047202 */ /* 0x000fc60000000f00 */
[----:B------:R-:W-:-:S04]  /*3580*/  FFMA R0, R0, R0, R9 ;  /* 0x0000000000007223 */ /* 0x000fc80000000009 */
[----:B------:R0:W1:Y:S01]  /*3590*/  MUFU.RSQ R23, R0 ;  /* 0x0000000000177308 */ /* 0x0000620000001400 */
[----:B------:R-:W-:-:S04]  /*35a0*/  IADD3 R8, PT, PT, R0, -0xd000000, RZ ;  /* 0xf300000000087810 */ /* 0x000fc80007ffe0ff */
[----:B------:R-:W-:Y:S01]  /*35b0*/  ISETP.GT.U32.AND P0, PT, R8, 0x727fffff, PT ;  /* 0x727fffff0800780c */ /* 0x000fe20003f04070 */
[----:B------:R-:W-:-:S04]  /*35c0*/  IMAD.WIDE.U32 R8, R32, R12, R4 ;  /* 0x0000000c20087225 */ /* 0x000fc800078e0004 */
[----:B------:R-:W-:-:S05]  /*35d0*/  IMAD R5, R32, R6, R25 ;  /* 0x0000000620057224 */ /* 0x000fca00078e0219 */
[----:B------:R-:W-:-:S03]  /*35e0*/  IADD3 R5, PT, PT, R9, R5, RZ ;  /* 0x0000000509057210 */ /* 0x000fc60007ffe0ff */
[----:B01----:R-:W-:Y:S05]  /*35f0*/  @!P0 BRA `(.L_x_273) ;  /* 0x00000000000c8947 */ /* 0x003fea0003800000 */
[----:B------:R-:W-:-:S07]  /*3600*/  MOV R32, 0x3620 ;  /* 0x0000362000207802 */ /* 0x000fce0000000f00 */
[----:B------:R-:W-:Y:S05]  /*3610*/  CALL.REL.NOINC `($__internal_5_$__cuda_sm20_sqrt_rn_f32_slowpath) ;  /* 0x0000000c00647944 */ /* 0x000fea0003c00000 */
[----:B------:R-:W-:Y:S05]  /*3620*/  BRA `(.L_x_274) ;  /* 0x0000000000107947 */ /* 0x000fea0003800000 */
.L_x_273:
[----:B------:R-:W-:Y:S01]  /*3630*/  FMUL.FTZ R25, R0, R23 ;  /* 0x0000001700197220 */ /* 0x000fe20000410000 */
[----:B------:R-:W-:-:S03]  /*3640*/  FMUL.FTZ R23, R23, 0.5 ;  /* 0x3f00000017177820 */ /* 0x000fc60000410000 */
[----:B------:R-:W-:-:S04]  /*3650*/  FFMA R0, -R25, R25, R0 ;  /* 0x0000001919007223 */ /* 0x000fc80000000100 */
[----:B------:R-:W-:-:S07]  /*3660*/  FFMA R34, R0, R23, R25 ;  /* 0x0000001700227223 */ /* 0x000fce0000000019 */
.L_x_274:
[----:B------:R-:W-:Y:S05]  /*3670*/  BSYNC.RECONVERGENT B3 ;  /* 0x0000000000037941 */ /* 0x000fea0003800200 */
.L_x_272:
[----:B------:R-:W0:Y:S01]  /*3680*/  F2I.S64.TRUNC R22, R34 ;  /* 0x0000002200167311 */ /* 0x000e22000020d900 */
[----:B------:R-:W-:Y:S01]  /*3690*/  IADD3 R10, PT, PT, R10, 0x4, RZ ;  /* 0x000000040a0a7810 */ /* 0x000fe20007ffe0ff */
[----:B------:R-:W-:Y:S01]  /*36a0*/  IMAD.MOV.U32 R4, RZ, RZ, R8 ;  /* 0x000000ffff047224 */ /* 0x000fe200078e0008 */
[----:B------:R-:W-:Y:S02]  /*36b0*/  IADD3 R31, PT, PT, R31, 0x4, RZ ;  /* 0x000000041f1f7810 */ /* 0x000fe40007ffe0ff */
[----:B------:R-:W-:Y:S02]  /*36c0*/  ISETP.NE.AND P0, PT, R10, RZ, PT ;  /* 0x000000ff0a00720c */ /* 0x000fe40003f05270 */
[----:B------:R-:W-:Y:S02]  /*36d0*/  IADD3 R12, PT, PT, R12, -0x4, RZ ;  /* 0xfffffffc0c0c7810 */ /* 0x000fe40007ffe0ff */
[----:B------:R-:W-:Y:S02]  /*36e0*/  IADD3 R11, PT, PT, R11, -0x4, RZ ;  /* 0xfffffffc0b0b7810 */ /* 0x000fe40007ffe0ff */
[----:B------:R-:W-:-:S02]  /*36f0*/  IADD3 R14, PT, PT, R14, -0x4, RZ ;  /* 0xfffffffc0e0e7810 */ /* 0x000fc40007ffe0ff */
[----:B------:R-:W-:Y:S01]  /*3700*/  IADD3 R24, PT, PT, R24, -0x4, RZ ;  /* 0xfffffffc18187810 */ /* 0x000fe20007ffe0ff */
[-C--:B0-----:R-:W-:Y:S02]  /*3710*/  IMAD R0, R23, R13.reuse, RZ ;  /* 0x0000000d17007224 */ /* 0x081fe400078e02ff */
[----:B------:R-:W-:Y:S01]  /*3720*/  IMAD.WIDE.U32 R4, R22, R13, R4 ;  /* 0x0000000d16047225 */ /* 0x000fe200078e0004 */
[----:B------:R-:W-:-:S03]  /*3730*/  IADD3 R13, PT, PT, R13, -0x4, RZ ;  /* 0xfffffffc0d0d7810 */ /* 0x000fc60007ffe0ff */
[----:B------:R-:W-:Y:S01]  /*3740*/  IMAD R7, R22, R7, R0 ;  /* 0x0000000716077224 */ /* 0x000fe200078e0200 */
[----:B------:R-:W-:-:S04]  /*3750*/  MOV R26, R4 ;  /* 0x00000004001a7202 */ /* 0x000fc80000000f00 */
[----:B------:R-:W-:Y:S01]  /*3760*/  IADD3 R25, PT, PT, R5, R7, RZ ;  /* 0x0000000705197210 */ /* 0x000fe20007ffe0ff */
[----:B------:R-:W-:Y:S06]  /*3770*/  @P0 BRA `(.L_x_275) ;  /* 0xfffffff400c40947 */ /* 0x000fec000383ffff */
[----:B------:R-:W-:Y:S05]  /*3780*/  BSYNC.RECONVERGENT B2 ;  /* 0x0000000000027941 */ /* 0x000fea0003800200 */
.L_x_262:
[----:B------:R-:W-:-:S07]  /*3790*/  IADD3 R6, PT, PT, R24, -0x1, RZ ;  /* 0xffffffff18067810 */ /* 0x000fce0007ffe0ff */
.L_x_261:
[----:B------:R-:W-:Y:S05]  /*37a0*/  BSYNC.RECONVERGENT B1 ;  /* 0x0000000000017941 */ /* 0x000fea0003800200 */
.L_x_260:
        /* <DEDUP_REMOVED lines=16> */
[----:B---3--:R-:W-:-:S04]  /*38b0*/  IMAD.WIDE R10, R33, 0x4, R4 ;  /* 0x00000004210a7825 */ /* 0x008fc800078e0204 */
[----:B------:R-:W-:Y:S02]  /*38c0*/  IMAD.WIDE R8, R9, 0x4, R4 ;  /* 0x0000000409087825 */ /* 0x000fe400078e0204 */
[----:B------:R-:W2:Y:S04]  /*38d0*/  LDG.E R5, desc[UR8][R22.64] ;  /* 0x0000000816057981 */ /* 0x000ea8000c1e1900 */
        /* <DEDUP_REMOVED lines=16> */
[----:B--2---:R-:W-:Y:S05]  /*39e0*/  CALL.REL.NOINC `($__internal_5_$__cuda_sm20_sqrt_rn_f32_slowpath) ;  /* 0x0000000800707944 */ /* 0x004fea0003c00000 */
[----:B------:R-:W-:Y:S05]  /*39f0*/  BRA `(.L_x_280) ;  /* 0x0000000000107947 */ /* 0x000fea0003800000 */
.L_x_279:
[----:B--2---:R-:W-:Y:S01]  /*3a00*/  FMUL.FTZ R34, R33, R14 ;  /* 0x0000000e21227220 */ /* 0x004fe20000410000 */
[----:B------:R-:W-:-:S03]  /*3a10*/  FMUL.FTZ R0, R14, 0.5 ;  /* 0x3f0000000e007820 */ /* 0x000fc60000410000 */
[----:B------:R-:W-:-:S04]  /*3a20*/  FFMA R9, -R34, R34, R33 ;  /* 0x0000002222097223 */ /* 0x000fc80000000121 */
[----:B------:R-:W-:-:S07]  /*3a30*/  FFMA R34, R9, R0, R34 ;  /* 0x0000000009227223 */ /* 0x000fce0000000022 */
.L_x_280:
[----:B------:R-:W-:Y:S05]  /*3a40*/  BSYNC.RECONVERGENT B2 ;  /* 0x0000000000027941 */ /* 0x000fea0003800200 */
.L_x_278:
        /* <DEDUP_REMOVED lines=9> */
[----:B------:R-:W-:Y:S01]  /*3ae0*/  IMAD.MOV.U32 R24, RZ, RZ, R26 ;  /* 0x000000ffff187224 */ /* 0x000fe200078e001a */
[----:B-1----:R-:W-:Y:S01]  /*3af0*/  IADD3 R9, PT, PT, -R31, -0x2, R14 ;  /* 0xfffffffe1f097810 */ /* 0x002fe20007ffe10e */
[----:B------:R-:W-:Y:S02]  /*3b00*/  BSSY.RECONVERGENT B2, `(.L_x_281) ;  /* 0x0000017000027945 */ /* 0x000fe40003800200 */
[----:B0-----:R-:W-:Y:S01]  /*3b10*/  IMAD.WIDE.U32 R2, R7, R10, R24 ;  /* 0x0000000a07027225 */ /* 0x001fe200078e0018 */
[----:B------:R-:W-:-:S03]  /*3b20*/  IADD3 R24, PT, PT, R6, -0x1, RZ ;  /* 0xffffffff06187810 */ /* 0x000fc60007ffe0ff */
        /* <DEDUP_REMOVED lines=14> */
[----:B------:R-:W-:Y:S05]  /*3c10*/  CALL.REL.NOINC `($__internal_5_$__cuda_sm20_sqrt_rn_f32_slowpath) ;  /* 0x0000000400e47944 */ /* 0x000fea0003c00000 */
[----:B------:R-:W-:Y:S05]  /*3c20*/  BRA `(.L_x_283) ;  /* 0x0000000000107947 */ /* 0x000fea0003800000 */
.L_x_282:
[----:B------:R-:W-:Y:S01]  /*3c30*/  FMUL.FTZ R34, R33, R8 ;  /* 0x0000000821227220 */ /* 0x000fe20000410000 */
[----:B------:R-:W-:-:S03]  /*3c40*/  FMUL.FTZ R0, R8, 0.5 ;  /* 0x3f00000008007820 */ /* 0x000fc60000410000 */
[----:B------:R-:W-:-:S04]  /*3c50*/  FFMA R11, -R34, R34, R33 ;  /* 0x00000022220b7223 */ /* 0x000fc80000000121 */
[----:B------:R-:W-:-:S07]  /*3c60*/  FFMA R34, R11, R0, R34 ;  /* 0x000000000b227223 */ /* 0x000fce0000000022 */
.L_x_283:
[----:B------:R-:W-:Y:S05]  /*3c70*/  BSYNC.RECONVERGENT B2 ;  /* 0x0000000000027941 */ /* 0x000fea0003800200 */
.L_x_281:
        /* <DEDUP_REMOVED lines=8> */
[----:B------:R-:W-:-:S07]  /*3d00*/  IADD3 R25, PT, PT, R5, R7, RZ ;  /* 0x0000000705197210 */ /* 0x000fce0007ffe0ff */
.L_x_277:
[----:B------:R-:W-:Y:S05]  /*3d10*/  BSYNC.RECONVERGENT B1 ;  /* 0x0000000000017941 */ /* 0x000fea0003800200 */
.L_x_276:
        /* <DEDUP_REMOVED lines=35> */
.L_x_285:
[----:B--2---:R-:W-:Y:S01]  /*3f50*/  FMUL.FTZ R34, R5, R4 ;  /* 0x0000000405227220 */ /* 0x004fe20000410000 */
[----:B------:R-:W-:-:S03]  /*3f60*/  FMUL.FTZ R0, R4, 0.5 ;  /* 0x3f00000004007820 */ /* 0x000fc60000410000 */
[----:B------:R-:W-:-:S04]  /*3f70*/  FFMA R5, -R34, R34, R5 ;  /* 0x0000002222057223 */ /* 0x000fc80000000105 */
[----:B------:R-:W-:-:S07]  /*3f80*/  FFMA R34, R5, R0, R34 ;  /* 0x0000000005227223 */ /* 0x000fce0000000022 */
.L_x_286:
[----:B------:R-:W-:Y:S05]  /*3f90*/  BSYNC.RECONVERGENT B1 ;  /* 0x0000000000017941 */ /* 0x000fea0003800200 */
.L_x_284:
[----:B------:R-:W0:Y:S01]  /*3fa0*/  F2I.S64.TRUNC R4, R34 ;  /* 0x0000002200047311 */ /* 0x000e22000020d900 */
[----:B------:R-:W-:Y:S01]  /*3fb0*/  MOV R24, R26 ;  /* 0x0000001a00187202 */ /* 0x000fe20000000f00 */
[----:B0-----:R-:W-:-:S04]  /*3fc0*/  IMAD R5, R5, R3, RZ ;  /* 0x0000000305057224 */ /* 0x001fc800078e02ff */
[----:B------:R-:W-:-:S04]  /*3fd0*/  IMAD.WIDE.U32 R6, R3, R4, R24 ;  /* 0x0000000403067225 */ /* 0x000fc800078e0018 */
[----:B------:R-:W-:Y:S01]  /*3fe0*/  IMAD R5, R4, R2, R5 ;  /* 0x0000000204057224 */ /* 0x000fe200078e0205 */
[----:B------:R-:W-:-:S04]  /*3ff0*/  MOV R26, R6 ;  /* 0x00000006001a7202 */ /* 0x000fc80000000f00 */
[----:B------:R-:W-:-:S07]  /*4000*/  IADD3 R25, PT, PT, R7, R5, RZ ;  /* 0x0000000507197210 */ /* 0x000fce0007ffe0ff */
.L_x_259:
[----:B------:R-:W-:Y:S05]  /*4010*/  BSYNC.RECONVERGENT B0 ;  /* 0x0000000000007941 */ /* 0x000fea0003800200 */
.L_x_258:
[----:B------:R-:W0:Y:S01]  /*4020*/  LDCU.64 UR4, c[0x0][0x3a8] ;  /* 0x00007500ff0477ac */ /* 0x000e220008000a00 */
[----:B------:R-:W-:Y:S01]  /*4030*/  IADD3 R26, P0, P1, R26, R28, R30 ;  /* 0x0000001c1a1a7210 */ /* 0x000fe2000791e01e */
[----:B------:R-:W-:Y:S03]  /*4040*/  BSSY.RECONVERGENT B0, `(.L_x_287) ;  /* 0x000000c000007945 */ /* 0x000fe60003800200 */
[----:B------:R-:W-:Y:S02]  /*4050*/  IADD3.X R27, PT, PT, R25, R27, R29, P0, P1 ;  /* 0x0000001b191b7210 */ /* 0x000fe400007e241d */
[----:B0-----:R-:W-:-:S04]  /*4060*/  ISETP.GE.U32.AND P0, PT, R26, UR4, PT ;  /* 0x000000041a007c0c */ /* 0x001fc8000bf06070 */
[----:B------:R-:W-:-:S13]  /*4070*/  ISETP.GE.AND.EX P0, PT, R27, UR5, PT, P0 ;  /* 0x000000051b007c0c */ /* 0x000fda000bf06300 */
[----:B------:R-:W-:Y:S05]  /*4080*/  @P0 BRA `(.L_x_288) ;  /* 0x00000000001c0947 */ /* 0x000fea0003800000 */
[----:B------:R-:W0:Y:S01]  /*4090*/  LDC.64 R2, c[0x0][0x3a0] ;  /* 0x0000e800ff027b82 */ /* 0x000e220000000a00 */
[----:B------:R-:W-:Y:S01]  /*40a0*/  UMOV UR4, URZ ;  /* 0x000000ff00047c82 */ /* 0x000fe20008000000 */
[----:B0-----:R-:W-:-:S04]  /*40b0*/  IMAD.WIDE.U32 R2, R20, 0x18, R2 ;  /* 0x0000001814027825 */ /* 0x001fc800078e0002 */
[----:B------:R-:W-:-:S05]  /*40c0*/  VIADD R3, R3, UR4 ;  /* 0x0000000403037c36 */ /* 0x000fca0008000000 */
[----:B------:R0:W-:Y:S04]  /*40d0*/  STG.E.64 desc[UR8][R2.64], R26 ;  /* 0x0000001a02007986 */ /* 0x0001e8000c101b08 */
[----:B------:R0:W-:Y:S04]  /*40e0*/  STG.E.64 desc[UR8][R2.64+0x8], R18 ;  /* 0x0000081202007986 */ /* 0x0001e8000c101b08 */
[----:B------:R0:W-:Y:S02]  /*40f0*/  STG.E.64 desc[UR8][R2.64+0x10], R16 ;  /* 0x0000101002007986 */ /* 0x0001e4000c101b08 */
.L_x_288:
[----:B------:R-:W-:Y:S05]  /*4100*/  BSYNC.RECONVERGENT B0 ;  /* 0x0000000000007941 */ /* 0x000fea0003800200 */
.L_x_287:
[----:B------:R-:W-:Y:S06]  /*4110*/  BAR.SYNC.DEFER_BLOCKING 0x0 ;  /* 0x0000000000007b1d */ /* 0x000fec0000010000 */
[----:B------:R-:W-:Y:S05]  /*4120*/  EXIT ;  /* 0x000000000000794d */ /* 0x000fea0003800000 */
        .weak           $__internal_4_$__cuda_sm20_dsqrt_rn_f64_mediumpath_v1
        .type           $__internal_4_$__cuda_sm20_dsqrt_rn_f64_mediumpath_v1,@function
        .size           $__internal_4_$__cuda_sm20_dsqrt_rn_f64_mediumpath_v1,($__internal_5_$__cuda_sm20_sqrt_rn_f32_slowpath - $__internal_4_$__cuda_sm20_dsqrt_rn_f64_mediumpath_v1)
$__internal_4_$__cuda_sm20_dsqrt_rn_f64_mediumpath_v1:
        /* <DEDUP_REMOVED lines=12> */
.L_x_290:
        /* <DEDUP_REMOVED lines=24> */
.L_x_292:
[----:B------:R-:W-:-:S11]  /*4370*/  DADD R8, R6, R6 ;  /* 0x0000000006087229 */ /* 0x000fd60000000006 */
.L_x_291:
[----:B------:R-:W-:Y:S05]  /*4380*/  BSYNC.RECONVERGENT B1 ;  /* 0x0000000000017941 */ /* 0x000fea0003800200 */
.L_x_289:
[----:B------:R-:W-:-:S04]  /*4390*/  MOV R3, 0x0 ;  /* 0x0000000000037802 */ /* 0x000fc80000000f00 */
[----:B------:R-:W-:Y:S05]  /*43a0*/  RET.REL.NODEC R2 `(_Z15two_opt_loc_onePilPfS0_P12min_dst_datall) ;  /* 0xffffffbc02147950 */ /* 0x000fea0003c3ffff */
        .weak           $__internal_5_$__cuda_sm20_sqrt_rn_f32_slowpath
        .type           $__internal_5_$__cuda_sm20_sqrt_rn_f32_slowpath,@function
        .size           $__internal_5_$__cuda_sm20_sqrt_rn_f32_slowpath,(.L_x_472 - $__internal_5_$__cuda_sm20_sqrt_rn_f32_slowpath)
$__internal_5_$__cuda_sm20_sqrt_rn_f32_slowpath:
        /* <DEDUP_REMOVED lines=13> */
[----:B------:R-:W-:Y:S01]  /*4480*/  @P1 FMUL.FTZ R37, R34, 0.5 ;  /* 0x3f00000022251820 */ /* 0x000fe20000410000 */
[----:B------:R-:W-:Y:S02]  /*4490*/  @!P1 MOV R34, R0 ;  /* 0x0000000000229202 */ /* 0x000fe40000000f00 */
[----:B------:R-:W-:-:S04]  /*44a0*/  @P1 FADD.FTZ R35, -R33, -RZ ;  /* 0x800000ff21231221 */ /* 0x000fc80000010100 */
[----:B------:R-:W-:-:S04]  /*44b0*/  @P1 FFMA R35, R33, R35, R36 ;  /* 0x0000002321231223 */ /* 0x000fc80000000024 */
[----:B------:R-:W-:-:S04]  /*44c0*/  @P1 FFMA R35, R35, R37, R33 ;  /* 0x0000002523231223 */ /* 0x000fc80000000021 */
[----:B------:R-:W-:-:S07]  /*44d0*/  @P1 FMUL.FTZ R34, R35, 2.3283064365386962891e-10 ;  /* 0x2f80000023221820 */ /* 0x000fce0000410000 */
.L_x_293:
[----:B------:R-:W-:-:S04]  /*44e0*/  HFMA2 R33, -RZ, RZ, 0, 0 ;  /* 0x00000000ff217431 */ /* 0x000fc800000001ff */
[----:B------:R-:W-:Y:S05]  /*44f0*/  RET.REL.NODEC R32 `(_Z15two_opt_loc_onePilPfS0_P12min_dst_datall) ;  /* 0xffffffb820c07950 */ /* 0x000fea0003c3ffff */
.L_x_294:
        /* <DEDUP_REMOVED lines=16> */
.L_x_472:


//--------------------- .text._Z12swap_loc_onePilPfS0_P12min_dst_datall --------------------------
	.section	.text._Z12swap_loc_onePilPfS0_P12min_dst_datall,"ax",@progbits
	.align	128
        .global         _Z12swap_loc_onePilPfS0_P12min_dst_datall
        .type           _Z12swap_loc_onePilPfS0_P12min_dst_datall,@function
        .size           _Z12swap_loc_onePilPfS0_P12min_dst_datall,(.L_x_474 - _Z12swap_loc_onePilPfS0_P12min_dst_datall)
        .other          _Z12swap_loc_onePilPfS0_P12min_dst_datall,@"STO_CUDA_ENTRY STV_DEFAULT"
_Z12swap_loc_onePilPfS0_P12min_dst_datall:
.text._Z12swap_loc_onePilPfS0_P12min_dst_datall:
[----:B------:R-:W-:Y:S01]  /*0000*/  LDC R1, c[0x0][0x37c] ;  /* 0x0000df00ff017b82 */ /* 0x000fe20000000800 */
[----:B------:R-:W0:Y:S07]  /*0010*/  S2R R14, SR_TID.X ;  /* 0x00000000000e7919 */ /* 0x000e2e0000002100 */
[----:B------:R-:W0:Y:S08]  /*0020*/  S2UR UR4, SR_CTAID.X ;  /* 0x00000000000479c3 */ /* 0x000e300000002500 */
[----:B------:R-:W0:Y:S08]  /*0030*/  LDC R15, c[0x0][0x360] ;  /* 0x0000d800ff0f7b82 */ /* 0x000e300000000800 */
[----:B------:R-:W1:Y:S01]  /*0040*/  LDC.64 R4, c[0x0][0x3b0] ;  /* 0x0000ec00ff047b82 */ /* 0x000e620000000a00 */
[----:B0-----:R-:W-:-:S05]  /*0050*/  IMAD R14, R15, UR4, R14 ;  /* 0x000000040f0e7c24 */ /* 0x001fca000f8e020e */
[----:B-1----:R-:W-:-:S04]  /*0060*/  ISETP.GE.U32.AND P0, PT, R14, R4, PT ;  /* 0x000000040e00720c */ /* 0x002fc80003f06070 */
[----:B------:R-:W-:-:S13]  /*0070*/  ISETP.GE.AND.EX P0, PT, RZ, R5, PT, P0 ;  /* 0x00000005ff00720c */ /* 0x000fda0003f06300 */
[----:B------:R-:W-:Y:S05]  /*0080*/  @P0 EXIT ;  /* 0x000000000000094d */ /* 0x000fea0003800000 */
[----:B------:R-:W-:Y:S01]  /*0090*/  LOP3.LUT R3, RZ, R14, RZ, 0x33, !PT ;  /* 0x0000000eff037212 */ /* 0x000fe200078e33ff */
[----:B------:R-:W-:Y:S01]  /*00a0*/  HFMA2 R9, -RZ, RZ, 1.9609375, 0 ;  /* 0x3fd80000ff097431 */ /* 0x000fe200000001ff */
[----:B------:R-:W0:Y:S01]  /*00b0*/  LDCU.64 UR4, c[0x0][0x388] ;  /* 0x00007100ff0477ac */ /* 0x000e220008000a00 */
[----:B------:R-:W-:Y:S01]  /*00c0*/  MOV R8, 0x0 ;  /* 0x0000000000087802 */ /* 0x000fe20000000f00 */
[----:B------:R-:W-:Y:S01]  /*00d0*/  BSSY.RECONVERGENT B0, `(.L_x_295) ;  /* 0x000001c000007945 */ /* 0x000fe20003800200 */
[----:B------:R-:W-:-:S04]  /*00e0*/  IADD3 R4, P0, PT, R3, R4, RZ ;  /* 0x0000000403047210 */ /* 0x000fc80007f1e0ff */
[----:B------:R-:W-:Y:S02]  /*00f0*/  IADD3.X R5, PT, PT, R5, -0x1, RZ, P0, !PT ;  /* 0xffffffff05057810 */ /* 0x000fe400007fe4ff */
[C---:B------:R-:W-:Y:S02]  /*0100*/  SHF.L.U32 R0, R4.reuse, 0x3, RZ ;  /* 0x0000000304007819 */ /* 0x040fe400000006ff */
[----:B------:R-:W-:Y:S02]  /*0110*/  SHF.L.U64.HI R5, R4, 0x3, R5 ;  /* 0x0000000304057819 */ /* 0x000fe40000010205 */
[----:B------:R-:W-:Y:S01]  /*0120*/  LOP3.LUT R4, R0, 0x1, RZ, 0xfc, !PT ;  /* 0x0000000100047812 */ /* 0x000fe200078efcff */
[----:B0-----:R-:W-:-:S05]  /*0130*/  UIADD3 UR4, UP0, UPT, UR4, -0x2, URZ ;  /* 0xfffffffe04047890 */ /* 0x001fca000ff1e0ff */
[----:B------:R-:W0:Y:S01]  /*0140*/  I2F.F64.S64 R4, R4 ;  /* 0x0000000400047312 */ /* 0x000e220000301c00 */
[----:B------:R-:W-:-:S09]  /*0150*/  UIADD3.X UR5, UPT, UPT, UR5, -0x1, URZ, UP0, !UPT ;  /* 0xffffffff05057890 */ /* 0x000fd200087fe4ff */
[----:B------:R-:W1:Y:S01]  /*0160*/  I2F.S64 R0, UR4 ;  /* 0x0000000400007d12 */ /* 0x000e620008301400 */
[----:B0-----:R-:W-:-:S04]  /*0170*/  IADD3 R6, PT, PT, R5, -0x3500000, RZ ;  /* 0xfcb0000005067810 */ /* 0x001fc80007ffe0ff */
[----:B------:R-:W-:-:S03]  /*0180*/  ISETP.GE.U32.AND P0, PT, R6, 0x7ca00000, PT ;  /* 0x7ca000000600780c */ /* 0x000fc60003f06070 */
[----:B------:R-:W0:Y:S02]  /*0190*/  MUFU.RSQ64H R7, R5 ;  /* 0x0000000500077308 */ /* 0x000e240000001c00 */
[----:B0-----:R-:W-:-:S08]  /*01a0*/  DMUL R2, R6, R6 ;  /* 0x0000000606027228 */ /* 0x001fd00000000000 */
        /* <DEDUP_REMOVED lines=9> */
[----:B-1----:R-:W-:Y:S10]  /*0240*/  @!P0 BRA `(.L_x_296) ;  /* 0x0000000000108947 */ /* 0x002ff40003800000 */
[----:B------:R-:W-:-:S07]  /*0250*/  MOV R2, 0x270 ;  /* 0x0000027000027802 */ /* 0x000fce0000000f00 */
[----:B------:R-:W-:Y:S05]  /*0260*/  CALL.REL.NOINC `($__internal_6_$__cuda_sm20_dsqrt_rn_f64_mediumpath_v1) ;  /* 0x00000020000c7944 */ /* 0x000fea0003c00000 */
[----:B------:R-:W-:Y:S02]  /*0270*/  MOV R2, R6 ;  /* 0x0000000600027202 */ /* 0x000fe40000000f00 */
[----:B------:R-:W-:-:S07]  /*0280*/  MOV R3, R7 ;  /* 0x0000000700037202 */ /* 0x000fce0000000f00 */
.L_x_296:
[----:B------:R-:W-:Y:S05]  /*0290*/  BSYNC.RECONVERGENT B0 ;  /* 0x0000000000007941 */ /* 0x000fea0003800200 */
.L_x_295:
        /* <DEDUP_REMOVED lines=13> */
[----:B------:R-:W-:Y:S01]  /*0370*/  IMAD R9, R16, R17, R7 ;  /* 0x0000001110097224 */ /* 0x000fe200078e0207 */
[----:B------:R-:W-:-:S04]  /*0380*/  IADD3 R7, P0, PT, RZ, -R16, RZ ;  /* 0x80000010ff077210 */ /* 0x000fc80007f1e0ff */
[----:B------:R-:W-:Y:S02]  /*0390*/  IADD3 R3, PT, PT, R5, R9, RZ ;  /* 0x0000000905037210 */ /* 0x000fe40007ffe0ff */
[----:B------:R-:W-:Y:S02]  /*03a0*/  IADD3.X R2, PT, PT, RZ, ~R17, RZ, P0, !PT ;  /* 0x80000011ff027210 */ /* 0x000fe400007fe4ff */
[----:B------:R-:W-:-:S03]  /*03b0*/  LEA.HI R37, P0, R3, R4, RZ, 0x1 ;  /* 0x0000000403257211 */ /* 0x000fc600078108ff */
[----:B------:R-:W-:Y:S01]  /*03c0*/  IMAD R4, R2, UR6, RZ ;  /* 0x0000000602047c24 */ /* 0x000fe2000f8e02ff */
[----:B------:R-:W-:Y:S01]  /*03d0*/  IADD3.X R0, PT, PT, RZ, R3, RZ, P0, !PT ;  /* 0x00000003ff007210 */ /* 0x000fe200007fe4ff */
[----:B------:R-:W-:Y:S01]  /*03e0*/  IMAD.WIDE.U32 R2, R7, UR6, R14 ;  /* 0x0000000607027c25 */ /* 0x000fe2000f8e000e */
[----:B------:R-:W-:Y:S02]  /*03f0*/  ISETP.NE.U32.AND P0, PT, R16, RZ, PT ;  /* 0x000000ff1000720c */ /* 0x000fe40003f05070 */
[----:B------:R-:W-:Y:S01]  /*0400*/  SHF.R.S64 R37, R37, 0x1, R0 ;  /* 0x0000000125257819 */ /* 0x000fe20000001000 */
[----:B------:R-:W-:Y:S01]  /*0410*/  IMAD R4, R7, UR8, R4 ;  /* 0x0000000807047c24 */ /* 0x000fe2000f8e0204 */
[----:B------:R-:W-:Y:S02]  /*0420*/  ISETP.NE.AND.EX P0, PT, R17, RZ, PT, P0 ;  /* 0x000000ff1100720c */ /* 0x000fe40003f05300 */
[----:B------:R-:W-:Y:S02]  /*0430*/  SHF.R.S32.HI R41, RZ, 0x1, R0 ;  /* 0x00000001ff297819 */ /* 0x000fe40000011400 */
[----:B------:R-:W-:-:S04]  /*0440*/  IADD3 R37, P1, PT, R37, R2, RZ ;  /* 0x0000000225257210 */ /* 0x000fc80007f3e0ff */
[----:B------:R-:W-:Y:S02]  /*0450*/  IADD3.X R41, PT, PT, R41, R3, R4, P1, !PT ;  /* 0x0000000329297210 */ /* 0x000fe40000ffe404 */
[----:B------:R-:W-:-:S03]  /*0460*/  IADD3 R18, P1, PT, R37, 0x1, RZ ;  /* 0x0000000125127810 */ /* 0x000fc60007f3e0ff */
[----:B------:R-:W-:Y:S10]  /*0470*/  @!P0 EXIT ;  /* 0x000000000000894d */ /* 0x000ff40003800000 */
[----:B------:R-:W-:Y:S01]  /*0480*/  ISETP.GE.U32.AND P0, PT, R18, UR6, PT ;  /* 0x0000000612007c0c */ /* 0x000fe2000bf06070 */
[----:B------:R-:W0:Y:S01]  /*0490*/  LDCU.64 UR6, c[0x0][0x358] ;  /* 0x00006b00ff0677ac */ /* 0x000e220008000a00 */
[----:B------:R-:W-:Y:S01]  /*04a0*/  IADD3.X R19, PT, PT, RZ, R41, RZ, P1, !PT ;  /* 0x00000029ff137210 */ /* 0x000fe20000ffe4ff */
[----:B------:R-:W-:Y:S01]  /*04b0*/  BSSY.RECONVERGENT B0, `(.L_x_297) ;  /* 0x00001d0000007945 */ /* 0x000fe20003800200 */
[----:B------:R-:W-:Y:S02]  /*04c0*/  ISETP.NE.U32.AND P1, PT, R16, R37, PT ;  /* 0x000000251000720c */ /* 0x000fe40003f25070 */
[----:B------:R-:W-:-:S04]  /*04d0*/  ISETP.GE.AND.EX P0, PT, R19, UR8, PT, P0 ;  /* 0x0000000813007c0c */ /* 0x000fc8000bf06300 */
[----:B------:R-:W-:-:S13]  /*04e0*/  ISETP.NE.OR.EX P0, PT, R17, R41, P0, P1 ;  /* 0x000000291100720c */ /* 0x000fda0000705710 */
[----:B0-----:R-:W-:Y:S05]  /*04f0*/  @P0 BRA `(.L_x_298) ;  /* 0x00000008000c0947 */ /* 0x001fea0003800000 */
[----:B------:R-:W0:Y:S01]  /*0500*/  LDCU.64 UR8, c[0x0][0x380] ;  /* 0x00007000ff0877ac */ /* 0x000e220008000a00 */
[----:B------:R-:W1:Y:S08]  /*0510*/  LDC.64 R4, c[0x0][0x398] ;  /* 0x0000e600ff047b82 */ /* 0x000e700000000a00 */
[----:B------:R-:W2:Y:S01]  /*0520*/  LDC.64 R12, c[0x0][0x390] ;  /* 0x0000e400ff0c7b82 */ /* 0x000ea20000000a00 */
[----:B0-----:R-:W-:-:S04]  /*0530*/  LEA R2, P0, R16, UR8, 0x2 ;  /* 0x0000000810027c11 */ /* 0x001fc8000f8010ff */
[----:B------:R-:W-:-:S05]  /*0540*/  LEA.HI.X R3, R16, UR9, R17, 0x2, P0 ;  /* 0x0000000910037c11 */ /* 0x000fca00080f1411 */
[----:B------:R-:W1:Y:S04]  /*0550*/  LDG.E R11, desc[UR6][R2.64+-0x4] ;  /* 0xfffffc06020b7981 */ /* 0x000e68000c1e1900 */
[----:B------:R-:W3:Y:S01]  /*0560*/  LDG.E R7, desc[UR6][R2.64+0x4] ;  /* 0x0000040602077981 */ /* 0x000ee2000c1e1900 */
[----:B-1----:R-:W-:-:S04]  /*0570*/  IMAD.WIDE R20, R11, 0x4, R4 ;  /* 0x000000040b147825 */ /* 0x002fc800078e0204 */
[----:B---3--:R-:W-:-:S04]  /*0580*/  IMAD.WIDE R4, R7, 0x4, R4 ;  /* 0x0000000407047825 */ /* 0x008fc800078e0204 */
[--C-:B--2---:R-:W-:Y:S02]  /*0590*/  IMAD.WIDE R10, R11, 0x4, R12.reuse ;  /* 0x000000040b0a7825 */ /* 0x104fe400078e020c */
[----:B------:R-:W2:Y:S02]  /*05a0*/  LDG.E R4, desc[UR6][R4.64] ;  /* 0x0000000604047981 */ /* 0x000ea4000c1e1900 */
        /* <DEDUP_REMOVED lines=12> */
[----:B------:R-:W-:-:S04]  /*0670*/  IADD3 R6, P1, PT, -R16, UR10, RZ ;  /* 0x0000000a10067c10 */ /* 0x000fc8000ff3e1ff */
[----:B------:R-:W-:-:S07]  /*0680*/  IADD3.X R5, PT, PT, ~R17, UR11, RZ, P1, !PT ;  /* 0x0000000b11057c10 */ /* 0x000fce0008ffe5ff */
[----:B0-----:R-:W-:Y:S05]  /*0690*/  @!P0 BRA `(.L_x_300) ;  /* 0x0000000000108947 */ /* 0x001fea0003800000 */
[----:B------:R-:W-:Y:S02]  /*06a0*/  MOV R0, R23 ;  /* 0x0000001700007202 */ /* 0x000fe40000000f00 */
[----:B------:R-:W-:-:S07]  /*06b0*/  MOV R12, 0x6d0 ;  /* 0x000006d0000c7802 */ /* 0x000fce0000000f00 */
[----:B-1----:R-:W-:Y:S05]  /*06c0*/  CALL.REL.NOINC `($__internal_7_$__cuda_sm20_sqrt_rn_f32_slowpath) ;  /* 0x0000001c00947944 */ /* 0x002fea0003c00000 */
[----:B------:R-:W-:Y:S05]  /*06d0*/  BRA `(.L_x_301) ;  /* 0x0000000000107947 */ /* 0x000fea0003800000 */
.L_x_300:
[----:B-1----:R-:W-:Y:S01]  /*06e0*/  FMUL.FTZ R32, R23, R22 ;  /* 0x0000001617207220 */ /* 0x002fe20000410000 */
[----:B------:R-:W-:-:S03]  /*06f0*/  FMUL.FTZ R0, R22, 0.5 ;  /* 0x3f00000016007820 */ /* 0x000fc60000410000 */
[----:B------:R-:W-:-:S04]  /*0700*/  FFMA R11, -R32, R32, R23 ;  /* 0x00000020200b7223 */ /* 0x000fc80000000117 */
[----:B------:R-:W-:-:S07]  /*0710*/  FFMA R32, R11, R0, R32 ;  /* 0x000000000b207223 */ /* 0x000fce0000000020 */
.L_x_301:
[----:B------:R-:W-:Y:S05]  /*0720*/  BSYNC.RECONVERGENT B1 ;  /* 0x0000000000017941 */ /* 0x000fea0003800200 */
.L_x_299:
[----:B------:R-:W2:Y:S01]  /*0730*/  LDG.E R25, desc[UR6][R2.64] ;  /* 0x0000000602197981 */ /* 0x000ea2000c1e1900 */
[----:B------:R-:W2:Y:S03]  /*0740*/  LDC.64 R26, c[0x0][0x398] ;  /* 0x0000e600ff1a7b82 */ /* 0x000ea60000000a00 */
[----:B------:R-:W3:Y:S05]  /*0750*/  LDG.E R13, desc[UR6][R2.64+0x8] ;  /* 0x00000806020d7981 */ /* 0x000eea000c1e1900 */
[----:B------:R-:W0:Y:S01]  /*0760*/  LDC.64 R22, c[0x0][0x390] ;  /* 0x0000e400ff167b82 */ /* 0x000e220000000a00 */
[----:B--2---:R-:W-:-:S04]  /*0770*/  IMAD.WIDE R10, R25, 0x4, R26 ;  /* 0x00000004190a7825 */ /* 0x004fc800078e021a */
[----:B---3--:R-:W-:Y:S02]  /*0780*/  IMAD.WIDE R26, R13, 0x4, R26 ;  /* 0x000000040d1a7825 */ /* 0x008fe400078e021a */
[----:B------:R1:W2:Y:S02]  /*0790*/  LDG.E R10, desc[UR6][R10.64] ;  /* 0x000000060a0a7981 */ /* 0x0002a4000c1e1900 */
[--C-:B0-----:R-:W-:Y:S02]  /*07a0*/  IMAD.WIDE R24, R25, 0x4, R22.reuse ;  /* 0x0000000419187825 */ /* 0x101fe400078e0216 */
[----:B------:R-:W2:Y:S02]  /*07b0*/  LDG.E R21, desc[UR6][R26.64] ;  /* 0x000000061a157981 */ /* 0x000ea4000c1e1900 */
[----:B------:R-:W-:Y:S02]  /*07c0*/  IMAD.WIDE R22, R13, 0x4, R22 ;  /* 0x000000040d167825 */ /* 0x000fe400078e0216 */
[----:B------:R0:W3:Y:S04]  /*07d0*/  LDG.E R20, desc[UR6][R24.64] ;  /* 0x0000000618147981 */ /* 0x0000e8000c1e1900 */
[----:B------:R-:W3:Y:S01]  /*07e0*/  LDG.E R23, desc[UR6][R22.64] ;  /* 0x0000000616177981 */ /* 0x000ee2000c1e1900 */
[----:B------:R-:W4:Y:S01]  /*07f0*/  F2I.S64.TRUNC R12, R32 ;  /* 0x00000020000c7311 */ /* 0x000f22000020d900 */
[----:B-1----:R-:W-:Y:S01]  /*0800*/  IADD3 R11, P1, PT, R6, -0x2, RZ ;  /* 0xfffffffe060b7810 */ /* 0x002fe20007f3e0ff */
[----:B------:R-:W-:Y:S03]  /*0810*/  BSSY.RECONVERGENT B1, `(.L_x_302) ;  /* 0x0000016000017945 */ /* 0x000fe60003800200 */
[----:B0-----:R-:W-:Y:S01]  /*0820*/  IADD3.X R25, PT, PT, R5, -0x1, RZ, P1, !PT ;  /* 0xffffffff05197810 */ /* 0x001fe20000ffe4ff */
[----:B----4-:R-:W-:-:S04]  /*0830*/  IMAD R13, R13, R6, RZ ;  /* 0x000000060d0d7224 */ /* 0x010fc800078e02ff */
[----:B------:R-:W-:Y:S02]  /*0840*/  IMAD R13, R12, R5, R13 ;  /* 0x000000050c0d7224 */ /* 0x000fe400078e020d */
[----:B--2---:R-:W-:-:S04]  /*0850*/  FADD R2, R10, -R21 ;  /* 0x800000150a027221 */ /* 0x004fc80000000000 */
[----:B------:R-:W-:Y:S01]  /*0860*/  FMUL R3, R2, R2 ;  /* 0x0000000202037220 */ /* 0x000fe20000400000 */
[----:B---3--:R-:W-:-:S04]  /*0870*/  FADD R0, R20, -R23 ;  /* 0x8000001714007221 */ /* 0x008fc80000000000 */
[----:B------:R-:W-:-:S05]  /*0880*/  FFMA R29, R0, R0, R3 ;  /* 0x00000000001d7223 */ /* 0x000fca0000000003 */
[----:B------:R-:W-:Y:S01]  /*0890*/  IADD3 R0, PT, PT, R29, -0xd000000, RZ ;  /* 0xf30000001d007810 */ /* 0x000fe20007ffe0ff */
[----:B------:R0:W1:Y:S03]  /*08a0*/  MUFU.RSQ R28, R29 ;  /* 0x0000001d001c7308 */ /* 0x0000660000001400 */
[----:B------:R-:W-:Y:S01]  /*08b0*/  ISETP.GT.U32.AND P0, PT, R0, 0x727fffff, PT ;  /* 0x727fffff0000780c */ /* 0x000fe20003f04070 */
[----:B------:R-:W-:-:S05]  /*08c0*/  IMAD.WIDE.U32 R2, R12, R6, RZ ;  /* 0x000000060c027225 */ /* 0x000fca00078e00ff */
[----:B------:R-:W-:-:S07]  /*08d0*/  IADD3 R5, PT, PT, R3, R13, RZ ;  /* 0x0000000d03057210 */ /* 0x000fce0007ffe0ff */
[----:B0-----:R-:W-:Y:S05]  /*08e0*/  @!P0 BRA `(.L_x_303) ;  /* 0x0000000000108947 */ /* 0x001fea0003800000 */
[----:B------:R-:W-:Y:S02]  /*08f0*/  MOV R0, R29 ;  /* 0x0000001d00007202 */ /* 0x000fe40000000f00 */
[----:B------:R-:W-:-:S07]  /*0900*/  MOV R12, 0x920 ;  /* 0x00000920000c7802 */ /* 0x000fce0000000f00 */
[----:B-1----:R-:W-:Y:S05]  /*0910*/  CALL.REL.NOINC `($__internal_7_$__cuda_sm20_sqrt_rn_f32_slowpath) ;  /* 0x0000001c00007944 */ /* 0x002fea0003c00000 */
[----:B------:R-:W-:Y:S05]  /*0920*/  BRA `(.L_x_304) ;  /* 0x0000000000107947 */ /* 0x000fea0003800000 */
.L_x_303:
[----:B-1----:R-:W-:Y:S01]  /*0930*/  FMUL.FTZ R32, R29, R28 ;  /* 0x0000001c1d207220 */ /* 0x002fe20000410000 */
[----:B------:R-:W-:-:S03]  /*0940*/  FMUL.FTZ R0, R28, 0.5 ;  /* 0x3f0000001c007820 */ /* 0x000fc60000410000 */
[----:B------:R-:W-:-:S04]  /*0950*/  FFMA R13, -R32, R32, R29 ;  /* 0x00000020200d7223 */ /* 0x000fc8000000011d */
[----:B------:R-:W-:-:S07]  /*0960*/  FFMA R32, R13, R0, R32 ;  /* 0x000000000d207223 */ /* 0x000fce0000000020 */
.L_x_304:
[----:B------:R-:W-:Y:S05]  /*0970*/  BSYNC.RECONVERGENT B1 ;  /* 0x0000000000017941 */ /* 0x000fea0003800200 */
.L_x_302:
[----:B------:R-:W-:Y:S01]  /*0980*/  FADD R7, R7, -R10 ;  /* 0x8000000a07077221 */ /* 0x000fe20000000000 */
[----:B------:R-:W-:Y:S01]  /*0990*/  FADD R9, R9, -R20 ;  /* 0x8000001409097221 */ /* 0x000fe20000000000 */
[----:B------:R-:W0:Y:S01]  /*09a0*/  LDCU.64 UR8, c[0x0][0x388] ;  /* 0x00007100ff0877ac */ /* 0x000e220008000a00 */
[----:B------:R-:W-:Y:S01]  /*09b0*/  BSSY.RECONVERGENT B1, `(.L_x_305) ;  /* 0x0000012000017945 */ /* 0x000fe20003800200 */
[----:B------:R-:W-:Y:S02]  /*09c0*/  FMUL R0, R7, R7 ;  /* 0x0000000707007220 */ /* 0x000fe40000400000 */
[----:B------:R1:W2:Y:S02]  /*09d0*/  F2I.S64.TRUNC R6, R32 ;  /* 0x0000002000067311 */ /* 0x0002a4000020d900 */
[----:B------:R-:W-:-:S05]  /*09e0*/  FFMA R9, R9, R9, R0 ;  /* 0x0000000909097223 */ /* 0x000fca0000000000 */
[----:B------:R-:W-:Y:S01]  /*09f0*/  IADD3 R0, PT, PT, R9, -0xd000000, RZ ;  /* 0xf300000009007810 */ /* 0x000fe20007ffe0ff */
[----:B------:R1:W3:Y:S03]  /*0a00*/  MUFU.RSQ R10, R9 ;  /* 0x00000009000a7308 */ /* 0x0002e60000001400 */
[----:B------:R-:W-:Y:S02]  /*0a10*/  ISETP.GT.U32.AND P0, PT, R0, 0x727fffff, PT ;  /* 0x727fffff0000780c */ /* 0x000fe40003f04070 */
[----:B0-----:R-:W-:-:S04]  /*0a20*/  IADD3 R27, P1, PT, R16, -UR8, RZ ;  /* 0x80000008101b7c10 */ /* 0x001fc8000ff3e0ff */
[----:B------:R-:W-:-:S07]  /*0a30*/  IADD3.X R29, PT, PT, R17, ~UR9, RZ, P1, !PT ;  /* 0x80000009111d7c10 */ /* 0x000fce0008ffe4ff */
[----:B-12---:R-:W-:Y:S05]  /*0a40*/  @!P0 BRA `(.L_x_306) ;  /* 0x0000000000108947 */ /* 0x006fea0003800000 */
[----:B------:R-:W-:Y:S02]  /*0a50*/  MOV R0, R9 ;  /* 0x0000000900007202 */ /* 0x000fe40000000f00 */
[----:B------:R-:W-:-:S07]  /*0a60*/  MOV R12, 0xa80 ;  /* 0x00000a80000c7802 */ /* 0x000fce0000000f00 */
[----:B---3--:R-:W-:Y:S05]  /*0a70*/  CALL.REL.NOINC `($__internal_7_$__cuda_sm20_sqrt_rn_f32_slowpath) ;  /* 0x0000001800a87944 */ /* 0x008fea0003c00000 */
[----:B------:R-:W-:Y:S05]  /*0a80*/  BRA `(.L_x_307) ;  /* 0x0000000000107947 */ /* 0x000fea0003800000 */
.L_x_306:
[----:B---3--:R-:W-:Y:S01]  /*0a90*/  FMUL.FTZ R32, R9, R10 ;  /* 0x0000000a09207220 */ /* 0x008fe20000410000 */
[----:B------:R-:W-:-:S03]  /*0aa0*/  FMUL.FTZ R0, R10, 0.5 ;  /* 0x3f0000000a007820 */ /* 0x000fc60000410000 */
[----:B------:R-:W-:-:S04]  /*0ab0*/  FFMA R9, -R32, R32, R9 ;  /* 0x0000002020097223 */ /* 0x000fc80000000109 */
[----:B------:R-:W-:-:S07]  /*0ac0*/  FFMA R32, R9, R0, R32 ;  /* 0x0000000009207223 */ /* 0x000fce0000000020 */
.L_x_307:
[----:B------:R-:W-:Y:S05]  /*0ad0*/  BSYNC.RECONVERGENT B1 ;  /* 0x0000000000017941 */ /* 0x000fea0003800200 */
.L_x_305:
[----:B------:R-:W-:Y:S01]  /*0ae0*/  FADD R21, R4, -R21 ;  /* 0x8000001504157221 */ /* 0x000fe20000000000 */
[----:B------:R-:W-:Y:S01]  /*0af0*/  FADD R8, R8, -R23 ;  /* 0x8000001708087221 */ /* 0x000fe20000000000 */
[----:B------:R-:W-:Y:S01]  /*0b00*/  IADD3 R10, P1, PT, R27, 0x2, RZ ;  /* 0x000000021b0a7810 */ /* 0x000fe20007f3e0ff */
[----:B------:R-:W-:Y:S01]  /*0b10*/  BSSY.RECONVERGENT B1, `(.L_x_308) ;  /* 0x0000011000017945 */ /* 0x000fe20003800200 */
[----:B------:R-:W-:Y:S02]  /*0b20*/  FMUL R21, R21, R21 ;  /* 0x0000001515157220 */ /* 0x000fe40000400000 */
[----:B------:R-:W-:Y:S02]  /*0b30*/  IADD3.X R20, PT, PT, RZ, R29, RZ, P1, !PT ;  /* 0x0000001dff147210 */ /* 0x000fe40000ffe4ff */
[----:B------:R-:W-:Y:S02]  /*0b40*/  FFMA R21, R8, R8, R21 ;  /* 0x0000000808157223 */ /* 0x000fe40000000015 */
[----:B------:R0:W1:Y:S03]  /*0b50*/  F2I.S64.TRUNC R8, R32 ;  /* 0x0000002000087311 */ /* 0x000066000020d900 */
[----:B------:R-:W-:-:S04]  /*0b60*/  IADD3 R0, PT, PT, R21, -0xd000000, RZ ;  /* 0xf300000015007810 */ /* 0x000fc80007ffe0ff */
[----:B------:R-:W-:Y:S01]  /*0b70*/  ISETP.GT.U32.AND P0, PT, R0, 0x727fffff, PT ;  /* 0x727fffff0000780c */ /* 0x000fe20003f04070 */
[----:B------:R0:W2:-:S12]  /*0b80*/  MUFU.RSQ R12, R21 ;  /* 0x00000015000c7308 */ /* 0x0000980000001400 */
[----:B01----:R-:W-:Y:S05]  /*0b90*/  @!P0 BRA `(.L_x_309) ;  /* 0x0000000000108947 */ /* 0x003fea0003800000 */
[----:B------:R-:W-:Y:S02]  /*0ba0*/  MOV R0, R21 ;  /* 0x0000001500007202 */ /* 0x000fe40000000f00 */
[----:B--2---:R-:W-:-:S07]  /*0bb0*/  MOV R12, 0xbd0 ;  /* 0x00000bd0000c7802 */ /* 0x004fce0000000f00 */
[----:B------:R-:W-:Y:S05]  /*0bc0*/  CALL.REL.NOINC `($__internal_7_$__cuda_sm20_sqrt_rn_f32_slowpath) ;  /* 0x0000001800547944 */ /* 0x000fea0003c00000 */
[----:B------:R-:W-:Y:S05]  /*0bd0*/  BRA `(.L_x_310) ;  /* 0x0000000000107947 */ /* 0x000fea0003800000 */
.L_x_309:
[----:B--2---:R-:W-:Y:S01]  /*0be0*/  FMUL.FTZ R32, R21, R12 ;  /* 0x0000000c15207220 */ /* 0x004fe20000410000 */
[----:B------:R-:W-:-:S03]  /*0bf0*/  FMUL.FTZ R0, R12, 0.5 ;  /* 0x3f0000000c007820 */ /* 0x000fc60000410000 */
[----:B------:R-:W-:-:S04]  /*0c00*/  FFMA R13, -R32, R32, R21 ;  /* 0x00000020200d7223 */ /* 0x000fc80000000115 */
[----:B------:R-:W-:-:S07]  /*0c10*/  FFMA R32, R13, R0, R32 ;  /* 0x000000000d207223 */ /* 0x000fce0000000020 */
.L_x_310:
[----:B------:R-:W-:Y:S05]  /*0c20*/  BSYNC.RECONVERGENT B1 ;  /* 0x0000000000017941 */ /* 0x000fea0003800200 */
.L_x_308:
[----:B------:R-:W-:Y:S01]  /*0c30*/  MOV R4, R2 ;  /* 0x0000000200047202 */ /* 0x000fe20000000f00 */
[-C--:B------:R-:W-:Y:S01]  /*0c40*/  IMAD R0, R7, R11.reuse, RZ ;  /* 0x0000000b07007224 */ /* 0x080fe200078e02ff */
[----:B------:R-:W0:Y:S03]  /*0c50*/  F2I.S64.TRUNC R2, R32 ;  /* 0x0000002000027311 */ /* 0x000e26000020d900 */
[----:B------:R-:W-:-:S04]  /*0c60*/  IMAD.WIDE.U32 R4, R6, R11, R4 ;  /* 0x0000000b06047225 */ /* 0x000fc800078e0004 */
[----:B------:R-:W-:Y:S02]  /*0c70*/  IMAD R25, R6, R25, R0 ;  /* 0x0000001906197224 */ /* 0x000fe400078e0200 */
[----:B------:R-:W-:-:S03]  /*0c80*/  IMAD R0, R9, R27, RZ ;  /* 0x0000001b09007224 */ /* 0x000fc600078e02ff */
[----:B------:R-:W-:Y:S01]  /*0c90*/  IADD3 R5, PT, PT, R5, R25, RZ ;  /* 0x0000001905057210 */ /* 0x000fe20007ffe0ff */
[C---:B------:R-:W-:Y:S02]  /*0ca0*/  IMAD R29, R8.reuse, R29, R0 ;  /* 0x0000001d081d7224 */ /* 0x040fe400078e0200 */
[----:B0-----:R-:W-:Y:S02]  /*0cb0*/  IMAD R3, R3, R10, RZ ;  /* 0x0000000a03037224 */ /* 0x001fe400078e02ff */
[----:B------:R-:W-:-:S04]  /*0cc0*/  IMAD.WIDE.U32 R8, R8, R27, R4 ;  /* 0x0000001b08087225 */ /* 0x000fc800078e0004 */
[----:B------:R-:W-:Y:S01]  /*0cd0*/  IMAD R5, R2, R20, R3 ;  /* 0x0000001402057224 */ /* 0x000fe200078e0203 */
[----:B------:R-:W-:-:S03]  /*0ce0*/  IADD3 R9, PT, PT, R9, R29, RZ ;  /* 0x0000001d09097210 */ /* 0x000fc60007ffe0ff */
[----:B------:R-:W-:-:S05]  /*0cf0*/  IMAD.WIDE.U32 R2, R2, R10, R8 ;  /* 0x0000000a02027225 */ /* 0x000fca00078e0008 */
[----:B------:R-:W-:Y:S02]  /*0d00*/  IADD3 R6, PT, PT, R3, R5, RZ ;  /* 0x0000000503067210 */ /* 0x000fe40007ffe0ff */
[----:B------:R-:W-:Y:S01]  /*0d10*/  MOV R4, R2 ;  /* 0x0000000200047202 */ /* 0x000fe20000000f00 */
[----:B------:R-:W-:Y:S06]  /*0d20*/  BRA `(.L_x_311) ;  /* 0x0000001400207947 */ /* 0x000fec0003800000 */
.L_x_298:
[----:B------:R-:W-:-:S04]  /*0d30*/  ISETP.NE.U32.AND P0, PT, R37, UR4, PT ;  /* 0x0000000425007c0c */ /* 0x000fc8000bf05070 */
[----:B------:R-:W-:-:S04]  /*0d40*/  ISETP.NE.AND.EX P0, PT, R41, UR5, PT, P0 ;  /* 0x0000000529007c0c */ /* 0x000fc8000bf05300 */
[----:B------:R-:W-:-:S13]  /*0d50*/  ISETP.NE.OR.EX P0, PT, R17, R41, P0, P1 ;  /* 0x000000291100720c */ /* 0x000fda0000705710 */
[----:B------:R-:W-:Y:S05]  /*0d60*/  @P0 BRA `(.L_x_312) ;  /* 0x00000004003c0947 */ /* 0x000fea0003800000 */
[----:B------:R-:W0:Y:S01]  /*0d70*/  LDCU.64 UR12, c[0x0][0x380] ;  /* 0x00007000ff0c77ac */ /* 0x000e220008000a00 */
[----:B------:R-:W1:Y:S08]  /*0d80*/  LDC.64 R20, c[0x0][0x398] ;  /* 0x0000e600ff147b82 */ /* 0x000e700000000a00 */
[----:B------:R-:W2:Y:S01]  /*0d90*/  LDC.64 R10, c[0x0][0x390] ;  /* 0x0000e400ff0a7b82 */ /* 0x000ea20000000a00 */
[----:B0-----:R-:W-:-:S02]  /*0da0*/  ULEA UR8, UP0, UR4, UR12, 0x2 ;  /* 0x0000000c04087291 */ /* 0x001fc4000f8010ff */
[C---:B------:R-:W-:Y:S02]  /*0db0*/  LEA R2, P0, R16.reuse, UR12, 0x2 ;  /* 0x0000000c10027c11 */ /* 0x040fe4000f8010ff */
[----:B------:R-:W-:Y:S02]  /*0dc0*/  ULEA.HI.X UR9, UR4, UR13, UR5, 0x2, UP0 ;  /* 0x0000000d04097291 */ /* 0x000fe400080f1405 */
[----:B------:R-:W-:Y:S02]  /*0dd0*/  LEA.HI.X R3, R16, UR13, R17, 0x2, P0 ;  /* 0x0000000d10037c11 */ /* 0x000fe400080f1411 */
[----:B------:R-:W-:Y:S02]  /*0de0*/  MOV R6, UR8 ;  /* 0x0000000800067c02 */ /* 0x000fe40008000f00 */
[----:B------:R-:W-:Y:S01]  /*0df0*/  MOV R7, UR9 ;  /* 0x0000000900077c02 */ /* 0x000fe20008000f00 */
[----:B------:R-:W1:Y:S05]  /*0e00*/  LDG.E R9, desc[UR6][R2.64+-0x4] ;  /* 0xfffffc0602097981 */ /* 0x000e6a000c1e1900 */
[----:B------:R-:W3:Y:S01]  /*0e10*/  LDG.E R7, desc[UR6][R6.64+0x4] ;  /* 0x0000040606077981 */ /* 0x000ee2000c1e1900 */
[----:B-1----:R-:W-:-:S04]  /*0e20*/  IMAD.WIDE R12, R9, 0x4, R20 ;  /* 0x00000004090c7825 */ /* 0x002fc800078e0214 */
[----:B--2---:R-:W-:Y:S01]  /*0e30*/  IMAD.WIDE R8, R9, 0x4, R10 ;  /* 0x0000000409087825 */ /* 0x004fe200078e020a */
[----:B------:R-:W2:Y:S03]  /*0e40*/  LDG.E R4, desc[UR6][R12.64] ;  /* 0x000000060c047981 */ /* 0x000ea6000c1e1900 */
[C---:B---3--:R-:W-:Y:S01]  /*0e50*/  IMAD.WIDE R20, R7.reuse, 0x4, R20 ;  /* 0x0000000407147825 */ /* 0x048fe200078e0214 */
[----:B------:R-:W3:Y:S03]  /*0e60*/  LDG.E R5, desc[UR6][R8.64] ;  /* 0x0000000608057981 */ /* 0x000ee6000c1e1900 */
[----:B------:R-:W-:Y:S02]  /*0e70*/  IMAD.WIDE R10, R7, 0x4, R10 ;  /* 0x00000004070a7825 */ /* 0x000fe400078e020a */
        /* <DEDUP_REMOVED lines=17> */
.L_x_314:
[----:B-1----:R-:W-:Y:S01]  /*0f90*/  FMUL.FTZ R32, R23, R22 ;  /* 0x0000001617207220 */ /* 0x002fe20000410000 */
[----:B------:R-:W-:-:S03]  /*0fa0*/  FMUL.FTZ R0, R22, 0.5 ;  /* 0x3f00000016007820 */ /* 0x000fc60000410000 */
[----:B------:R-:W-:-:S04]  /*0fb0*/  FFMA R9, -R32, R32, R23 ;  /* 0x0000002020097223 */ /* 0x000fc80000000117 */
[----:B------:R-:W-:-:S07]  /*0fc0*/  FFMA R32, R9, R0, R32 ;  /* 0x0000000009207223 */ /* 0x000fce0000000020 */
.L_x_315:
[----:B------:R-:W-:Y:S05]  /*0fd0*/  BSYNC.RECONVERGENT B1 ;  /* 0x0000000000017941 */ /* 0x000fea0003800200 */
.L_x_313:
[----:B------:R-:W2:Y:S01]  /*0fe0*/  LDG.E R3, desc[UR6][R2.64] ;  /* 0x0000000602037981 */ /* 0x000ea2000c1e1900 */
[----:B------:R-:W2:Y:S01]  /*0ff0*/  LDC.64 R12, c[0x0][0x398] ;  /* 0x0000e600ff0c7b82 */ /* 0x000ea20000000a00 */
[----:B------:R-:W0:Y:S07]  /*1000*/  LDCU.64 UR8, c[0x0][0x388] ;  /* 0x00007100ff0877ac */ /* 0x000e2e0008000a00 */
[----:B------:R-:W1:Y:S01]  /*1010*/  LDC.64 R10, c[0x0][0x390] ;  /* 0x0000e400ff0a7b82 */ /* 0x000e620000000a00 */
[----:B--2---:R-:W-:-:S04]  /*1020*/  IMAD.WIDE R12, R3, 0x4, R12 ;  /* 0x00000004030c7825 */ /* 0x004fc800078e020c */
[----:B-1----:R-:W-:Y:S02]  /*1030*/  IMAD.WIDE R10, R3, 0x4, R10 ;  /* 0x00000004030a7825 */ /* 0x002fe400078e020a */
[----:B------:R-:W2:Y:S04]  /*1040*/  LDG.E R13, desc[UR6][R12.64] ;  /* 0x000000060c0d7981 */ /* 0x000ea8000c1e1900 */
[----:B------:R-:W3:Y:S01]  /*1050*/  LDG.E R10, desc[UR6][R10.64] ;  /* 0x000000060a0a7981 */ /* 0x000ee2000c1e1900 */
[----:B------:R-:W1:Y:S01]  /*1060*/  F2I.S64.TRUNC R8, R32 ;  /* 0x0000002000087311 */ /* 0x000e62000020d900 */
[----:B------:R-:W-:Y:S01]  /*1070*/  BSSY.RECONVERGENT B1, `(.L_x_316) ;  /* 0x0000017000017945 */ /* 0x000fe20003800200 */
[----:B-1----:R-:W-:-:S04]  /*1080*/  IMAD.WIDE.U32 R2, R8, R7, RZ ;  /* 0x0000000708027225 */ /* 0x002fc800078e00ff */
[----:B--2---:R-:W-:Y:S01]  /*1090*/  FADD R4, R4, -R13 ;  /* 0x8000000d04047221 */ /* 0x004fe20000000000 */
[----:B---3--:R-:W-:-:S03]  /*10a0*/  FADD R5, R5, -R10 ;  /* 0x8000000a05057221 */ /* 0x008fc60000000000 */
[----:B------:R-:W-:-:S04]  /*10b0*/  FMUL R4, R4, R4 ;  /* 0x0000000404047220 */ /* 0x000fc80000400000 */
[----:B------:R-:W-:Y:S01]  /*10c0*/  FFMA R21, R5, R5, R4 ;  /* 0x0000000505157223 */ /* 0x000fe20000000004 */
[----:B------:R-:W-:Y:S01]  /*10d0*/  IMAD R5, R9, R7, RZ ;  /* 0x0000000709057224 */ /* 0x000fe200078e02ff */
[----:B0-----:R-:W-:Y:S02]  /*10e0*/  IADD3 R9, P1, PT, R16, -UR8, RZ ;  /* 0x8000000810097c10 */ /* 0x001fe4000ff3e0ff */
[----:B------:R0:W1:Y:S01]  /*10f0*/  MUFU.RSQ R4, R21 ;  /* 0x0000001500047308 */ /* 0x0000620000001400 */
[----:B------:R-:W-:Y:S01]  /*1100*/  IADD3 R0, PT, PT, R21, -0xd000000, RZ ;  /* 0xf300000015007810 */ /* 0x000fe20007ffe0ff */
[----:B------:R-:W-:Y:S01]  /*1110*/  IMAD R5, R8, R6, R5 ;  /* 0x0000000608057224 */ /* 0x000fe200078e0205 */
[----:B------:R-:W-:Y:S02]  /*1120*/  IADD3.X R8, PT, PT, R17, ~UR9, RZ, P1, !PT ;  /* 0x8000000911087c10 */ /* 0x000fe40008ffe4ff */
[----:B------:R-:W-:Y:S02]  /*1130*/  ISETP.GT.U32.AND P0, PT, R0, 0x727fffff, PT ;  /* 0x727fffff0000780c */ /* 0x000fe40003f04070 */
[----:B------:R-:W-:-:S11]  /*1140*/  IADD3 R5, PT, PT, R3, R5, RZ ;  /* 0x0000000503057210 */ /* 0x000fd60007ffe0ff */
[----:B01----:R-:W-:Y:S05]  /*1150*/  @!P0 BRA `(.L_x_317) ;  /* 0x0000000000108947 */ /* 0x003fea0003800000 */
[----:B------:R-:W-:Y:S02]  /*1160*/  MOV R0, R21 ;  /* 0x0000001500007202 */ /* 0x000fe40000000f00 */
[----:B------:R-:W-:-:S07]  /*1170*/  MOV R12, 0x1190 ;  /* 0x00001190000c7802 */ /* 0x000fce0000000f00 */
[----:B------:R-:W-:Y:S05]  /*1180*/  CALL.REL.NOINC `($__internal_7_$__cuda_sm20_sqrt_rn_f32_slowpath) ;  /* 0x0000001000e47944 */ /* 0x000fea0003c00000 */
[----:B------:R-:W-:Y:S05]  /*1190*/  BRA `(.L_x_318) ;  /* 0x0000000000107947 */ /* 0x000fea0003800000 */
.L_x_317:
[----:B------:R-:W-:Y:S01]  /*11a0*/  FMUL.FTZ R32, R21, R4 ;  /* 0x0000000415207220 */ /* 0x000fe20000410000 */
[----:B------:R-:W-:-:S03]  /*11b0*/  FMUL.FTZ R0, R4, 0.5 ;  /* 0x3f00000004007820 */ /* 0x000fc60000410000 */
[----:B------:R-:W-:-:S04]  /*11c0*/  FFMA R7, -R32, R32, R21 ;  /* 0x0000002020077223 */ /* 0x000fc80000000115 */
[----:B------:R-:W-:-:S07]  /*11d0*/  FFMA R32, R7, R0, R32 ;  /* 0x0000000007207223 */ /* 0x000fce0000000020 */
.L_x_318:
[----:B------:R-:W-:Y:S05]  /*11e0*/  BSYNC.RECONVERGENT B1 ;  /* 0x0000000000017941 */ /* 0x000fea0003800200 */
.L_x_316:
[----:B------:R-:W0:Y:S01]  /*11f0*/  F2I.S64.TRUNC R6, R32 ;  /* 0x0000002000067311 */ /* 0x000e22000020d900 */
[----:B------:R-:W-:Y:S01]  /*1200*/  MOV R4, R2 ;  /* 0x0000000200047202 */ /* 0x000fe20000000f00 */
[----:B0-----:R-:W-:-:S04]  /*1210*/  IMAD R3, R7, R9, RZ ;  /* 0x0000000907037224 */ /* 0x001fc800078e02ff */
[----:B------:R-:W-:-:S04]  /*1220*/  IMAD.WIDE.U32 R4, R6, R9, R4 ;  /* 0x0000000906047225 */ /* 0x000fc800078e0004 */
[----:B------:R-:W-:-:S05]  /*1230*/  IMAD R3, R6, R8, R3 ;  /* 0x0000000806037224 */ /* 0x000fca00078e0203 */
[----:B------:R-:W-:Y:S01]  /*1240*/  IADD3 R6, PT, PT, R5, R3, RZ ;  /* 0x0000000305067210 */ /* 0x000fe20007ffe0ff */
[----:B------:R-:W-:Y:S06]  /*1250*/  BRA `(.L_x_311) ;  /* 0x0000000c00d47947 */ /* 0x000fec0003800000 */
.L_x_312:
[----:B------:R-:W0:Y:S01]  /*1260*/  LDCU.64 UR8, c[0x0][0x380] ;  /* 0x00007000ff0877ac */ /* 0x000e220008000a00 */
[----:B------:R-:W1:Y:S08]  /*1270*/  LDC.64 R20, c[0x0][0x398] ;  /* 0x0000e600ff147b82 */ /* 0x000e700000000a00 */
[----:B------:R-:W2:Y:S01]  /*1280*/  LDC.64 R8, c[0x0][0x390] ;  /* 0x0000e400ff087b82 */ /* 0x000ea20000000a00 */
[----:B0-----:R-:W-:-:S02]  /*1290*/  LEA R10, P1, R16, UR8, 0x2 ;  /* 0x00000008100a7c11 */ /* 0x001fc4000f8210ff */
[C---:B------:R-:W-:Y:S02]  /*12a0*/  LEA R26, P0, R37.reuse, UR8, 0x2 ;  /* 0x00000008251a7c11 */ /* 0x040fe4000f8010ff */
[----:B------:R-:W-:Y:S02]  /*12b0*/  LEA.HI.X R11, R16, UR9, R17, 0x2, P1 ;  /* 0x00000009100b7c11 */ /* 0x000fe400088f1411 */
[----:B------:R-:W-:-:S03]  /*12c0*/  LEA.HI.X R27, R37, UR9, R41, 0x2, P0 ;  /* 0x00000009251b7c11 */ /* 0x000fc600080f1429 */
[----:B------:R-:W1:Y:S04]  /*12d0*/  LDG.E R7, desc[UR6][R10.64+-0x4] ;  /* 0xfffffc060a077981 */ /* 0x000e68000c1e1900 */
[----:B------:R-:W3:Y:S01]  /*12e0*/  LDG.E R3, desc[UR6][R26.64+0x4] ;  /* 0x000004061a037981 */ /* 0x000ee2000c1e1900 */
[----:B-1----:R-:W-:-:S04]  /*12f0*/  IMAD.WIDE R12, R7, 0x4, R20 ;  /* 0x00000004070c7825 */ /* 0x002fc800078e0214 */
[----:B---3--:R-:W-:Y:S01]  /*1300*/  IMAD.WIDE R20, R3, 0x4, R20 ;  /* 0x0000000403147825 */ /* 0x008fe200078e0214 */
[----:B------:R-:W3:Y:S03]  /*1310*/  LDG.E R29, desc[UR6][R12.64] ;  /* 0x000000060c1d7981 */ /* 0x000ee6000c1e1900 */
[--C-:B--2---:R-:W-:Y:S01]  /*1320*/  IMAD.WIDE R6, R7, 0x4, R8.reuse ;  /* 0x0000000407067825 */ /* 0x104fe200078e0208 */
[----:B------:R-:W3:Y:S03]  /*1330*/  LDG.E R2, desc[UR6][R20.64] ;  /* 0x0000000614027981 */ /* 0x000ee6000c1e1900 */
[----:B------:R-:W-:Y:S01]  /*1340*/  IMAD.WIDE R8, R3, 0x4, R8 ;  /* 0x0000000403087825 */ /* 0x000fe200078e0208 */
        /* <DEDUP_REMOVED lines=17> */
.L_x_320:
[----:B-1----:R-:W-:Y:S01]  /*1460*/  FMUL.FTZ R32, R23, R22 ;  /* 0x0000001617207220 */ /* 0x002fe20000410000 */
[----:B------:R-:W-:-:S03]  /*1470*/  FMUL.FTZ R0, R22, 0.5 ;  /* 0x3f00000016007820 */ /* 0x000fc60000410000 */
[----:B------:R-:W-:-:S04]  /*1480*/  FFMA R7, -R32, R32, R23 ;  /* 0x0000002020077223 */ /* 0x000fc80000000117 */
[----:B------:R-:W-:-:S07]  /*1490*/  FFMA R32, R7, R0, R32 ;  /* 0x0000000007207223 */ /* 0x000fce0000000020 */
.L_x_321:
[----:B------:R-:W-:Y:S05]  /*14a0*/  BSYNC.RECONVERGENT B1 ;  /* 0x0000000000017941 */ /* 0x000fea0003800200 */
.L_x_319:
[----:B------:R-:W2:Y:S01]  /*14b0*/  LDG.E R9, desc[UR6][R10.64+0x4] ;  /* 0x000004060a097981 */ /* 0x000ea2000c1e1900 */
[----:B------:R-:W2:Y:S08]  /*14c0*/  LDC.64 R6, c[0x0][0x398] ;  /* 0x0000e600ff067b82 */ /* 0x000eb00000000a00 */
[----:B------:R-:W0:Y:S01]  /*14d0*/  LDC.64 R22, c[0x0][0x390] ;  /* 0x0000e400ff167b82 */ /* 0x000e220000000a00 */
[----:B------:R-:W1:Y:S01]  /*14e0*/  F2I.S64.TRUNC R20, R32 ;  /* 0x0000002000147311 */ /* 0x000e62000020d900 */
[----:B------:R-:W3:Y:S01]  /*14f0*/  LDCU.64 UR8, c[0x0][0x388] ;  /* 0x00007100ff0877ac */ /* 0x000ee20008000a00 */
[----:B--2---:R-:W-:-:S04]  /*1500*/  IMAD.WIDE R6, R9, 0x4, R6 ;  /* 0x0000000409067825 */ /* 0x004fc800078e0206 */
[----:B0-----:R-:W-:Y:S01]  /*1510*/  IMAD.WIDE R22, R9, 0x4, R22 ;  /* 0x0000000409167825 */ /* 0x001fe200078e0216 */
[----:B------:R0:W2:Y:S05]  /*1520*/  LDG.E R35, desc[UR6][R6.64] ;  /* 0x0000000606237981 */ /* 0x0000aa000c1e1900 */
[----:B------:R-:W4:Y:S01]  /*1530*/  LDG.E R22, desc[UR6][R22.64] ;  /* 0x0000000616167981 */ /* 0x000f22000c1e1900 */
[----:B------:R-:W-:Y:S01]  /*1540*/  BSSY.RECONVERGENT B1, `(.L_x_322) ;  /* 0x000001a000017945 */ /* 0x000fe20003800200 */
[----:B0-----:R-:W-:Y:S01]  /*1550*/  LOP3.LUT R7, RZ, R17, RZ, 0x33, !PT ;  /* 0x00000011ff077212 */ /* 0x001fe200078e33ff */
[----:B--2---:R-:W-:-:S04]  /*1560*/  FADD R8, R2, -R35 ;  /* 0x8000002302087221 */ /* 0x004fc80000000000 */
[----:B------:R-:W-:Y:S01]  /*1570*/  FMUL R9, R8, R8 ;  /* 0x0000000808097220 */ /* 0x000fe20000400000 */
[----:B----4-:R-:W-:Y:S01]  /*1580*/  FADD R0, R3, -R22 ;  /* 0x8000001603007221 */ /* 0x010fe20000000000 */
[----:B------:R-:W-:-:S03]  /*1590*/  LOP3.LUT R8, RZ, R16, RZ, 0x33, !PT ;  /* 0x00000010ff087212 */ /* 0x000fc600078e33ff */
[----:B------:R-:W-:Y:S01]  /*15a0*/  FFMA R13, R0, R0, R9 ;  /* 0x00000000000d7223 */ /* 0x000fe20000000009 */
[-C--:B-1----:R-:W-:Y:S01]  /*15b0*/  IMAD R9, R21, R4.reuse, RZ ;  /* 0x0000000415097224 */ /* 0x082fe200078e02ff */
[----:B---3--:R-:W-:Y:S02]  /*15c0*/  IADD3 R6, P1, PT, R8, UR8, RZ ;  /* 0x0000000808067c10 */ /* 0x008fe4000ff3e0ff */
[----:B------:R0:W1:Y:S01]  /*15d0*/  MUFU.RSQ R12, R13 ;  /* 0x0000000d000c7308 */ /* 0x0000620000001400 */
[----:B------:R-:W-:Y:S01]  /*15e0*/  IADD3 R0, PT, PT, R13, -0xd000000, RZ ;  /* 0xf30000000d007810 */ /* 0x000fe20007ffe0ff */
[C---:B------:R-:W-:Y:S01]  /*15f0*/  IMAD R9, R20.reuse, R5, R9 ;  /* 0x0000000514097224 */ /* 0x040fe200078e0209 */
[----:B------:R-:W-:Y:S01]  /*1600*/  IADD3.X R7, PT, PT, R7, UR9, RZ, P1, !PT ;  /* 0x0000000907077c10 */ /* 0x000fe20008ffe4ff */
[----:B------:R-:W-:Y:S01]  /*1610*/  IMAD.WIDE.U32 R20, R20, R4, RZ ;  /* 0x0000000414147225 */ /* 0x000fe200078e00ff */
[----:B------:R-:W-:-:S04]  /*1620*/  ISETP.GT.U32.AND P0, PT, R0, 0x727fffff, PT ;  /* 0x727fffff0000780c */ /* 0x000fc80003f04070 */
[----:B------:R-:W-:-:S09]  /*1630*/  IADD3 R23, PT, PT, R21, R9, RZ ;  /* 0x0000000915177210 */ /* 0x000fd20007ffe0ff */
[----:B01----:R-:W-:Y:S05]  /*1640*/  @!P0 BRA `(.L_x_323) ;  /* 0x0000000000148947 */ /* 0x003fea0003800000 */
[----:B------:R-:W-:Y:S02]  /*1650*/  MOV R0, R13 ;  /* 0x0000000d00007202 */ /* 0x000fe40000000f00 */
[----:B------:R-:W-:-:S07]  /*1660*/  MOV R12, 0x1680 ;  /* 0x00001680000c7802 */ /* 0x000fce0000000f00 */
[----:B------:R-:W-:Y:S05]  /*1670*/  CALL.REL.NOINC `($__internal_7_$__cuda_sm20_sqrt_rn_f32_slowpath) ;  /* 0x0000000c00a87944 */ /* 0x000fea0003c00000 */
[----:B------:R-:W-:Y:S01]  /*1680*/  MOV R0, R32 ;  /* 0x0000002000007202 */ /* 0x000fe20000000f00 */
[----:B------:R-:W-:Y:S06]  /*1690*/  BRA `(.L_x_324) ;  /* 0x0000000000107947 */ /* 0x000fec0003800000 */
.L_x_323:
[----:B------:R-:W-:Y:S01]  /*16a0*/  FMUL.FTZ R0, R13, R12 ;  /* 0x0000000c0d007220 */ /* 0x000fe20000410000 */
[----:B------:R-:W-:-:S03]  /*16b0*/  FMUL.FTZ R8, R12, 0.5 ;  /* 0x3f0000000c087820 */ /* 0x000fc60000410000 */
[----:B------:R-:W-:-:S04]  /*16c0*/  FFMA R9, -R0, R0, R13 ;  /* 0x0000000000097223 */ /* 0x000fc8000000010d */
[----:B------:R-:W-:-:S07]  /*16d0*/  FFMA R0, R9, R8, R0 ;  /* 0x0000000809007223 */ /* 0x000fce0000000000 */
.L_x_324:
[----:B------:R-:W-:Y:S05]  /*16e0*/  BSYNC.RECONVERGENT B1 ;  /* 0x0000000000017941 */ /* 0x000fea0003800200 */
.L_x_322:
[----:B------:R-:W2:Y:S01]  /*16f0*/  LDG.E R33, desc[UR6][R26.64] ;  /* 0x000000061a217981 */ /* 0x000ea2000c1e1900 */
[----:B------:R-:W2:Y:S01]  /*1700*/  LDC.64 R38, c[0x0][0x398] ;  /* 0x0000e600ff267b82 */ /* 0x000ea20000000a00 */
[----:B------:R-:W0:Y:S02]  /*1710*/  LDCU.64 UR8, c[0x0][0x388] ;  /* 0x00007100ff0877ac */ /* 0x000e240008000a00 */
[----:B------:R-:W3:Y:S05]  /*1720*/  LDG.E R11, desc[UR6][R10.64] ;  /* 0x000000060a0b7981 */ /* 0x000eea000c1e1900 */
[----:B------:R-:W1:Y:S01]  /*1730*/  LDC.64 R12, c[0x0][0x390] ;  /* 0x0000e400ff0c7b82 */ /* 0x000e620000000a00 */
[----:B--2---:R-:W-:-:S04]  /*1740*/  IMAD.WIDE R24, R33, 0x4, R38 ;  /* 0x0000000421187825 */ /* 0x004fc800078e0226 */
[----:B---3--:R-:W-:Y:S01]  /*1750*/  IMAD.WIDE R38, R11, 0x4, R38 ;  /* 0x000000040b267825 */ /* 0x008fe200078e0226 */
[----:B------:R2:W3:Y:S03]  /*1760*/  LDG.E R9, desc[UR6][R24.64] ;  /* 0x0000000618097981 */ /* 0x0004e6000c1e1900 */
[--C-:B-1----:R-:W-:Y:S01]  /*1770*/  IMAD.WIDE R32, R33, 0x4, R12.reuse ;  /* 0x0000000421207825 */ /* 0x102fe200078e020c */
[----:B------:R-:W3:Y:S03]  /*1780*/  LDG.E R30, desc[UR6][R38.64] ;  /* 0x00000006261e7981 */ /* 0x000ee6000c1e1900 */
[----:B------:R-:W-:Y:S01]  /*1790*/  IMAD.WIDE R12, R11, 0x4, R12 ;  /* 0x000000040b0c7825 */ /* 0x000fe200078e020c */
[----:B------:R-:W4:Y:S04]  /*17a0*/  LDG.E R8, desc[UR6][R32.64] ;  /* 0x0000000620087981 */ /* 0x000f28000c1e1900 */
[----:B------:R-:W4:Y:S01]  /*17b0*/  LDG.E R31, desc[UR6][R12.64] ;  /* 0x000000060c1f7981 */ /* 0x000f22000c1e1900 */
[----:B--2---:R1:W2:Y:S01]  /*17c0*/  F2I.S64.TRUNC R24, R0 ;  /* 0x0000000000187311 */ /* 0x0042a2000020d900 */
[----:B------:R-:W-:Y:S01]  /*17d0*/  BSSY.RECONVERGENT B1, `(.L_x_325) ;  /* 0x0000014000017945 */ /* 0x000fe20003800200 */
[----:B---3--:R-:W-:-:S04]  /*17e0*/  FADD R11, R9, -R30 ;  /* 0x8000001e090b7221 */ /* 0x008fc80000000000 */
[----:B------:R-:W-:Y:S01]  /*17f0*/  FMUL R11, R11, R11 ;  /* 0x0000000b0b0b7220 */ /* 0x000fe20000400000 */
[----:B----4-:R-:W-:-:S04]  /*1800*/  FADD R10, R8, -R31 ;  /* 0x8000001f080a7221 */ /* 0x010fc80000000000 */
[----:B------:R-:W-:-:S05]  /*1810*/  FFMA R43, R10, R10, R11 ;  /* 0x0000000a0a2b7223 */ /* 0x000fca000000000b */
[----:B------:R-:W-:Y:S01]  /*1820*/  IADD3 R10, PT, PT, R43, -0xd000000, RZ ;  /* 0xf30000002b0a7810 */ /* 0x000fe20007ffe0ff */
[----:B------:R1:W3:Y:S03]  /*1830*/  MUFU.RSQ R34, R43 ;  /* 0x0000002b00227308 */ /* 0x0002e60000001400 */
[----:B------:R-:W-:Y:S02]  /*1840*/  ISETP.GT.U32.AND P0, PT, R10, 0x727fffff, PT ;  /* 0x727fffff0a00780c */ /* 0x000fe40003f04070 */
[----:B0-----:R-:W-:-:S04]  /*1850*/  IADD3 R10, P1, PT, -R18, UR8, RZ ;  /* 0x00000008120a7c10 */ /* 0x001fc8000ff3e1ff */
[----:B------:R-:W-:-:S07]  /*1860*/  IADD3.X R11, PT, PT, ~R19, UR9, RZ, P1, !PT ;  /* 0x00000009130b7c10 */ /* 0x000fce0008ffe5ff */
[----:B-12---:R-:W-:Y:S05]  /*1870*/  @!P0 BRA `(.L_x_326) ;  /* 0x0000000000148947 */ /* 0x006fea0003800000 */
[----:B------:R-:W-:Y:S02]  /*1880*/  MOV R0, R43 ;  /* 0x0000002b00007202 */ /* 0x000fe40000000f00 */
[----:B------:R-:W-:-:S07]  /*1890*/  MOV R12, 0x18b0 ;  /* 0x000018b0000c7802 */ /* 0x000fce0000000f00 */
[----:B---3--:R-:W-:Y:S05]  /*18a0*/  CALL.REL.NOINC `($__internal_7_$__cuda_sm20_sqrt_rn_f32_slowpath) ;  /* 0x0000000c001c7944 */ /* 0x008fea0003c00000 */
[----:B------:R-:W-:Y:S01]  /*18b0*/  MOV R0, R32 ;  /* 0x0000002000007202 */ /* 0x000fe20000000f00 */
[----:B------:R-:W-:Y:S06]  /*18c0*/  BRA `(.L_x_327) ;  /* 0x0000000000107947 */ /* 0x000fec0003800000 */
.L_x_326:
[----:B---3--:R-:W-:Y:S01]  /*18d0*/  FMUL.FTZ R0, R43, R34 ;  /* 0x000000222b007220 */ /* 0x008fe20000410000 */
[----:B------:R-:W-:-:S03]  /*18e0*/  FMUL.FTZ R12, R34, 0.5 ;  /* 0x3f000000220c7820 */ /* 0x000fc60000410000 */
[----:B------:R-:W-:-:S04]  /*18f0*/  FFMA R13, -R0, R0, R43 ;  /* 0x00000000000d7223 */ /* 0x000fc8000000012b */
[----:B------:R-:W-:-:S07]  /*1900*/  FFMA R0, R13, R12, R0 ;  /* 0x0000000c0d007223 */ /* 0x000fce0000000000 */
.L_x_327:
[----:B------:R-:W-:Y:S05]  /*1910*/  BSYNC.RECONVERGENT B1 ;  /* 0x0000000000017941 */ /* 0x000fea0003800200 */
.L_x_325:
[----:B------:R-:W2:Y:S01]  /*1920*/  LDG.E R27, desc[UR6][R26.64+0x8] ;  /* 0x000008061a1b7981 */ /* 0x000ea2000c1e1900 */
[----:B------:R-:W2:Y:S08]  /*1930*/  LDC.64 R32, c[0x0][0x390] ;  /* 0x0000e400ff207b82 */ /* 0x000eb00000000a00 */
[----:B------:R-:W0:Y:S02]  /*1940*/  LDC.64 R12, c[0x0][0x388] ;  /* 0x0000e200ff0c7b82 */ /* 0x000e240000000a00 */
[----:B0-----:R-:W-:Y:S01]  /*1950*/  IADD3 R34, P0, PT, -R37, R12, RZ ;  /* 0x0000000c25227210 */ /* 0x001fe20007f1e1ff */
[----:B--2---:R-:W-:-:S05]  /*1960*/  IMAD.WIDE R42, R27, 0x4, R32 ;  /* 0x000000041b2a7825 */ /* 0x004fca00078e0220 */
[----:B------:R-:W0:Y:S01]  /*1970*/  LDC.64 R32, c[0x0][0x398] ;  /* 0x0000e600ff207b82 */ /* 0x000e220000000a00 */
[----:B------:R-:W2:Y:S01]  /*1980*/  LDG.E R36, desc[UR6][R42.64] ;  /* 0x000000062a247981 */ /* 0x000ea2000c1e1900 */
[----:B0-----:R-:W-:-:S05]  /*1990*/  IMAD.WIDE R32, R27, 0x4, R32 ;  /* 0x000000041b207825 */ /* 0x001fca00078e0220 */
[----:B------:R-:W3:Y:S01]  /*19a0*/  LDG.E R37, desc[UR6][R32.64] ;  /* 0x0000000620257981 */ /* 0x000ee2000c1e1900 */
[----:B------:R0:W1:Y:S01]  /*19b0*/  F2I.S64.TRUNC R26, R0 ;  /* 0x00000000001a7311 */ /* 0x000062000020d900 */
[----:B------:R-:W-:Y:S01]  /*19c0*/  BSSY.RECONVERGENT B1, `(.L_x_328) ;  /* 0x0000013000017945 */ /* 0x000fe20003800200 */
[----:B---3--:R-:W-:-:S04]  /*19d0*/  FADD R12, R30, -R37 ;  /* 0x800000251e0c7221 */ /* 0x008fc80000000000 */
[----:B------:R-:W-:Y:S01]  /*19e0*/  FMUL R39, R12, R12 ;  /* 0x0000000c0c277220 */ /* 0x000fe20000400000 */
[----:B--2---:R-:W-:-:S04]  /*19f0*/  FADD R12, R31, -R36 ;  /* 0x800000241f0c7221 */ /* 0x004fc80000000000 */
[----:B------:R-:W-:Y:S01]  /*1a00*/  FFMA R45, R12, R12, R39 ;  /* 0x0000000c0c2d7223 */ /* 0x000fe20000000027 */
[----:B------:R-:W-:-:S03]  /*1a10*/  IADD3 R39, P1, PT, R34, -0x2, RZ ;  /* 0xfffffffe22277810 */ /* 0x000fc60007f3e0ff */
[----:B------:R0:W2:Y:S01]  /*1a20*/  MUFU.RSQ R34, R45 ;  /* 0x0000002d00227308 */ /* 0x0000a20000001400 */
[----:B------:R-:W-:Y:S02]  /*1a30*/  IADD3 R12, PT, PT, R45, -0xd000000, RZ ;  /* 0xf30000002d0c7810 */ /* 0x000fe40007ffe0ff */
[----:B------:R-:W-:Y:S02]  /*1a40*/  IADD3.X R41, PT, PT, ~R41, -0x1, R13, P1, P0 ;  /* 0xffffffff29297810 */ /* 0x000fe40000fe050d */
[----:B------:R-:W-:-:S13]  /*1a50*/  ISETP.GT.U32.AND P0, PT, R12, 0x727fffff, PT ;  /* 0x727fffff0c00780c */ /* 0x000fda0003f04070 */
[----:B012---:R-:W-:Y:S05]  /*1a60*/  @!P0 BRA `(.L_x_329) ;  /* 0x0000000000108947 */ /* 0x007fea0003800000 */
[----:B------:R-:W-:Y:S02]  /*1a70*/  MOV R0, R45 ;  /* 0x0000002d00007202 */ /* 0x000fe40000000f00 */
[----:B------:R-:W-:-:S07]  /*1a80*/  MOV R12, 0x1aa0 ;  /* 0x00001aa0000c7802 */ /* 0x000fce0000000f00 */
[----:B------:R-:W-:Y:S05]  /*1a90*/  CALL.REL.NOINC `($__internal_7_$__cuda_sm20_sqrt_rn_f32_slowpath) ;  /* 0x0000000800a07944 */ /* 0x000fea0003c00000 */
[----:B------:R-:W-:Y:S05]  /*1aa0*/  BRA `(.L_x_330) ;  /* 0x0000000000107947 */ /* 0x000fea0003800000 */
.L_x_329:
[----:B------:R-:W-:Y:S01]  /*1ab0*/  FMUL.FTZ R32, R45, R34 ;  /* 0x000000222d207220 */ /* 0x000fe20000410000 */
[----:B------:R-:W-:-:S03]  /*1ac0*/  FMUL.FTZ R0, R34, 0.5 ;  /* 0x3f00000022007820 */ /* 0x000fc60000410000 */
[----:B------:R-:W-:-:S04]  /*1ad0*/  FFMA R13, -R32, R32, R45 ;  /* 0x00000020200d7223 */ /* 0x000fc8000000012d */
[----:B------:R-:W-:-:S07]  /*1ae0*/  FFMA R32, R13, R0, R32 ;  /* 0x000000000d207223 */ /* 0x000fce0000000020 */
.L_x_330:
[----:B------:R-:W-:Y:S05]  /*1af0*/  BSYNC.RECONVERGENT B1 ;  /* 0x0000000000017941 */ /* 0x000fea0003800200 */
.L_x_328:
[----:B------:R-:W-:Y:S01]  /*1b00*/  FADD R29, R29, -R30 ;  /* 0x8000001e1d1d7221 */ /* 0x000fe20000000000 */
[----:B------:R-:W-:Y:S01]  /*1b10*/  FADD R28, R28, -R31 ;  /* 0x8000001f1c1c7221 */ /* 0x000fe20000000000 */
[----:B------:R-:W-:Y:S02]  /*1b20*/  BSSY.RECONVERGENT B1, `(.L_x_331) ;  /* 0x0000010000017945 */ /* 0x000fe40003800200 */
[----:B------:R-:W-:-:S04]  /*1b30*/  FMUL R29, R29, R29 ;  /* 0x0000001d1d1d7220 */ /* 0x000fc80000400000 */
        /* <DEDUP_REMOVED lines=10> */
.L_x_332:
[----:B--2---:R-:W-:Y:S01]  /*1be0*/  FMUL.FTZ R32, R13, R12 ;  /* 0x0000000c0d207220 */ /* 0x004fe20000410000 */
[----:B------:R-:W-:-:S03]  /*1bf0*/  FMUL.FTZ R0, R12, 0.5 ;  /* 0x3f0000000c007820 */ /* 0x000fc60000410000 */
[----:B------:R-:W-:-:S04]  /*1c00*/  FFMA R13, -R32, R32, R13 ;  /* 0x00000020200d7223 */ /* 0x000fc8000000010d */
[----:B------:R-:W-:-:S07]  /*1c10*/  FFMA R32, R13, R0, R32 ;  /* 0x000000000d207223 */ /* 0x000fce0000000020 */
.L_x_333:
[----:B------:R-:W-:Y:S05]  /*1c20*/  BSYNC.RECONVERGENT B1 ;  /* 0x0000000000017941 */ /* 0x000fea0003800200 */
.L_x_331:
[----:B------:R-:W-:Y:S01]  /*1c30*/  FADD R30, -R35, R30 ;  /* 0x0000001e231e7221 */ /* 0x000fe20000000100 */
[----:B------:R-:W-:Y:S01]  /*1c40*/  FADD R31, -R22, R31 ;  /* 0x0000001f161f7221 */ /* 0x000fe20000000100 */
        /* <DEDUP_REMOVED lines=12> */
.L_x_335:
[----:B--2---:R-:W-:Y:S01]  /*1d10*/  FMUL.FTZ R32, R13, R12 ;  /* 0x0000000c0d207220 */ /* 0x004fe20000410000 */
[----:B------:R-:W-:-:S03]  /*1d20*/  FMUL.FTZ R0, R12, 0.5 ;  /* 0x3f0000000c007820 */ /* 0x000fc60000410000 */
[----:B------:R-:W-:-:S04]  /*1d30*/  FFMA R13, -R32, R32, R13 ;  /* 0x00000020200d7223 */ /* 0x000fc8000000010d */
[----:B------:R-:W-:-:S07]  /*1d40*/  FFMA R32, R13, R0, R32 ;  /* 0x000000000d207223 */ /* 0x000fce0000000020 */
.L_x_336:
[----:B------:R-:W-:Y:S05]  /*1d50*/  BSYNC.RECONVERGENT B1 ;  /* 0x0000000000017941 */ /* 0x000fea0003800200 */
.L_x_334:
        /* <DEDUP_REMOVED lines=14> */
.L_x_338:
[----:B--2---:R-:W-:Y:S01]  /*1e40*/  FMUL.FTZ R32, R13, R12 ;  /* 0x0000000c0d207220 */ /* 0x004fe20000410000 */
[----:B------:R-:W-:-:S03]  /*1e50*/  FMUL.FTZ R0, R12, 0.5 ;  /* 0x3f0000000c007820 */ /* 0x000fc60000410000 */
[----:B------:R-:W-:-:S04]  /*1e60*/  FFMA R13, -R32, R32, R13 ;  /* 0x00000020200d7223 */ /* 0x000fc8000000010d */
[----:B------:R-:W-:-:S07]  /*1e70*/  FFMA R32, R13, R0, R32 ;  /* 0x000000000d207223 */ /* 0x000fce0000000020 */
.L_x_339:
[----:B------:R-:W-:Y:S05]  /*1e80*/  BSYNC.RECONVERGENT B1 ;  /* 0x0000000000017941 */ /* 0x000fea0003800200 */
.L_x_337:
        /* <DEDUP_REMOVED lines=14> */
.L_x_341:
[----:B--2---:R-:W-:Y:S01]  /*1f70*/  FMUL.FTZ R32, R13, R12 ;  /* 0x0000000c0d207220 */ /* 0x004fe20000410000 */
[----:B------:R-:W-:-:S03]  /*1f80*/  FMUL.FTZ R0, R12, 0.5 ;  /* 0x3f0000000c007820 */ /* 0x000fc60000410000 */
[----:B------:R-:W-:-:S04]  /*1f90*/  FFMA R13, -R32, R32, R13 ;  /* 0x00000020200d7223 */ /* 0x000fc8000000010d */
[----:B------:R-:W-:-:S07]  /*1fa0*/  FFMA R32, R13, R0, R32 ;  /* 0x000000000d207223 */ /* 0x000fce0000000020 */
.L_x_342:
[----:B------:R-:W-:Y:S05]  /*1fb0*/  BSYNC.RECONVERGENT B1 ;  /* 0x0000000000017941 */ /* 0x000fea0003800200 */
.L_x_340:
[----:B------:R-:W-:Y:S01]  /*1fc0*/  IMAD R0, R31, R4, RZ ;  /* 0x000000041f007224 */ /* 0x000fe200078e02ff */
[----:B------:R-:W-:Y:S01]  /*1fd0*/  MOV R22, R20 ;  /* 0x0000001400167202 */ /* 0x000fe20000000f00 */
[----:B------:R-:W-:-:S04]  /*1fe0*/  IMAD.WIDE.U32 R12, R30, R4, RZ ;  /* 0x000000041e0c7225 */ /* 0x000fc800078e00ff */
[----:B------:R-:W-:Y:S02]  /*1ff0*/  IMAD R5, R30, R5, R0 ;  /* 0x000000051e057224 */ /* 0x000fe400078e0200 */
[-C--:B------:R-:W-:Y:S02]  /*2000*/  IMAD R0, R9, R6.reuse, RZ ;  /* 0x0000000609007224 */ /* 0x080fe400078e02ff */
[-C--:B------:R-:W-:Y:S01]  /*2010*/  IMAD R4, R25, R6.reuse, RZ ;  /* 0x0000000619047224 */ /* 0x080fe200078e02ff */
[----:B------:R-:W-:Y:S01]  /*2020*/  IADD3 R13, PT, PT, R13, R5, RZ ;  /* 0x000000050d0d7210 */ /* 0x000fe20007ffe0ff */
[----:B------:R-:W-:-:S04]  /*2030*/  IMAD.WIDE.U32 R22, R24, R6, R22 ;  /* 0x0000000618167225 */ /* 0x000fc800078e0016 */
[-C--:B------:R-:W-:Y:S02]  /*2040*/  IMAD R25, R24, R7.reuse, R4 ;  /* 0x0000000718197224 */ /* 0x080fe400078e0204 */
[C---:B------:R-:W-:Y:S01]  /*2050*/  IMAD R9, R8.reuse, R7, R0 ;  /* 0x0000000708097224 */ /* 0x040fe200078e0200 */
[----:B------:R-:W0:Y:S01]  /*2060*/  F2I.S64.TRUNC R4, R32 ;  /* 0x0000002000047311 */ /* 0x000e22000020d900 */
[----:B------:R-:W-:Y:S01]  /*2070*/  IMAD.WIDE.U32 R6, R8, R6, R12 ;  /* 0x0000000608067225 */ /* 0x000fe200078e000c */
[----:B------:R-:W-:-:S03]  /*2080*/  IADD3 R23, PT, PT, R23, R25, RZ ;  /* 0x0000001917177210 */ /* 0x000fc60007ffe0ff */
[-C--:B------:R-:W-:Y:S01]  /*2090*/  IMAD R0, R3, R10.reuse, RZ ;  /* 0x0000000a03007224 */ /* 0x080fe200078e02ff */
[----:B------:R-:W-:Y:S01]  /*20a0*/  IADD3 R7, PT, PT, R7, R9, RZ ;  /* 0x0000000907077210 */ /* 0x000fe20007ffe0ff */
[-C--:B------:R-:W-:Y:S02]  /*20b0*/  IMAD R3, R27, R10.reuse, RZ ;  /* 0x0000000a1b037224 */ /* 0x080fe400078e02ff */
[-C--:B------:R-:W-:Y:S02]  /*20c0*/  IMAD R9, R2, R11.reuse, R0 ;  /* 0x0000000b02097224 */ /* 0x080fe400078e0200 */
[C---:B------:R-:W-:Y:S02]  /*20d0*/  IMAD R11, R26.reuse, R11, R3 ;  /* 0x0000000b1a0b7224 */ /* 0x040fe400078e0203 */
[----:B------:R-:W-:-:S04]  /*20e0*/  IMAD.WIDE.U32 R26, R26, R10, R22 ;  /* 0x0000000a1a1a7225 */ /* 0x000fc800078e0016 */
[----:B------:R-:W-:Y:S01]  /*20f0*/  IMAD.WIDE.U32 R2, R2, R10, R6 ;  /* 0x0000000a02027225 */ /* 0x000fe200078e0006 */
[----:B------:R-:W-:-:S03]  /*2100*/  IADD3 R27, PT, PT, R27, R11, RZ ;  /* 0x0000000b1b1b7210 */ /* 0x000fc60007ffe0ff */
[----:B0-----:R-:W-:Y:S01]  /*2110*/  IMAD R0, R5, R39, RZ ;  /* 0x0000002705007224 */ /* 0x001fe200078e02ff */
[----:B------:R-:W-:Y:S01]  /*2120*/  IADD3 R3, PT, PT, R3, R9, RZ ;  /* 0x0000000903037210 */ /* 0x000fe20007ffe0ff */
[----:B------:R-:W-:-:S04]  /*2130*/  IMAD.WIDE.U32 R6, R28, R39, R26 ;  /* 0x000000271c067225 */ /* 0x000fc800078e001a */
[----:B------:R-:W-:-:S04]  /*2140*/  IMAD.WIDE.U32 R2, R4, R39, R2 ;  /* 0x0000002704027225 */ /* 0x000fc800078e0002 */
[----:B------:R-:W-:Y:S01]  /*2150*/  IMAD R5, R4, R41, R0 ;  /* 0x0000002904057224 */ /* 0x000fe200078e0200 */
[----:B------:R-:W-:Y:S01]  /*2160*/  IADD3 R4, P0, PT, -R2, R6, RZ ;  /* 0x0000000602047210 */ /* 0x000fe20007f1e1ff */
[----:B------:R-:W-:-:S03]  /*2170*/  IMAD R39, R29, R39, RZ ;  /* 0x000000271d277224 */ /* 0x000fc600078e02ff */
[----:B------:R-:W-:Y:S01]  /*2180*/  IADD3 R3, PT, PT, R3, R5, RZ ;  /* 0x0000000503037210 */ /* 0x000fe20007ffe0ff */
[----:B------:R-:W-:-:S05]  /*2190*/  IMAD R6, R28, R41, R39 ;  /* 0x000000291c067224 */ /* 0x000fca00078e0227 */
[----:B------:R-:W-:-:S07]  /*21a0*/  IADD3.X R6, PT, PT, ~R3, R7, R6, P0, !PT ;  /* 0x0000000703067210 */ /* 0x000fce00007fe506 */
.L_x_311:
[----:B------:R-:W-:Y:S05]  /*21b0*/  BSYNC.RECONVERGENT B0 ;  /* 0x0000000000007941 */ /* 0x000fea0003800200 */
.L_x_297:
[----:B------:R-:W-:-:S04]  /*21c0*/  ISETP.GT.U32.AND P0, PT, R4, -0x1, PT ;  /* 0xffffffff0400780c */ /* 0x000fc80003f04070 */
[----:B------:R-:W-:-:S13]  /*21d0*/  ISETP.GT.AND.EX P0, PT, R6, -0x1, PT, P0 ;  /* 0xffffffff0600780c */ /* 0x000fda0003f04300 */
[----:B------:R-:W-:Y:S05]  /*21e0*/  @P0 EXIT ;  /* 0x000000000000094d */ /* 0x000fea0003800000 */
[----:B------:R-:W0:Y:S01]  /*21f0*/  LDC.64 R2, c[0x0][0x3a0] ;  /* 0x0000e800ff027b82 */ /* 0x000e220000000a00 */
[----:B------:R-:W1:Y:S02]  /*2200*/  LDCU.64 UR4, c[0x0][0x3a8] ;  /* 0x00007500ff0477ac */ /* 0x000e640008000a00 */
[----:B-1----:R-:W-:Y:S01]  /*2210*/  IADD3 R4, P0, PT, R4, UR4, RZ ;  /* 0x0000000404047c10 */ /* 0x002fe2000ff1e0ff */
[----:B------:R-:W-:-:S03]  /*2220*/  UMOV UR4, URZ ;  /* 0x000000ff00047c82 */ /* 0x000fc60008000000 */
[----:B------:R-:W-:Y:S01]  /*2230*/  IADD3.X R5, PT, PT, R6, UR5, RZ, P0, !PT ;  /* 0x0000000506057c10 */ /* 0x000fe200087fe4ff */
[----:B0-----:R-:W-:-:S05]  /*2240*/  IMAD.WIDE.U32 R2, R14, 0x18, R2 ;  /* 0x000000180e027825 */ /* 0x001fca00078e0002 */
[----:B------:R-:W-:-:S05]  /*2250*/  IADD3 R3, PT, PT, R3, UR4, RZ ;  /* 0x0000000403037c10 */ /* 0x000fca000fffe0ff */
[----:B------:R-:W-:Y:S04]  /*2260*/  STG.E.64 desc[UR6][R2.64], R4 ;  /* 0x0000000402007986 */ /* 0x000fe8000c101b06 */
[----:B------:R-:W-:Y:S04]  /*2270*/  STG.E.64 desc[UR6][R2.64+0x8], R16 ;  /* 0x0000081002007986 */ /* 0x000fe8000c101b06 */
[----:B------:R-:W-:Y:S01]  /*2280*/  STG.E.64 desc[UR6][R2.64+0x10], R18 ;  /* 0x0000101202007986 */ /* 0x000fe2000c101b06 */
[----:B------:R-:W-:Y:S05]  /*2290*/  EXIT ;  /* 0x000000000000794d */ /* 0x000fea0003800000 */
        .weak           $__internal_6_$__cuda_sm20_dsqrt_rn_f64_mediumpath_v1
        .type           $__internal_6_$__cuda_sm20_dsqrt_rn_f64_mediumpath_v1,@function
        .size           $__internal_6_$__cuda_sm20_dsqrt_rn_f64_mediumpath_v1,($__internal_7_$__cuda_sm20_sqrt_rn_f32_slowpath - $__internal_6_$__cuda_sm20_dsqrt_rn_f64_mediumpath_v1)
$__internal_6_$__cuda_sm20_dsqrt_rn_f64_mediumpath_v1:
        /* <DEDUP_REMOVED lines=12> */
.L_x_344:
        /* <DEDUP_REMOVED lines=24> */
.L_x_346:
[----:B------:R-:W-:-:S11]  /*24e0*/  DADD R6, R4, R4 ;  /* 0x0000000004067229 */ /* 0x000fd60000000004 */
.L_x_345:
[----:B------:R-:W-:Y:S05]  /*24f0*/  BSYNC.RECONVERGENT B1 ;  /* 0x0000000000017941 */ /* 0x000fea0003800200 */
.L_x_343:
[----:B------:R-:W-:-:S04]  /*2500*/  MOV R3, 0x0 ;  /* 0x0000000000037802 */ /* 0x000fc80000000f00 */
[----:B------:R-:W-:Y:S05]  /*2510*/  RET.REL.NODEC R2 `(_Z12swap_loc_onePilPfS0_P12min_dst_datall) ;  /* 0xffffffd802b87950 */ /* 0x000fea0003c3ffff */
        .weak           $__internal_7_$__cuda_sm20_sqrt_rn_f32_slowpath
        .type           $__internal_7_$__cuda_sm20_sqrt_rn_f32_slowpath,@function
        .size           $__internal_7_$__cuda_sm20_sqrt_rn_f32_slowpath,(.L_x_474 - $__internal_7_$__cuda_sm20_sqrt_rn_f32_slowpath)
$__internal_7_$__cuda_sm20_sqrt_rn_f32_slowpath:
        /* <DEDUP_REMOVED lines=19> */
.L_x_347:
[----:B------:R-:W-:-:S04]  /*2650*/  HFMA2 R13, -RZ, RZ, 0, 0 ;  /* 0x00000000ff0d7431 */ /* 0x000fc800000001ff */
[----:B------:R-:W-:Y:S05]  /*2660*/  RET.REL.NODEC R12 `(_Z12swap_loc_onePilPfS0_P12min_dst_datall) ;  /* 0xffffffd80c647950 */ /* 0x000fea0003c3ffff */
.L_x_348:
        /* <DEDUP_REMOVED lines=9> */
.L_x_474:


//--------------------- .text._Z8swap_locPilPfS0_P12min_dst_datall --------------------------
	.section	.text._Z8swap_locPilPfS0_P12min_dst_datall,"ax",@progbits
	.align	128
        .global         _Z8swap_locPilPfS0_P12min_dst_datall
        .type           _Z8swap_locPilPfS0_P12min_dst_datall,@function
        .size           _Z8swap_locPilPfS0_P12min_dst_datall,(.L_x_476 - _Z8swap_locPilPfS0_P12min_dst_datall)
        .other          _Z8swap_locPilPfS0_P12min_dst_datall,@"STO_CUDA_ENTRY STV_DEFAULT"
_Z8swap_locPilPfS0_P12min_dst_datall:
.text._Z8swap_locPilPfS0_P12min_dst_datall:
        /* <DEDUP_REMOVED lines=12> */
[----:B---3--:R-:W-:-:S04]  /*00c0*/  IMAD R2, R30, R33, R32 ;  /* 0x000000211e027224 */ /* 0x008fc800078e0220 */
[--C-:B------:R-:W-:Y:S02]  /*00d0*/  IMAD R7, R33, 0x18, R0.reuse ;  /* 0x0000001821077824 */ /* 0x100fe400078e0200 */
[----:B------:R-:W-:-:S03]  /*00e0*/  IMAD R9, R32, 0x18, R0 ;  /* 0x0000001820097824 */ /* 0x000fc600078e0200 */
[----:B----4-:R0:W-:Y:S04]  /*00f0*/  STS.64 [R7], R4 ;  /* 0x0000000407007388 */ /* 0x0101e80000000a00 */
[----:B------:R0:W-:Y:S01]  /*0100*/  @!P0 STS.64 [R9], R4 ;  /* 0x0000000409008388 */ /* 0x0001e20000000a00 */
[----:B------:R-:W-:Y:S01]  /*0110*/  BAR.SYNC.DEFER_BLOCKING 0x0 ;  /* 0x0000000000007b1d */ /* 0x000fe20000010000 */
[----:B-----5:R-:W-:-:S04]  /*0120*/  ISETP.GE.U32.AND P0, PT, R2, R10, PT ;  /* 0x0000000a0200720c */ /* 0x020fc80003f06070 */
[----:B------:R-:W-:-:S13]  /*0130*/  ISETP.GE.AND.EX P0, PT, RZ, R11, PT, P0 ;  /* 0x0000000bff00720c */ /* 0x000fda0003f06300 */
[----:B01----:R-:W-:Y:S05]  /*0140*/  @P0 BRA `(.L_x_350) ;  /* 0x0000002000680947 */ /* 0x003fea0003800000 */
[----:B------:R-:W-:Y:S01]  /*0150*/  LOP3.LUT R5, RZ, R2, RZ, 0x33, !PT ;  /* 0x00000002ff057212 */ /* 0x000fe200078e33ff */
[----:B------:R-:W0:Y:S01]  /*0160*/  LDC.64 R16, c[0x0][0x388] ;  /* 0x0000e200ff107b82 */ /* 0x000e220000000a00 */
[----:B------:R-:W-:Y:S01]  /*0170*/  HFMA2 R7, -RZ, RZ, 1.9609375, 0 ;  /* 0x3fd80000ff077431 */ /* 0x000fe200000001ff */
[----:B------:R-:W-:Y:S01]  /*0180*/  MOV R6, 0x0 ;  /* 0x0000000000067802 */ /* 0x000fe20000000f00 */
[----:B------:R-:W-:Y:S01]  /*0190*/  BSSY.RECONVERGENT B1, `(.L_x_351) ;  /* 0x000001a000017945 */ /* 0x000fe20003800200 */
[----:B------:R-:W-:-:S04]  /*01a0*/  IADD3 R8, P0, PT, R5, R10, RZ ;  /* 0x0000000a05087210 */ /* 0x000fc80007f1e0ff */
[----:B------:R-:W-:Y:S02]  /*01b0*/  IADD3.X R9, PT, PT, R11, -0x1, RZ, P0, !PT ;  /* 0xffffffff0b097810 */ /* 0x000fe400007fe4ff */
[C---:B------:R-:W-:Y:S02]  /*01c0*/  SHF.L.U32 R0, R8.reuse, 0x3, RZ ;  /* 0x0000000308007819 */ /* 0x040fe400000006ff */
[----:B------:R-:W-:Y:S02]  /*01d0*/  SHF.L.U64.HI R9, R8, 0x3, R9 ;  /* 0x0000000308097819 */ /* 0x000fe40000010209 */
[----:B------:R-:W-:-:S06]  /*01e0*/  LOP3.LUT R8, R0, 0x1, RZ, 0xfc, !PT ;  /* 0x0000000100087812 */ /* 0x000fcc00078efcff */
[----:B------:R-:W1:Y:S08]  /*01f0*/  I2F.F64.S64 R8, R8 ;  /* 0x0000000800087312 */ /* 0x000e700000301c00 */
[----:B-1----:R-:W1:Y:S01]  /*0200*/  MUFU.RSQ64H R11, R9 ;  /* 0x00000009000b7308 */ /* 0x002e620000001c00 */
[----:B------:R-:W-:-:S06]  /*0210*/  IADD3 R10, PT, PT, R9, -0x3500000, RZ ;  /* 0xfcb00000090a7810 */ /* 0x000fcc0007ffe0ff */
[----:B-1----:R-:W-:-:S08]  /*0220*/  DMUL R4, R10, R10 ;  /* 0x0000000a0a047228 */ /* 0x002fd00000000000 */
[----:B------:R-:W-:-:S08]  /*0230*/  DFMA R4, R8, -R4, 1 ;  /* 0x3ff000000804742b */ /* 0x000fd00000000804 */
[----:B------:R-:W-:Y:S02]  /*0240*/  DFMA R6, R4, R6, 0.5 ;  /* 0x3fe000000406742b */ /* 0x000fe40000000006 */
[----:B------:R-:W-:-:S08]  /*0250*/  DMUL R4, R10, R4 ;  /* 0x000000040a047228 */ /* 0x000fd00000000000 */
[----:B------:R-:W-:Y:S01]  /*0260*/  DFMA R12, R6, R4, R10 ;  /* 0x00000004060c722b */ /* 0x000fe2000000000a */
[----:B0-----:R-:W-:-:S04]  /*0270*/  IADD3 R4, P0, PT, R16, -0x2, RZ ;  /* 0xfffffffe10047810 */ /* 0x001fc80007f1e0ff */
[----:B------:R-:W-:-:S03]  /*0280*/  IADD3.X R5, PT, PT, R17, -0x1, RZ, P0, !PT ;  /* 0xffffffff11057810 */ /* 0x000fc600007fe4ff */
[----:B------:R-:W-:Y:S01]  /*0290*/  DMUL R14, R8, R12 ;  /* 0x0000000c080e7228 */ /* 0x000fe20000000000 */
[----:B------:R-:W-:Y:S01]  /*02a0*/  ISETP.GE.U32.AND P0, PT, R10, 0x7ca00000, PT ;  /* 0x7ca000000a00780c */ /* 0x000fe20003f06070 */
[----:B------:R0:W1:Y:S01]  /*02b0*/  I2F.S64 R0, R4 ;  /* 0x0000000400007312 */ /* 0x0000620000301400 */
[----:B------:R-:W-:Y:S02]  /*02c0*/  IADD3 R19, PT, PT, R13, -0x100000, RZ ;  /* 0xfff000000d137810 */ /* 0x000fe40007ffe0ff */
[----:B------:R-:W-:-:S03]  /*02d0*/  MOV R18, R12 ;  /* 0x0000000c00127202 */ /* 0x000fc60000000f00 */
[----:B------:R-:W-:-:S08]  /*02e0*/  DFMA R16, R14, -R14, R8 ;  /* 0x8000000e0e10722b */ /* 0x000fd00000000008 */
[----:B------:R-:W-:Y:S01]  /*02f0*/  DFMA R20, R16, R18, R14 ;  /* 0x000000121014722b */ /* 0x000fe2000000000e */
[----:B01----:R-:W-:Y:S10]  /*0300*/  @!P0 BRA `(.L_x_352) ;  /* 0x0000000000088947 */ /* 0x003ff40003800000 */
[----:B------:R-:W-:-:S07]  /*0310*/  MOV R6, 0x330 ;  /* 0x0000033000067802 */ /* 0x000fce0000000f00 */
[----:B------:R-:W-:Y:S05]  /*0320*/  CALL.REL.NOINC `($__internal_8_$__cuda_sm20_dsqrt_rn_f64_mediumpath_v1) ;  /* 0x0000002000ac7944 */ /* 0x000fea0003c00000 */
.L_x_352:
[----:B------:R-:W-:Y:S05]  /*0330*/  BSYNC.RECONVERGENT B1 ;  /* 0x0000000000017941 */ /* 0x000fea0003800200 */
.L_x_351:
[----:B------:R-:W0:Y:S01]  /*0340*/  F2I.F64.TRUNC R20, R20 ;  /* 0x0000001400147311 */ /* 0x000e22000030d100 */
[----:B------:R-:W1:Y:S01]  /*0350*/  LDC.64 R6, c[0x0][0x388] ;  /* 0x0000e200ff067b82 */ /* 0x000e620000000a00 */
[----:B0-----:R-:W-:-:S04]  /*0360*/  IADD3 R3, PT, PT, R20, -0x1, RZ ;  /* 0xffffffff14037810 */ /* 0x001fc80007ffe0ff */
[----:B------:R-:W-:-:S04]  /*0370*/  LEA.HI R3, R3, R3, RZ, 0x1 ;  /* 0x0000000303037211 */ /* 0x000fc800078f08ff */
[----:B------:R-:W-:-:S04]  /*0380*/  SHF.R.S32.HI R3, RZ, 0x1, R3 ;  /* 0x00000001ff037819 */ /* 0x000fc80000011403 */
[----:B------:R-:W-:-:S05]  /*0390*/  I2FP.F32.S32 R3, R3 ;  /* 0x0000000300037245 */ /* 0x000fca0000201400 */
[----:B------:R-:W-:-:S04]  /*03a0*/  FADD R0, R0, -R3 ;  /* 0x8000000300007221 */ /* 0x000fc80000000000 */
[----:B------:R-:W0:Y:S02]  /*03b0*/  F2I.S64.TRUNC R18, R0 ;  /* 0x0000000000127311 */ /* 0x000e24000020d900 */
[-C--:B0-----:R-:W-:Y:S01]  /*03c0*/  IMAD R3, R19, R18.reuse, RZ ;  /* 0x0000001213037224 */ /* 0x081fe200078e02ff */
[-C--:B------:R-:W-:Y:S01]  /*03d0*/  IADD3 R10, P1, PT, RZ, -R18.reuse, RZ ;  /* 0x80000012ff0a7210 */ /* 0x080fe20007f3e0ff */
[----:B------:R-:W-:-:S03]  /*03e0*/  IMAD.WIDE.U32 R8, R18, R18, R18 ;  /* 0x0000001212087225 */ /* 0x000fc600078e0012 */
[-C--:B------:R-:W-:Y:S01]  /*03f0*/  IADD3.X R12, PT, PT, RZ, ~R19.reuse, RZ, P1, !PT ;  /* 0x80000013ff0c7210 */ /* 0x080fe20000ffe4ff */
[----:B------:R-:W-:-:S05]  /*0400*/  IMAD R3, R18, R19, R3 ;  /* 0x0000001312037224 */ /* 0x000fca00078e0203 */
[----:B------:R-:W-:Y:S02]  /*0410*/  IADD3 R3, PT, PT, R9, R3, RZ ;  /* 0x0000000309037210 */ /* 0x000fe40007ffe0ff */
[----:B-1----:R-:W-:Y:S02]  /*0420*/  IADD3 R9, P0, PT, R6, -0x1, RZ ;  /* 0xffffffff06097810 */ /* 0x002fe40007f1e0ff */
[----:B------:R-:W-:Y:S02]  /*0430*/  LEA.HI R27, P2, R3, R8, RZ, 0x1 ;  /* 0x00000008031b7211 */ /* 0x000fe400078508ff */
[----:B------:R-:W-:Y:S01]  /*0440*/  IADD3.X R11, PT, PT, R7, -0x1, RZ, P0, !PT ;  /* 0xffffffff070b7810 */ /* 0x000fe200007fe4ff */
[----:B------:R-:W-:Y:S01]  /*0450*/  IMAD R0, R12, R9, RZ ;  /* 0x000000090c007224 */ /* 0x000fe200078e02ff */
[----:B------:R-:W-:Y:S02]  /*0460*/  IADD3.X R8, PT, PT, RZ, R3, RZ, P2, !PT ;  /* 0x00000003ff087210 */ /* 0x000fe400017fe4ff */
[----:B------:R-:W-:-:S02]  /*0470*/  MOV R3, RZ ;  /* 0x000000ff00037202 */ /* 0x000fc40000000f00 */
[----:B------:R-:W-:Y:S02]  /*0480*/  ISETP.NE.U32.AND P0, PT, R18, RZ, PT ;  /* 0x000000ff1200720c */ /* 0x000fe40003f05070 */
[----:B------:R-:W-:Y:S01]  /*0490*/  SHF.R.S64 R27, R27, 0x1, R8 ;  /* 0x000000011b1b7819 */ /* 0x000fe20000001008 */
[----:B------:R-:W-:Y:S01]  /*04a0*/  IMAD.WIDE.U32 R2, R9, R10, R2 ;  /* 0x0000000a09027225 */ /* 0x000fe200078e0002 */
[----:B------:R-:W-:Y:S02]  /*04b0*/  ISETP.NE.AND.EX P0, PT, R19, RZ, PT, P0 ;  /* 0x000000ff1300720c */ /* 0x000fe40003f05300 */
[----:B------:R-:W-:Y:S02]  /*04c0*/  SHF.R.S32.HI R39, RZ, 0x1, R8 ;  /* 0x00000001ff277819 */ /* 0x000fe40000011408 */
[----:B------:R-:W-:Y:S01]  /*04d0*/  IADD3 R27, P1, PT, R27, R2, RZ ;  /* 0x000000021b1b7210 */ /* 0x000fe20007f3e0ff */
[----:B------:R-:W-:-:S03]  /*04e0*/  IMAD R2, R11, R10, R0 ;  /* 0x0000000a0b027224 */ /* 0x000fc600078e0200 */
[----:B------:R-:W-:Y:S02]  /*04f0*/  IADD3 R16, P2, PT, R27, 0x1, RZ ;  /* 0x000000011b107810 */ /* 0x000fe40007f5e0ff */
[----:B------:R-:W-:-:S04]  /*0500*/  IADD3.X R39, PT, PT, R39, R3, R2, P1, !PT ;  /* 0x0000000327277210 */ /* 0x000fc80000ffe402 */
[----:B------:R-:W-:Y:S01]  /*0510*/  IADD3.X R17, PT, PT, RZ, R39, RZ, P2, !PT ;  /* 0x00000027ff117210 */ /* 0x000fe200017fe4ff */
[----:B------:R-:W-:Y:S06]  /*0520*/  @!P0 BRA `(.L_x_350) ;  /* 0x0000001c00708947 */ /* 0x000fec0003800000 */
[----:B------:R-:W-:Y:S01]  /*0530*/  ISETP.GE.U32.AND P1, PT, R16, R9, PT ;  /* 0x000000091000720c */ /* 0x000fe20003f26070 */
[----:B------:R-:W-:Y:S01]  /*0540*/  BSSY.RECONVERGENT B1, `(.L_x_353) ;  /* 0x00001cd000017945 */ /* 0x000fe20003800200 */
[----:B------:R-:W-:Y:S02]  /*0550*/  ISETP.NE.U32.AND P0, PT, R18, R27, PT ;  /* 0x0000001b1200720c */ /* 0x000fe40003f05070 */
[----:B------:R-:W-:-:S04]  /*0560*/  ISETP.GE.AND.EX P1, PT, R17, R11, PT, P1 ;  /* 0x0000000b1100720c */ /* 0x000fc80003f26310 */
[----:B------:R-:W-:-:S13]  /*0570*/  ISETP.NE.OR.EX P1, PT, R19, R39, P1, P0 ;  /* 0x000000271300720c */ /* 0x000fda0000f25700 */
[----:B------:R-:W-:Y:S05]  /*0580*/  @P1 BRA `(.L_x_354) ;  /* 0x0000000800081947 */ /* 0x000fea0003800000 */
        /* <DEDUP_REMOVED lines=15> */
[----:B------:R-:W-:Y:S01]  /*0680*/  IADD3 R6, P1, PT, -R18, R6, RZ ;  /* 0x0000000612067210 */ /* 0x000fe20007f3e1ff */
[----:B------:R-:W-:Y:S03]  /*0690*/  BSSY.RECONVERGENT B2, `(.L_x_355) ;  /* 0x0000012000027945 */ /* 0x000fe60003800200 */
[----:B------:R-:W-:Y:S01]  /*06a0*/  IADD3.X R7, PT, PT, ~R19, R7, RZ, P1, !PT ;  /* 0x0000000713077210 */ /* 0x000fe20000ffe5ff */
        /* <DEDUP_REMOVED lines=10> */
[----:B-1----:R-:W-:Y:S05]  /*0750*/  CALL.REL.NOINC `($__internal_9_$__cuda_sm20_sqrt_rn_f32_slowpath) ;  /* 0x0000002000487944 */ /* 0x002fea0003c00000 */
[----:B------:R-:W-:Y:S05]  /*0760*/  BRA `(.L_x_357) ;  /* 0x0000000000107947 */ /* 0x000fea0003800000 */
.L_x_356:
[----:B-1----:R-:W-:Y:S01]  /*0770*/  FMUL.FTZ R40, R23, R12 ;  /* 0x0000000c17287220 */ /* 0x002fe20000410000 */
[----:B------:R-:W-:-:S03]  /*0780*/  FMUL.FTZ R0, R12, 0.5 ;  /* 0x3f0000000c007820 */ /* 0x000fc60000410000 */
[----:B------:R-:W-:-:S04]  /*0790*/  FFMA R5, -R40, R40, R23 ;  /* 0x0000002828057223 */ /* 0x000fc80000000117 */
[----:B------:R-:W-:-:S07]  /*07a0*/  FFMA R40, R5, R0, R40 ;  /* 0x0000000005287223 */ /* 0x000fce0000000028 */
.L_x_357:
[----:B------:R-:W-:Y:S05]  /*07b0*/  BSYNC.RECONVERGENT B2 ;  /* 0x0000000000027941 */ /* 0x000fea0003800200 */
.L_x_355:
        /* <DEDUP_REMOVED lines=10> */
[----:B------:R-:W3:Y:S04]  /*0860*/  LDG.E R12, desc[UR6][R24.64] ;  /* 0x00000006180c7981 */ /* 0x000ee8000c1e1900 */
[----:B------:R-:W3:Y:S01]  /*0870*/  LDG.E R23, desc[UR6][R22.64] ;  /* 0x0000000616177981 */ /* 0x000ee2000c1e1900 */
[----:B------:R-:W0:Y:S01]  /*0880*/  F2I.S64.TRUNC R20, R40 ;  /* 0x0000002800147311 */ /* 0x000e22000020d900 */
[----:B-1----:R-:W-:Y:S01]  /*0890*/  IADD3 R11, P1, PT, R6, -0x2, RZ ;  /* 0xfffffffe060b7810 */ /* 0x002fe20007f3e0ff */
[----:B------:R-:W-:Y:S01]  /*08a0*/  BSSY.RECONVERGENT B2, `(.L_x_358) ;  /* 0x0000016000027945 */ /* 0x000fe20003800200 */
[----:B0-----:R-:W-:-:S04]  /*08b0*/  IMAD R5, R21, R6, RZ ;  /* 0x0000000615057224 */ /* 0x001fc800078e02ff */
[----:B------:R-:W-:Y:S01]  /*08c0*/  IMAD R5, R20, R7, R5 ;  /* 0x0000000714057224 */ /* 0x000fe200078e0205 */
[----:B------:R-:W-:Y:S01]  /*08d0*/  IADD3.X R21, PT, PT, R7, -0x1, RZ, P1, !PT ;  /* 0xffffffff07157810 */ /* 0x000fe20000ffe4ff */
        /* <DEDUP_REMOVED lines=12> */
[----:B-1----:R-:W-:Y:S05]  /*09a0*/  CALL.REL.NOINC `($__internal_9_$__cuda_sm20_sqrt_rn_f32_slowpath) ;  /* 0x0000001c00b47944 */ /* 0x002fea0003c00000 */
[----:B------:R-:W-:Y:S05]  /*09b0*/  BRA `(.L_x_360) ;  /* 0x0000000000107947 */ /* 0x000fea0003800000 */
.L_x_359:
[----:B-1----:R-:W-:Y:S01]  /*09c0*/  FMUL.FTZ R40, R27, R26 ;  /* 0x0000001a1b287220 */ /* 0x002fe20000410000 */
[----:B------:R-:W-:-:S03]  /*09d0*/  FMUL.FTZ R0, R26, 0.5 ;  /* 0x3f0000001a007820 */ /* 0x000fc60000410000 */
[----:B------:R-:W-:-:S04]  /*09e0*/  FFMA R7, -R40, R40, R27 ;  /* 0x0000002828077223 */ /* 0x000fc8000000011b */
[----:B------:R-:W-:-:S07]  /*09f0*/  FFMA R40, R7, R0, R40 ;  /* 0x0000000007287223 */ /* 0x000fce0000000028 */
.L_x_360:
[----:B------:R-:W-:Y:S05]  /*0a00*/  BSYNC.RECONVERGENT B2 ;  /* 0x0000000000027941 */ /* 0x000fea0003800200 */
.L_x_358:
[----:B------:R-:W-:Y:S01]  /*0a10*/  FADD R9, R9, -R10 ;  /* 0x8000000a09097221 */ /* 0x000fe20000000000 */
[----:B------:R-:W-:Y:S01]  /*0a20*/  FADD R12, R13, -R12 ;  /* 0x8000000c0d0c7221 */ /* 0x000fe20000000000 */
[----:B------:R-:W0:Y:S01]  /*0a30*/  LDCU.64 UR4, c[0x0][0x388] ;  /* 0x00007100ff0477ac */ /* 0x000e220008000a00 */
[----:B------:R1:W2:Y:S01]  /*0a40*/  F2I.S64.TRUNC R6, R40 ;  /* 0x0000002800067311 */ /* 0x0002a2000020d900 */
[----:B------:R-:W-:Y:S01]  /*0a50*/  FMUL R9, R9, R9 ;  /* 0x0000000909097220 */ /* 0x000fe20000400000 */
[----:B------:R-:W-:Y:S03]  /*0a60*/  BSSY.RECONVERGENT B2, `(.L_x_361) ;  /* 0x0000010000027945 */ /* 0x000fe60003800200 */
[----:B------:R-:W-:-:S04]  /*0a70*/  FFMA R9, R12, R12, R9 ;  /* 0x0000000c0c097223 */ /* 0x000fc80000000009 */
[----:B------:R1:W3:Y:S01]  /*0a80*/  MUFU.RSQ R10, R9 ;  /* 0x00000009000a7308 */ /* 0x0002e20000001400 */
[----:B------:R-:W-:-:S04]  /*0a90*/  IADD3 R0, PT, PT, R9, -0xd000000, RZ ;  /* 0xf300000009007810 */ /* 0x000fc80007ffe0ff */
[----:B------:R-:W-:Y:S02]  /*0aa0*/  ISETP.GT.U32.AND P0, PT, R0, 0x727fffff, PT ;  /* 0x727fffff0000780c */ /* 0x000fe40003f04070 */
[----:B0-----:R-:W-:-:S04]  /*0ab0*/  IADD3 R13, P1, PT, R18, -UR4, RZ ;  /* 0x80000004120d7c10 */ /* 0x001fc8000ff3e0ff */
[----:B------:R-:W-:-:S07]  /*0ac0*/  IADD3.X R25, PT, PT, R19, ~UR5, RZ, P1, !PT ;  /* 0x8000000513197c10 */ /* 0x000fce0008ffe4ff */
[----:B-123--:R-:W-:Y:S05]  /*0ad0*/  @!P0 BRA `(.L_x_362) ;  /* 0x0000000000108947 */ /* 0x00efea0003800000 */
[----:B------:R-:W-:Y:S02]  /*0ae0*/  MOV R0, R9 ;  /* 0x0000000900007202 */ /* 0x000fe40000000f00 */
[----:B------:R-:W-:-:S07]  /*0af0*/  MOV R36, 0xb10 ;  /* 0x00000b1000247802 */ /* 0x000fce0000000f00 */
[----:B------:R-:W-:Y:S05]  /*0b00*/  CALL.REL.NOINC `($__internal_9_$__cuda_sm20_sqrt_rn_f32_slowpath) ;  /* 0x0000001c005c7944 */ /* 0x000fea0003c00000 */
[----:B------:R-:W-:Y:S05]  /*0b10*/  BRA `(.L_x_363) ;  /* 0x0000000000107947 */ /* 0x000fea0003800000 */
.L_x_362:
[----:B------:R-:W-:Y:S01]  /*0b20*/  FMUL.FTZ R40, R9, R10 ;  /* 0x0000000a09287220 */ /* 0x000fe20000410000 */
[----:B------:R-:W-:-:S03]  /*0b30*/  FMUL.FTZ R0, R10, 0.5 ;  /* 0x3f0000000a007820 */ /* 0x000fc60000410000 */
[----:B------:R-:W-:-:S04]  /*0b40*/  FFMA R9, -R40, R40, R9 ;  /* 0x0000002828097223 */ /* 0x000fc80000000109 */
[----:B------:R-:W-:-:S07]  /*0b50*/  FFMA R40, R9, R0, R40 ;  /* 0x0000000009287223 */ /* 0x000fce0000000028 */
.L_x_363:
[----:B------:R-:W-:Y:S05]  /*0b60*/  BSYNC.RECONVERGENT B2 ;  /* 0x0000000000027941 */ /* 0x000fea0003800200 */
.L_x_361:
        /* <DEDUP_REMOVED lines=13> */
[----:B------:R-:W-:-:S07]  /*0c40*/  MOV R36, 0xc60 ;  /* 0x00000c6000247802 */ /* 0x000fce0000000f00 */
[----:B--2---:R-:W-:Y:S05]  /*0c50*/  CALL.REL.NOINC `($__internal_9_$__cuda_sm20_sqrt_rn_f32_slowpath) ;  /* 0x0000001c00087944 */ /* 0x004fea0003c00000 */
[----:B------:R-:W-:Y:S05]  /*0c60*/  BRA `(.L_x_366) ;  /* 0x0000000000107947 */ /* 0x000fea0003800000 */
.L_x_365:
[----:B--2---:R-:W-:Y:S01]  /*0c70*/  FMUL.FTZ R40, R15, R14 ;  /* 0x0000000e0f287220 */ /* 0x004fe20000410000 */
[----:B------:R-:W-:-:S03]  /*0c80*/  FMUL.FTZ R0, R14, 0.5 ;  /* 0x3f0000000e007820 */ /* 0x000fc60000410000 */
[----:B------:R-:W-:-:S04]  /*0c90*/  FFMA R15, -R40, R40, R15 ;  /* 0x00000028280f7223 */ /* 0x000fc8000000010f */
[----:B------:R-:W-:-:S07]  /*0ca0*/  FFMA R40, R15, R0, R40 ;  /* 0x000000000f287223 */ /* 0x000fce0000000028 */
.L_x_366:
[----:B------:R-:W-:Y:S05]  /*0cb0*/  BSYNC.RECONVERGENT B2 ;  /* 0x0000000000027941 */ /* 0x000fea0003800200 */
.L_x_364:
        /* <DEDUP_REMOVED lines=13> */
[----:B------:R-:W-:Y:S01]  /*0d90*/  IADD3 R3, PT, PT, R3, R5, RZ ;  /* 0x0000000503037210 */ /* 0x000fe20007ffe0ff */
[----:B------:R-:W-:Y:S06]  /*0da0*/  BRA `(.L_x_367) ;  /* 0x0000001400187947 */ /* 0x000fec0003800000 */
.L_x_354:
[----:B------:R-:W-:-:S04]  /*0db0*/  ISETP.NE.U32.AND P1, PT, R27, R4, PT ;  /* 0x000000041b00720c */ /* 0x000fc80003f25070 */
[----:B------:R-:W-:-:S04]  /*0dc0*/  ISETP.NE.AND.EX P1, PT, R39, R5, PT, P1 ;  /* 0x000000052700720c */ /* 0x000fc80003f25310 */
[----:B------:R-:W-:-:S13]  /*0dd0*/  ISETP.NE.OR.EX P1, PT, R19, R39, P1, P0 ;  /* 0x000000271300720c */ /* 0x000fda0000f25700 */
[----:B------:R-:W-:Y:S05]  /*0de0*/  @P1 BRA `(.L_x_368) ;  /* 0x0000000400381947 */ /* 0x000fea0003800000 */
[----:B------:R-:W0:Y:S01]  /*0df0*/  LDCU.64 UR4, c[0x0][0x380] ;  /* 0x00007000ff0477ac */ /* 0x000e220008000a00 */
[----:B------:R-:W1:Y:S08]  /*0e00*/  LDC.64 R14, c[0x0][0x398] ;  /* 0x0000e600ff0e7b82 */ /* 0x000e700000000a00 */
[----:B------:R-:W2:Y:S01]  /*0e10*/  LDC.64 R10, c[0x0][0x390] ;  /* 0x0000e400ff0a7b82 */ /* 0x000ea20000000a00 */
[----:B0-----:R-:W-:-:S02]  /*0e20*/  LEA R20, P0, R4, UR4, 0x2 ;  /* 0x0000000404147c11 */ /* 0x001fc4000f8010ff */
[----:B------:R-:W-:Y:S02]  /*0e30*/  LEA R2, P1, R18, UR4, 0x2 ;  /* 0x0000000412027c11 */ /* 0x000fe4000f8210ff */
[----:B------:R-:W-:Y:S02]  /*0e40*/  LEA.HI.X R21, R4, UR5, R5, 0x2, P0 ;  /* 0x0000000504157c11 */ /* 0x000fe400080f1405 */
[----:B------:R-:W-:-:S04]  /*0e50*/  LEA.HI.X R3, R18, UR5, R19, 0x2, P1 ;  /* 0x0000000512037c11 */ /* 0x000fc800088f1413 */
[----:B------:R-:W3:Y:S04]  /*0e60*/  LDG.E R21, desc[UR6][R20.64+0x4] ;  /* 0x0000040614157981 */ /* 0x000ee8000c1e1900 */
[----:B------:R-:W1:Y:S02]  /*0e70*/  LDG.E R9, desc[UR6][R2.64+-0x4] ;  /* 0xfffffc0602097981 */ /* 0x000e64000c1e1900 */
[----:B-1----:R-:W-:-:S04]  /*0e80*/  IMAD.WIDE R12, R9, 0x4, R14 ;  /* 0x00000004090c7825 */ /* 0x002fc800078e020e */
[----:B---3--:R-:W-:Y:S01]  /*0e90*/  IMAD.WIDE R14, R21, 0x4, R14 ;  /* 0x00000004150e7825 */ /* 0x008fe200078e020e */
[----:B------:R-:W3:Y:S03]  /*0ea0*/  LDG.E R4, desc[UR6][R12.64] ;  /* 0x000000060c047981 */ /* 0x000ee6000c1e1900 */
[--C-:B--2---:R-:W-:Y:S02]  /*0eb0*/  IMAD.WIDE R8, R9, 0x4, R10.reuse ;  /* 0x0000000409087825 */ /* 0x104fe400078e020a */
[----:B------:R-:W3:Y:S02]  /*0ec0*/  LDG.E R15, desc[UR6][R14.64] ;  /* 0x000000060e0f7981 */ /* 0x000ee4000c1e1900 */
[----:B------:R-:W-:Y:S02]  /*0ed0*/  IMAD.WIDE R10, R21, 0x4, R10 ;  /* 0x00000004150a7825 */ /* 0x000fe400078e020a */
[----:B------:R-:W2:Y:S04]  /*0ee0*/  LDG.E R5, desc[UR6][R8.64] ;  /* 0x0000000608057981 */ /* 0x000ea8000c1e1900 */
[----:B------:R-:W2:Y:S01]  /*0ef0*/  LDG.E R10, desc[UR6][R10.64] ;  /* 0x000000060a0a7981 */ /* 0x000ea2000c1e1900 */
[----:B------:R-:W-:Y:S01]  /*0f00*/  IADD3 R6, P1, PT, -R18, R6, RZ ;  /* 0x0000000612067210 */ /* 0x000fe20007f3e1ff */
[----:B------:R-:W-:Y:S03]  /*0f10*/  BSSY.RECONVERGENT B2, `(.L_x_369) ;  /* 0x0000012000027945 */ /* 0x000fe60003800200 */
[----:B------:R-:W-:Y:S01]  /*0f20*/  IADD3.X R7, PT, PT, ~R19, R7, RZ, P1, !PT ;  /* 0x0000000713077210 */ /* 0x000fe20000ffe5ff */
        /* <DEDUP_REMOVED lines=12> */
.L_x_370:
[----:B-1----:R-:W-:Y:S01]  /*0ff0*/  FMUL.FTZ R40, R21, R20 ;  /* 0x0000001415287220 */ /* 0x002fe20000410000 */
[----:B------:R-:W-:-:S03]  /*1000*/  FMUL.FTZ R0, R20, 0.5 ;  /* 0x3f00000014007820 */ /* 0x000fc60000410000 */
[----:B------:R-:W-:-:S04]  /*1010*/  FFMA R9, -R40, R40, R21 ;  /* 0x0000002828097223 */ /* 0x000fc80000000115 */
[----:B------:R-:W-:-:S07]  /*1020*/  FFMA R40, R9, R0, R40 ;  /* 0x0000000009287223 */ /* 0x000fce0000000028 */
.L_x_371:
[----:B------:R-:W-:Y:S05]  /*1030*/  BSYNC.RECONVERGENT B2 ;  /* 0x0000000000027941 */ /* 0x000fea0003800200 */
.L_x_369:
        /* <DEDUP_REMOVED lines=26> */
[----:B------:R-:W-:Y:S05]  /*11e0*/  CALL.REL.NOINC `($__internal_9_$__cuda_sm20_sqrt_rn_f32_slowpath) ;  /* 0x0000001400a47944 */ /* 0x000fea0003c00000 */
[----:B------:R-:W-:Y:S05]  /*11f0*/  BRA `(.L_x_374) ;  /* 0x0000000000107947 */ /* 0x000fea0003800000 */
.L_x_373:
[----:B------:R-:W-:Y:S01]  /*1200*/  FMUL.FTZ R40, R15, R14 ;  /* 0x0000000e0f287220 */ /* 0x000fe20000410000 */
[----:B------:R-:W-:-:S03]  /*1210*/  FMUL.FTZ R0, R14, 0.5 ;  /* 0x3f0000000e007820 */ /* 0x000fc60000410000 */
[----:B------:R-:W-:-:S04]  /*1220*/  FFMA R7, -R40, R40, R15 ;  /* 0x0000002828077223 */ /* 0x000fc8000000010f */
[----:B------:R-:W-:-:S07]  /*1230*/  FFMA R40, R7, R0, R40 ;  /* 0x0000000007287223 */ /* 0x000fce0000000028 */
.L_x_374:
[----:B------:R-:W-:Y:S05]  /*1240*/  BSYNC.RECONVERGENT B2 ;  /* 0x0000000000027941 */ /* 0x000fea0003800200 */
.L_x_372:
[----:B------:R-:W0:Y:S01]  /*1250*/  F2I.S64.TRUNC R6, R40 ;  /* 0x0000002800067311 */ /* 0x000e22000020d900 */
[----:B------:R-:W-:Y:S01]  /*1260*/  MOV R4, R2 ;  /* 0x0000000200047202 */ /* 0x000fe20000000f00 */
[----:B0-----:R-:W-:-:S04]  /*1270*/  IMAD R3, R7, R9, RZ ;  /* 0x0000000907037224 */ /* 0x001fc800078e02ff */
[----:B------:R-:W-:-:S04]  /*1280*/  IMAD.WIDE.U32 R4, R6, R9, R4 ;  /* 0x0000000906047225 */ /* 0x000fc800078e0004 */
[----:B------:R-:W-:Y:S01]  /*1290*/  IMAD R3, R6, R8, R3 ;  /* 0x0000000806037224 */ /* 0x000fe200078e0203 */
[----:B------:R-:W-:-:S04]  /*12a0*/  MOV R2, R4 ;  /* 0x0000000400027202 */ /* 0x000fc80000000f00 */
[----:B------:R-:W-:Y:S01]  /*12b0*/  IADD3 R3, PT, PT, R5, R3, RZ ;  /* 0x0000000305037210 */ /* 0x000fe20007ffe0ff */
[----:B------:R-:W-:Y:S06]  /*12c0*/  BRA `(.L_x_367) ;  /* 0x0000000c00d07947 */ /* 0x000fec0003800000 */
.L_x_368:
        /* <DEDUP_REMOVED lines=32> */
.L_x_376:
[----:B-1----:R-:W-:Y:S01]  /*14d0*/  FMUL.FTZ R40, R13, R12 ;  /* 0x0000000c0d287220 */ /* 0x002fe20000410000 */
[----:B------:R-:W-:-:S03]  /*14e0*/  FMUL.FTZ R0, R12, 0.5 ;  /* 0x3f0000000c007820 */ /* 0x000fc60000410000 */
[----:B------:R-:W-:-:S04]  /*14f0*/  FFMA R7, -R40, R40, R13 ;  /* 0x0000002828077223 */ /* 0x000fc8000000010d */
[----:B------:R-:W-:-:S07]  /*1500*/  FFMA R40, R7, R0, R40 ;  /* 0x0000000007287223 */ /* 0x000fce0000000028 */
.L_x_377:
[----:B------:R-:W-:Y:S05]  /*1510*/  BSYNC.RECONVERGENT B2 ;  /* 0x0000000000027941 */ /* 0x000fea0003800200 */
.L_x_375:
[----:B------:R-:W2:Y:S01]  /*1520*/  LDG.E R11, desc[UR6][R4.64+0x4] ;  /* 0x00000406040b7981 */ /* 0x000ea2000c1e1900 */
[----:B------:R-:W2:Y:S08]  /*1530*/  LDC.64 R8, c[0x0][0x398] ;  /* 0x0000e600ff087b82 */ /* 0x000eb00000000a00 */
[----:B------:R-:W0:Y:S01]  /*1540*/  LDC.64 R6, c[0x0][0x390] ;  /* 0x0000e400ff067b82 */ /* 0x000e220000000a00 */
[----:B------:R-:W1:Y:S01]  /*1550*/  F2I.S64.TRUNC R20, R40 ;  /* 0x0000002800147311 */ /* 0x000e62000020d900 */
[----:B------:R-:W3:Y:S01]  /*1560*/  LDCU.64 UR4, c[0x0][0x388] ;  /* 0x00007100ff0477ac */ /* 0x000ee20008000a00 */
[----:B--2---:R-:W-:-:S04]  /*1570*/  IMAD.WIDE R8, R11, 0x4, R8 ;  /* 0x000000040b087825 */ /* 0x004fc800078e0208 */
[----:B0-----:R-:W-:Y:S01]  /*1580*/  IMAD.WIDE R6, R11, 0x4, R6 ;  /* 0x000000040b067825 */ /* 0x001fe200078e0206 */
[----:B------:R-:W2:Y:S04]  /*1590*/  LDG.E R13, desc[UR6][R8.64] ;  /* 0x00000006080d7981 */ /* 0x000ea8000c1e1900 */
[----:B------:R-:W4:Y:S01]  /*15a0*/  LDG.E R12, desc[UR6][R6.64] ;  /* 0x00000006060c7981 */ /* 0x000f22000c1e1900 */
[----:B-1----:R-:W-:Y:S01]  /*15b0*/  IMAD R21, R21, R15, RZ ;  /* 0x0000000f15157224 */ /* 0x002fe200078e02ff */
[----:B------:R-:W-:Y:S03]  /*15c0*/  BSSY.RECONVERGENT B2, `(.L_x_378) ;  /* 0x0000019000027945 */ /* 0x000fe60003800200 */
[----:B------:R-:W-:-:S02]  /*15d0*/  IMAD R23, R20, R14, R21 ;  /* 0x0000000e14177224 */ /* 0x000fc400078e0215 */
[----:B------:R-:W-:-:S05]  /*15e0*/  IMAD.WIDE.U32 R20, R20, R15, RZ ;  /* 0x0000000f14147225 */ /* 0x000fca00078e00ff */
[----:B------:R-:W-:Y:S01]  /*15f0*/  IADD3 R23, PT, PT, R21, R23, RZ ;  /* 0x0000001715177210 */ /* 0x000fe20007ffe0ff */
[----:B--2---:R-:W-:Y:S01]  /*1600*/  FADD R10, R22, -R13 ;  /* 0x8000000d160a7221 */ /* 0x004fe20000000000 */
[----:B----4-:R-:W-:-:S03]  /*1610*/  FADD R0, R31, -R12 ;  /* 0x8000000c1f007221 */ /* 0x010fc60000000000 */
[----:B------:R-:W-:Y:S01]  /*1620*/  FMUL R11, R10, R10 ;  /* 0x0000000a0a0b7220 */ /* 0x000fe20000400000 */
[----:B------:R-:W-:-:S03]  /*1630*/  LOP3.LUT R10, RZ, R19, RZ, 0x33, !PT ;  /* 0x00000013ff0a7212 */ /* 0x000fc600078e33ff */
[----:B------:R-:W-:Y:S01]  /*1640*/  FFMA R25, R0, R0, R11 ;  /* 0x0000000000197223 */ /* 0x000fe2000000000b */
[----:B------:R-:W-:-:S03]  /*1650*/  LOP3.LUT R11, RZ, R18, RZ, 0x33, !PT ;  /* 0x00000012ff0b7212 */ /* 0x000fc600078e33ff */
[----:B------:R0:W1:Y:S01]  /*1660*/  MUFU.RSQ R8, R25 ;  /* 0x0000001900087308 */ /* 0x0000620000001400 */
[----:B------:R-:W-:Y:S02]  /*1670*/  IADD3 R0, PT, PT, R25, -0xd000000, RZ ;  /* 0xf300000019007810 */ /* 0x000fe40007ffe0ff */
[----:B---3--:R-:W-:Y:S02]  /*1680*/  IADD3 R11, P1, PT, R11, UR4, RZ ;  /* 0x000000040b0b7c10 */ /* 0x008fe4000ff3e0ff */
[----:B------:R-:W-:Y:S02]  /*1690*/  ISETP.GT.U32.AND P0, PT, R0, 0x727fffff, PT ;  /* 0x727fffff0000780c */ /* 0x000fe40003f04070 */
[----:B------:R-:W-:-:S11]  /*16a0*/  IADD3.X R10, PT, PT, R10, UR5, RZ, P1, !PT ;  /* 0x000000050a0a7c10 */ /* 0x000fd60008ffe4ff */
[----:B01----:R-:W-:Y:S05]  /*16b0*/  @!P0 BRA `(.L_x_379) ;  /* 0x0000000000148947 */ /* 0x003fea0003800000 */
[----:B------:R-:W-:Y:S02]  /*16c0*/  MOV R0, R25 ;  /* 0x0000001900007202 */ /* 0x000fe40000000f00 */
[----:B------:R-:W-:-:S07]  /*16d0*/  MOV R36, 0x16f0 ;  /* 0x000016f000247802 */ /* 0x000fce0000000f00 */
[----:B------:R-:W-:Y:S05]  /*16e0*/  CALL.REL.NOINC `($__internal_9_$__cuda_sm20_sqrt_rn_f32_slowpath) ;  /* 0x0000001000647944 */ /* 0x000fea0003c00000 */
[----:B------:R-:W-:Y:S01]  /*16f0*/  MOV R0, R40 ;  /* 0x0000002800007202 */ /* 0x000fe20000000f00 */
[----:B------:R-:W-:Y:S06]  /*1700*/  BRA `(.L_x_380) ;  /* 0x0000000000107947 */ /* 0x000fec0003800000 */
.L_x_379:
[----:B------:R-:W-:Y:S01]  /*1710*/  FMUL.FTZ R0, R25, R8 ;  /* 0x0000000819007220 */ /* 0x000fe20000410000 */
[----:B------:R-:W-:-:S03]  /*1720*/  FMUL.FTZ R6, R8, 0.5 ;  /* 0x3f00000008067820 */ /* 0x000fc60000410000 */
[----:B------:R-:W-:-:S04]  /*1730*/  FFMA R7, -R0, R0, R25 ;  /* 0x0000000000077223 */ /* 0x000fc80000000119 */
[----:B------:R-:W-:-:S07]  /*1740*/  FFMA R0, R7, R6, R0 ;  /* 0x0000000607007223 */ /* 0x000fce0000000000 */
.L_x_380:
[----:B------:R-:W-:Y:S05]  /*1750*/  BSYNC.RECONVERGENT B2 ;  /* 0x0000000000027941 */ /* 0x000fea0003800200 */
.L_x_378:
        /* <DEDUP_REMOVED lines=26> */
[----:B---3--:R-:W-:-:S07]  /*1900*/  MOV R36, 0x1920 ;  /* 0x0000192000247802 */ /* 0x008fce0000000f00 */
[----:B------:R-:W-:Y:S05]  /*1910*/  CALL.REL.NOINC `($__internal_9_$__cuda_sm20_sqrt_rn_f32_slowpath) ;  /* 0x0000000c00d87944 */ /* 0x000fea0003c00000 */
[----:B------:R-:W-:Y:S01]  /*1920*/  MOV R26, R40 ;  /* 0x00000028001a7202 */ /* 0x000fe20000000f00 */
[----:B------:R-:W-:Y:S06]  /*1930*/  BRA `(.L_x_383) ;  /* 0x0000000000107947 */ /* 0x000fec0003800000 */
.L_x_382:
[----:B---3--:R-:W-:Y:S01]  /*1940*/  FMUL.FTZ R26, R35, R36 ;  /* 0x00000024231a7220 */ /* 0x008fe20000410000 */
[----:B------:R-:W-:-:S03]  /*1950*/  FMUL.FTZ R0, R36, 0.5 ;  /* 0x3f00000024007820 */ /* 0x000fc60000410000 */
[----:B------:R-:W-:-:S04]  /*1960*/  FFMA R29, -R26, R26, R35 ;  /* 0x0000001a1a1d7223 */ /* 0x000fc80000000123 */
[----:B------:R-:W-:-:S07]  /*1970*/  FFMA R26, R29, R0, R26 ;  /* 0x000000001d1a7223 */ /* 0x000fce000000001a */
.L_x_383:
[----:B------:R-:W-:Y:S05]  /*1980*/  BSYNC.RECONVERGENT B2 ;  /* 0x0000000000027941 */ /* 0x000fea0003800200 */
.L_x_381:
[----:B------:R-:W2:Y:S01]  /*1990*/  LDG.E R3, desc[UR6][R2.64+0x8] ;  /* 0x0000080602037981 */ /* 0x000ea2000c1e1900 */
[----:B------:R-:W2:Y:S08]  /*19a0*/  LDC.64 R42, c[0x0][0x398] ;  /* 0x0000e600ff2a7b82 */ /* 0x000eb00000000a00 */
[----:B------:R-:W0:Y:S08]  /*19b0*/  LDC.64 R40, c[0x0][0x390] ;  /* 0x0000e400ff287b82 */ /* 0x000e300000000a00 */
[----:B------:R-:W1:Y:S01]  /*19c0*/  LDC.64 R28, c[0x0][0x388] ;  /* 0x0000e200ff1c7b82 */ /* 0x000e620000000a00 */
[----:B--2---:R-:W-:-:S04]  /*19d0*/  IMAD.WIDE R42, R3, 0x4, R42 ;  /* 0x00000004032a7825 */ /* 0x004fc800078e022a */
[----:B0-----:R-:W-:Y:S02]  /*19e0*/  IMAD.WIDE R40, R3, 0x4, R40 ;  /* 0x0000000403287825 */ /* 0x001fe400078e0228 */
[----:B------:R-:W2:Y:S04]  /*19f0*/  LDG.E R3, desc[UR6][R42.64] ;  /* 0x000000062a037981 */ /* 0x000ea8000c1e1900 */
[----:B------:R-:W3:Y:S01]  /*1a00*/  LDG.E R2, desc[UR6][R40.64] ;  /* 0x0000000628027981 */ /* 0x000ee2000c1e1900 */
[----:B-1----:R-:W-:Y:S01]  /*1a10*/  IADD3 R28, P1, PT, -R27, R28, RZ ;  /* 0x0000001c1b1c7210 */ /* 0x002fe20007f3e1ff */
[----:B------:R-:W-:Y:S01]  /*1a20*/  BSSY.RECONVERGENT B2, `(.L_x_384) ;  /* 0x0000013000027945 */ /* 0x000fe20003800200 */
[----:B------:R-:W0:Y:S01]  /*1a30*/  F2I.S64.TRUNC R26, R26 ;  /* 0x0000001a001a7311 */ /* 0x000e22000020d900 */
[----:B--2---:R-:W-:Y:S01]  /*1a40*/  FADD R35, R8, -R3 ;  /* 0x8000000308237221 */ /* 0x004fe20000000000 */
[----:B---3--:R-:W-:-:S03]  /*1a50*/  FADD R0, R7, -R2 ;  /* 0x8000000207007221 */ /* 0x008fc60000000000 */
[----:B------:R-:W-:-:S04]  /*1a60*/  FMUL R35, R35, R35 ;  /* 0x0000002323237220 */ /* 0x000fc80000400000 */
[----:B------:R-:W-:-:S04]  /*1a70*/  FFMA R0, R0, R0, R35 ;  /* 0x0000000000007223 */ /* 0x000fc80000000023 */
[----:B------:R1:W2:Y:S01]  /*1a80*/  MUFU.RSQ R45, R0 ;  /* 0x00000000002d7308 */ /* 0x0002a20000001400 */
[----:B------:R-:W-:-:S04]  /*1a90*/  IADD3 R35, PT, PT, R0, -0xd000000, RZ ;  /* 0xf300000000237810 */ /* 0x000fc80007ffe0ff */
[----:B------:R-:W-:Y:S02]  /*1aa0*/  ISETP.GT.U32.AND P0, PT, R35, 0x727fffff, PT ;  /* 0x727fffff2300780c */ /* 0x000fe40003f04070 */
[----:B------:R-:W-:-:S04]  /*1ab0*/  IADD3 R35, P2, PT, R28, -0x2, RZ ;  /* 0xfffffffe1c237810 */ /* 0x000fc80007f5e0ff */
[----:B------:R-:W-:-:S07]  /*1ac0*/  IADD3.X R39, PT, PT, ~R39, -0x1, R29, P2, P1 ;  /* 0xffffffff27277810 */ /* 0x000fce00017e251d */
[----:B012---:R-:W-:Y:S05]  /*1ad0*/  @!P0 BRA `(.L_x_385) ;  /* 0x00000000000c8947 */ /* 0x007fea0003800000 */
[----:B------:R-:W-:-:S07]  /*1ae0*/  MOV R36, 0x1b00 ;  /* 0x00001b0000247802 */ /* 0x000fce0000000f00 */
[----:B------:R-:W-:Y:S05]  /*1af0*/  CALL.REL.NOINC `($__internal_9_$__cuda_sm20_sqrt_rn_f32_slowpath) ;  /* 0x0000000c00607944 */ /* 0x000fea0003c00000 */
[----:B------:R-:W-:Y:S05]  /*1b00*/  BRA `(.L_x_386) ;  /* 0x0000000000107947 */ /* 0x000fea0003800000 */
.L_x_385:
[----:B------:R-:W-:Y:S01]  /*1b10*/  FMUL.FTZ R29, R0, R45 ;  /* 0x0000002d001d7220 */ /* 0x000fe20000410000 */
[----:B------:R-:W-:-:S03]  /*1b20*/  FMUL.FTZ R40, R45, 0.5 ;  /* 0x3f0000002d287820 */ /* 0x000fc60000410000 */
[----:B------:R-:W-:-:S04]  /*1b30*/  FFMA R0, -R29, R29, R0 ;  /* 0x0000001d1d007223 */ /* 0x000fc80000000100 */
[----:B------:R-:W-:-:S07]  /*1b40*/  FFMA R40, R0, R40, R29 ;  /* 0x0000002800287223 */ /* 0x000fce000000001d */
.L_x_386:
[----:B------:R-:W-:Y:S05]  /*1b50*/  BSYNC.RECONVERGENT B2 ;  /* 0x0000000000027941 */ /* 0x000fea0003800200 */
.L_x_384:
[----:B------:R-:W-:Y:S01]  /*1b60*/  FADD R37, R37, -R8 ;  /* 0x8000000825257221 */ /* 0x000fe20000000000 */
[----:B------:R-:W-:Y:S01]  /*1b70*/  FADD R34, R34, -R7 ;  /* 0x8000000722227221 */ /* 0x000fe20000000000 */
[----:B------:R0:W1:Y:S01]  /*1b80*/  F2I.S64.TRUNC R28, R40 ;  /* 0x00000028001c7311 */ /* 0x000062000020d900 */
[----:B------:R-:W-:Y:S01]  /*1b90*/  BSSY.RECONVERGENT B2, `(.L_x_387) ;  /* 0x000000f000027945 */ /* 0x000fe20003800200 */
[----:B------:R-:W-:-:S04]  /*1ba0*/  FMUL R37, R37, R37 ;  /* 0x0000002525257220 */ /* 0x000fc80000400000 */
[----:B------:R-:W-:-:S04]  /*1bb0*/  FFMA R37, R34, R34, R37 ;  /* 0x0000002222257223 */ /* 0x000fc80000000025 */
[----:B------:R0:W2:Y:S01]  /*1bc0*/  MUFU.RSQ R34, R37 ;  /* 0x0000002500227308 */ /* 0x0000a20000001400 */
[----:B------:R-:W-:-:S04]  /*1bd0*/  IADD3 R0, PT, PT, R37, -0xd000000, RZ ;  /* 0xf300000025007810 */ /* 0x000fc80007ffe0ff */
[----:B------:R-:W-:-:S13]  /*1be0*/  ISETP.GT.U32.AND P0, PT, R0, 0x727fffff, PT ;  /* 0x727fffff0000780c */ /* 0x000fda0003f04070 */
[----:B012---:R-:W-:Y:S05]  /*1bf0*/  @!P0 BRA `(.L_x_388) ;  /* 0x0000000000108947 */ /* 0x007fea0003800000 */
[----:B------:R-:W-:Y:S02]  /*1c00*/  MOV R0, R37 ;  /* 0x0000002500007202 */ /* 0x000fe40000000f00 */
[----:B------:R-:W-:-:S07]  /*1c10*/  MOV R36, 0x1c30 ;  /* 0x00001c3000247802 */ /* 0x000fce0000000f00 */
[----:B------:R-:W-:Y:S05]  /*1c20*/  CALL.REL.NOINC `($__internal_9_$__cuda_sm20_sqrt_rn_f32_slowpath) ;  /* 0x0000000c00147944 */ /* 0x000fea0003c00000 */
[----:B------:R-:W-:Y:S05]  /*1c30*/  BRA `(.L_x_389) ;  /* 0x0000000000107947 */ /* 0x000fea0003800000 */
.L_x_388:
[----:B------:R-:W-:Y:S01]  /*1c40*/  FMUL.FTZ R40, R37, R34 ;  /* 0x0000002225287220 */ /* 0x000fe20000410000 */
[----:B------:R-:W-:-:S03]  /*1c50*/  FMUL.FTZ R0, R34, 0.5 ;  /* 0x3f00000022007820 */ /* 0x000fc60000410000 */
[----:B------:R-:W-:-:S04]  /*1c60*/  FFMA R37, -R40, R40, R37 ;  /* 0x0000002828257223 */ /* 0x000fc80000000125 */
[----:B------:R-:W-:-:S07]  /*1c70*/  FFMA R40, R37, R0, R40 ;  /* 0x0000000025287223 */ /* 0x000fce0000000028 */
.L_x_389:
[----:B------:R-:W-:Y:S05]  /*1c80*/  BSYNC.RECONVERGENT B2 ;  /* 0x0000000000027941 */ /* 0x000fea0003800200 */
.L_x_387:
[----:B------:R-:W-:Y:S01]  /*1c90*/  FADD R8, -R13, R8 ;  /* 0x000000080d087221 */ /* 0x000fe20000000100 */
[----:B------:R-:W-:Y:S01]  /*1ca0*/  FADD R7, -R12, R7 ;  /* 0x000000070c077221 */ /* 0x000fe20000000100 */
[----:B------:R-:W-:Y:S01]  /*1cb0*/  BSSY.RECONVERGENT B2, `(.L_x_390) ;  /* 0x0000010000027945 */ /* 0x000fe20003800200 */
[----:B------:R0:W1:Y:S01]  /*1cc0*/  F2I.S64.TRUNC R12, R40 ;  /* 0x00000028000c7311 */ /* 0x000062000020d900 */
        /* <DEDUP_REMOVED lines=10> */
.L_x_391:
[----:B------:R-:W-:Y:S01]  /*1d70*/  FMUL.FTZ R40, R7, R8 ;  /* 0x0000000807287220 */ /* 0x000fe20000410000 */
[----:B------:R-:W-:-:S03]  /*1d80*/  FMUL.FTZ R0, R8, 0.5 ;  /* 0x3f00000008007820 */ /* 0x000fc60000410000 */
[----:B------:R-:W-:-:S04]  /*1d90*/  FFMA R7, -R40, R40, R7 ;  /* 0x0000002828077223 */ /* 0x000fc80000000107 */
[----:B------:R-:W-:-:S07]  /*1da0*/  FFMA R40, R7, R0, R40 ;  /* 0x0000000007287223 */ /* 0x000fce0000000028 */
.L_x_392:
[----:B------:R-:W-:Y:S05]  /*1db0*/  BSYNC.RECONVERGENT B2 ;  /* 0x0000000000027941 */ /* 0x000fea0003800200 */
.L_x_390:
        /* <DEDUP_REMOVED lines=14> */
.L_x_394:
[----:B--2---:R-:W-:Y:S01]  /*1ea0*/  FMUL.FTZ R40, R9, R8 ;  /* 0x0000000809287220 */ /* 0x004fe20000410000 */
[----:B------:R-:W-:-:S03]  /*1eb0*/  FMUL.FTZ R0, R8, 0.5 ;  /* 0x3f00000008007820 */ /* 0x000fc60000410000 */
[----:B------:R-:W-:-:S04]  /*1ec0*/  FFMA R9, -R40, R40, R9 ;  /* 0x0000002828097223 */ /* 0x000fc80000000109 */
[----:B------:R-:W-:-:S07]  /*1ed0*/  FFMA R40, R9, R0, R40 ;  /* 0x0000000009287223 */ /* 0x000fce0000000028 */
.L_x_395:
[----:B------:R-:W-:Y:S05]  /*1ee0*/  BSYNC.RECONVERGENT B2 ;  /* 0x0000000000027941 */ /* 0x000fea0003800200 */
.L_x_393:
        /* <DEDUP_REMOVED lines=14> */
.L_x_397:
[----:B--2---:R-:W-:Y:S01]  /*1fd0*/  FMUL.FTZ R40, R9, R8 ;  /* 0x0000000809287220 */ /* 0x004fe20000410000 */
[----:B------:R-:W-:-:S03]  /*1fe0*/  FMUL.FTZ R0, R8, 0.5 ;  /* 0x3f00000008007820 */ /* 0x000fc60000410000 */
[----:B------:R-:W-:-:S04]  /*1ff0*/  FFMA R9, -R40, R40, R9 ;  /* 0x0000002828097223 */ /* 0x000fc80000000109 */
[----:B------:R-:W-:-:S07]  /*2000*/  FFMA R40, R9, R0, R40 ;  /* 0x0000000009287223 */ /* 0x000fce0000000028 */
.L_x_398:
[----:B------:R-:W-:Y:S05]  /*2010*/  BSYNC.RECONVERGENT B2 ;  /* 0x0000000000027941 */ /* 0x000fea0003800200 */
.L_x_396:
[-C--:B------:R-:W-:Y:S01]  /*2020*/  IMAD R13, R13, R15.reuse, RZ ;  /* 0x0000000f0d0d7224 */ /* 0x080fe200078e02ff */
[----:B------:R-:W-:Y:S01]  /*2030*/  MOV R22, R20 ;  /* 0x0000001400167202 */ /* 0x000fe20000000f00 */
[----:B------:R-:W-:-:S04]  /*2040*/  IMAD.WIDE.U32 R8, R12, R15, RZ ;  /* 0x0000000f0c087225 */ /* 0x000fc800078e00ff */
[----:B------:R-:W-:Y:S02]  /*2050*/  IMAD R13, R12, R14, R13 ;  /* 0x0000000e0c0d7224 */ /* 0x000fe400078e020d */
[-C--:B------:R-:W-:Y:S02]  /*2060*/  IMAD R7, R7, R11.reuse, RZ ;  /* 0x0000000b07077224 */ /* 0x080fe400078e02ff */
[----:B------:R-:W-:Y:S01]  /*2070*/  IMAD R15, R25, R11, RZ ;  /* 0x0000000b190f7224 */ /* 0x000fe200078e02ff */
[----:B------:R-:W-:Y:S01]  /*2080*/  IADD3 R9, PT, PT, R9, R13, RZ ;  /* 0x0000000d09097210 */ /* 0x000fe20007ffe0ff */
[----:B------:R-:W-:-:S04]  /*2090*/  IMAD.WIDE.U32 R22, R24, R11, R22 ;  /* 0x0000000b18167225 */ /* 0x000fc800078e0016 */
[-C--:B------:R-:W-:Y:S02]  /*20a0*/  IMAD R15, R24, R10.reuse, R15 ;  /* 0x0000000a180f7224 */ /* 0x080fe400078e020f */
[C---:B------:R-:W-:Y:S02]  /*20b0*/  IMAD R13, R6.reuse, R10, R7 ;  /* 0x0000000a060d7224 */ /* 0x040fe400078e0207 */
[----:B------:R-:W-:Y:S01]  /*20c0*/  IMAD.WIDE.U32 R8, R6, R11, R8 ;  /* 0x0000000b06087225 */ /* 0x000fe200078e0008 */
[----:B------:R-:W-:Y:S01]  /*20d0*/  IADD3 R23, PT, PT, R23, R15, RZ ;  /* 0x0000000f17177210 */ /* 0x000fe20007ffe0ff */
[----:B------:R-:W0:Y:S02]  /*20e0*/  F2I.S64.TRUNC R6, R40 ;  /* 0x0000002800067311 */ /* 0x000e24000020d900 */
[----:B------:R-:W-:Y:S01]  /*20f0*/  IMAD R3, R3, R5, RZ ;  /* 0x0000000503037224 */ /* 0x000fe200078e02ff */
[----:B------:R-:W-:Y:S01]  /*2100*/  IADD3 R9, PT, PT, R9, R13, RZ ;  /* 0x0000000d09097210 */ /* 0x000fe20007ffe0ff */
[----:B------:R-:W-:-:S02]  /*2110*/  IMAD R21, R27, R5, RZ ;  /* 0x000000051b157224 */ /* 0x000fc400078e02ff */
        /* <DEDUP_REMOVED lines=15> */
.L_x_367:
[----:B------:R-:W-:Y:S05]  /*2210*/  BSYNC.RECONVERGENT B1 ;  /* 0x0000000000017941 */ /* 0x000fea0003800200 */
.L_x_353:
[----:B------:R-:W-:-:S04]  /*2220*/  ISETP.GT.U32.AND P0, PT, R2, -0x1, PT ;  /* 0xffffffff0200780c */ /* 0x000fc80003f04070 */
[----:B------:R-:W-:-:S13]  /*2230*/  ISETP.GT.AND.EX P0, PT, R3, -0x1, PT, P0 ;  /* 0xffffffff0300780c */ /* 0x000fda0003f04300 */
[----:B------:R-:W-:Y:S05]  /*2240*/  @P0 BRA `(.L_x_350) ;  /* 0x0000000000280947 */ /* 0x000fea0003800000 */
[----:B------:R-:W0:Y:S01]  /*2250*/  S2R R5, SR_CgaCtaId ;  /* 0x0000000000057919 */ /* 0x000e220000008800 */
[----:B------:R-:W1:Y:S01]  /*2260*/  LDCU.64 UR4, c[0x0][0x3a8] ;  /* 0x00007500ff0477ac */ /* 0x000e620008000a00 */
[----:B------:R-:W-:Y:S02]  /*2270*/  MOV R0, 0x400 ;  /* 0x0000040000007802 */ /* 0x000fe40000000f00 */
[----:B-1----:R-:W-:-:S04]  /*2280*/  IADD3 R2, P0, PT, R2, UR4, RZ ;  /* 0x0000000402027c10 */ /* 0x002fc8000ff1e0ff */
[----:B------:R-:W-:Y:S02]  /*2290*/  IADD3.X R3, PT, PT, R3, UR5, RZ, P0, !PT ;  /* 0x0000000503037c10 */ /* 0x000fe400087fe4ff */
[----:B0-----:R-:W-:-:S05]  /*22a0*/  LEA R5, R5, R0, 0x18 ;  /* 0x0000000005057211 */ /* 0x001fca00078ec0ff */
[----:B------:R-:W-:-:S05]  /*22b0*/  IMAD R5, R32, 0x18, R5 ;  /* 0x0000001820057824 */ /* 0x000fca00078e0205 */
[----:B------:R0:W-:Y:S04]  /*22c0*/  STS.64 [R5+0x8], R18 ;  /* 0x0000081205007388 */ /* 0x0001e80000000a00 */
[----:B------:R0:W-:Y:S04]  /*22d0*/  STS.64 [R5+0x10], R16 ;  /* 0x0000101005007388 */ /* 0x0001e80000000a00 */
[----:B------:R0:W-:Y:S02]  /*22e0*/  STS.64 [R5], R2 ;  /* 0x0000000205007388 */ /* 0x0001e40000000a00 */
.L_x_350:
[----:B------:R-:W-:Y:S05]  /*22f0*/  BSYNC.RECONVERGENT B0 ;  /* 0x0000000000007941 */ /* 0x000fea0003800200 */
.L_x_349:
[----:B------:R-:W-:Y:S01]  /*2300*/  LOP3.LUT R0, R33, 0x1, RZ, 0xc0, !PT ;  /* 0x0000000121007812 */ /* 0x000fe200078ec0ff */
[----:B------:R-:W-:Y:S03]  /*2310*/  BAR.SYNC.DEFER_BLOCKING 0x0 ;  /* 0x0000000000007b1d */ /* 0x000fe60000010000 */
[----:B------:R-:W-:-:S04]  /*2320*/  IADD3 R0, PT, PT, R0, R33, RZ ;  /* 0x0000002100007210 */ /* 0x000fc80007ffe0ff */
[----:B------:R-:W-:-:S13]  /*2330*/  ISETP.GE.U32.AND P0, PT, R0, 0x2, PT ;  /* 0x000000020000780c */ /* 0x000fda0003f06070 */
[----:B------:R-:W-:Y:S05]  /*2340*/  @!P0 BRA `(.L_x_399) ;  /* 0x00000000006c8947 */ /* 0x000fea0003800000 */
[----:B0-----:R-:W0:Y:S01]  /*2350*/  S2R R3, SR_CgaCtaId ;  /* 0x0000000000037919 */ /* 0x001e220000008800 */
[----:B------:R-:W-:-:S04]  /*2360*/  MOV R2, 0x400 ;  /* 0x0000040000027802 */ /* 0x000fc80000000f00 */
[----:B0-----:R-:W-:-:S05]  /*2370*/  LEA R3, R3, R2, 0x18 ;  /* 0x0000000203037211 */ /* 0x001fca00078ec0ff */
[----:B------:R-:W-:-:S07]  /*2380*/  IMAD R11, R32, 0x18, R3 ;  /* 0x00000018200b7824 */ /* 0x000fce00078e0203 */
.L_x_402:
[----:B------:R-:W-:Y:S01]  /*2390*/  SHF.R.U32.HI R9, RZ, 0x1, R0 ;  /* 0x00000001ff097819 */ /* 0x000fe20000011600 */
[----:B------:R-:W-:Y:S03]  /*23a0*/  BSSY.RECONVERGENT B0, `(.L_x_400) ;  /* 0x0000010000007945 */ /* 0x000fe60003800200 */
[----:B------:R-:W-:Y:S02]  /*23b0*/  ISETP.GE.U32.AND P1, PT, R32, R9, PT ;  /* 0x000000092000720c */ /* 0x000fe40003f26070 */
[C---:B------:R-:W-:Y:S02]  /*23c0*/  ISETP.NE.AND P0, PT, R9.reuse, 0x1, PT ;  /* 0x000000010900780c */ /* 0x040fe40003f05270 */
[----:B------:R-:W-:-:S04]  /*23d0*/  LOP3.LUT R0, R9, 0x1, RZ, 0xc0, !PT ;  /* 0x0000000109007812 */ /* 0x000fc800078ec0ff */
[----:B------:R-:W-:-:S05]  /*23e0*/  ISETP.EQ.U32.AND P0, PT, R0, 0x1, P0 ;  /* 0x000000010000780c */ /* 0x000fca0000702070 */
[----:B0-----:R-:W-:Y:S08]  /*23f0*/  @P1 BRA `(.L_x_401) ;  /* 0x0000000000281947 */ /* 0x001ff00003800000 */
[----:B------:R-:W-:Y:S01]  /*2400*/  IMAD R0, R9, 0x18, R11 ;  /* 0x0000001809007824 */ /* 0x000fe200078e020b */
[----:B------:R-:W-:Y:S04]  /*2410*/  LDS.64 R2, [R11] ;  /* 0x000000000b027984 */ /* 0x000fe80000000a00 */
[----:B------:R-:W0:Y:S02]  /*2420*/  LDS.64 R6, [R0] ;  /* 0x0000000000067984 */ /* 0x000e240000000a00 */
[----:B0-----:R-:W-:-:S04]  /*2430*/  ISETP.GT.U32.AND P1, PT, R2, R6, PT ;  /* 0x000000060200720c */ /* 0x001fc80003f24070 */
[----:B------:R-:W-:-:S13]  /*2440*/  ISETP.GT.AND.EX P1, PT, R3, R7, PT, P1 ;  /* 0x000000070300720c */ /* 0x000fda0003f24310 */
[----:B------:R-:W-:Y:S04]  /*2450*/  @P1 STS.64 [R11], R6 ;  /* 0x000000060b001388 */ /* 0x000fe80000000a00 */
[----:B------:R-:W0:Y:S04]  /*2460*/  @P1 LDS.64 R2, [R0+0x8] ;  /* 0x0000080000021984 */ /* 0x000e280000000a00 */
[----:B0-----:R-:W-:Y:S04]  /*2470*/  @P1 STS.64 [R11+0x8], R2 ;  /* 0x000008020b001388 */ /* 0x001fe80000000a00 */
[----:B------:R-:W0:Y:S04]  /*2480*/  @P1 LDS.64 R4, [R0+0x10] ;  /* 0x0000100000041984 */ /* 0x000e280000000a00 */
[----:B0-----:R0:W-:Y:S02]  /*2490*/  @P1 STS.64 [R11+0x10], R4 ;  /* 0x000010040b001388 */ /* 0x0011e40000000a00 */
.L_x_401:
[----:B------:R-:W-:Y:S05]  /*24a0*/  BSYNC.RECONVERGENT B0 ;  /* 0x0000000000007941 */ /* 0x000fea0003800200 */
.L_x_400:
[C---:B------:R-:W-:Y:S01]  /*24b0*/  IADD3 R0, PT, PT, R9.reuse, 0x1, RZ ;  /* 0x0000000109007810 */ /* 0x040fe20007ffe0ff */
[----:B------:R-:W-:Y:S01]  /*24c0*/  BAR.SYNC.DEFER_BLOCKING 0x0 ;  /* 0x0000000000007b1d */ /* 0x000fe20000010000 */
[----:B------:R-:W-:-:S04]  /*24d0*/  @!P0 IADD3 R0, PT, PT, R9, RZ, RZ ;  /* 0x000000ff09008210 */ /* 0x000fc80007ffe0ff */
[----:B------:R-:W-:-:S13]  /*24e0*/  ISETP.GT.U32.AND P0, PT, R0, 0x1, PT ;  /* 0x000000010000780c */ /* 0x000fda0003f04070 */
[----:B------:R-:W-:Y:S05]  /*24f0*/  @P0 BRA `(.L_x_402) ;  /* 0xfffffffc00a40947 */ /* 0x000fea000383ffff */
.L_x_399:
[----:B------:R-:W-:Y:S01]  /*2500*/  BAR.SYNC.DEFER_BLOCKING 0x0 ;  /* 0x0000000000007b1d */ /* 0x000fe20000010000 */
[----:B------:R-:W-:-:S13]  /*2510*/  ISETP.NE.AND P0, PT, R32, RZ, PT ;  /* 0x000000ff2000720c */ /* 0x000fda0003f05270 */
[----:B------:R-:W-:Y:S05]  /*2520*/  @P0 EXIT ;  /* 0x000000000000094d */ /* 0x000fea0003800000 */
[----:B------:R-:W1:Y:S01]  /*2530*/  S2UR UR5, SR_CgaCtaId ;  /* 0x00000000000579c3 */ /* 0x000e620000008800 */
[----:B------:R-:W-:-:S07]  /*2540*/  UMOV UR4, 0x400 ;  /* 0x0000040000047882 */ /* 0x000fce0000000000 */
[----:B------:R-:W2:Y:S01]  /*2550*/  LDC.64 R8, c[0x0][0x3a0] ;  /* 0x0000e800ff087b82 */ /* 0x000ea20000000a00 */
[----:B-1----:R-:W-:Y:S01]  /*2560*/  ULEA UR4, UR5, UR4, 0x18 ;  /* 0x0000000405047291 */ /* 0x002fe2000f8ec0ff */
[----:B--2---:R-:W-:-:S08]  /*2570*/  IMAD.WIDE.U32 R30, R30, 0x18, R8 ;  /* 0x000000181e1e7825 */ /* 0x004fd000078e0008 */
[----:B0-----:R-:W0:Y:S04]  /*2580*/  LDS.128 R4, [UR4] ;  /* 0x00000004ff047984 */ /* 0x001e280008000c00 */
[----:B------:R-:W1:Y:S04]  /*2590*/  LDS.64 R2, [UR4+0x10] ;  /* 0x00001004ff027984 */ /* 0x000e680008000a00 */
[----:B0-----:R-:W-:Y:S04]  /*25a0*/  STG.E.64 desc[UR6][R30.64], R4 ;  /* 0x000000041e007986 */ /* 0x001fe8000c101b06 */
[----:B------:R-:W-:Y:S04]  /*25b0*/  STG.E.64 desc[UR6][R30.64+0x8], R6 ;  /* 0x000008061e007986 */ /* 0x000fe8000c101b06 */
[----:B-1----:R-:W-:Y:S01]  /*25c0*/  STG.E.64 desc[UR6][R30.64+0x10], R2 ;  /* 0x000010021e007986 */ /* 0x002fe2000c101b06 */
[----:B------:R-:W-:Y:S05]  /*25d0*/  EXIT ;  /* 0x000000000000794d */ /* 0x000fea0003800000 */
        .weak           $__internal_8_$__cuda_sm20_dsqrt_rn_f64_mediumpath_v1
        .type           $__internal_8_$__cuda_sm20_dsqrt_rn_f64_mediumpath_v1,@function
        .size           $__internal_8_$__cuda_sm20_dsqrt_rn_f64_mediumpath_v1,($__internal_9_$__cuda_sm20_sqrt_rn_f32_slowpath - $__internal_8_$__cuda_sm20_dsqrt_rn_f64_mediumpath_v1)
$__internal_8_$__cuda_sm20_dsqrt_rn_f64_mediumpath_v1:
        /* <DEDUP_REMOVED lines=12> */
.L_x_404:
        /* <DEDUP_REMOVED lines=24> */
.L_x_406:
[----:B------:R-:W-:-:S11]  /*2820*/  DADD R10, R8, R8 ;  /* 0x00000000080a7229 */ /* 0x000fd60000000008 */
.L_x_405:
[----:B------:R-:W-:Y:S05]  /*2830*/  BSYNC.RECONVERGENT B2 ;  /* 0x0000000000027941 */ /* 0x000fea0003800200 */
.L_x_403:
[----:B------:R-:W-:Y:S01]  /*2840*/  HFMA2 R7, -RZ, RZ, 0, 0 ;  /* 0x00000000ff077431 */ /* 0x000fe200000001ff */
[----:B------:R-:W-:Y:S02]  /*2850*/  MOV R20, R10 ;  /* 0x0000000a00147202 */ /* 0x000fe40000000f00 */
[----:B------:R-:W-:Y:S01]  /*2860*/  MOV R21, R11 ;  /* 0x0000000b00157202 */ /* 0x000fe20000000f00 */
[----:B------:R-:W-:Y:S06]  /*2870*/  RET.REL.NODEC R6 `(_Z8swap_locPilPfS0_P12min_dst_datall) ;  /* 0xffffffd406e07950 */ /* 0x000fec0003c3ffff */
        .weak           $__internal_9_$__cuda_sm20_sqrt_rn_f32_slowpath
        .type           $__internal_9_$__cuda_sm20_sqrt_rn_f32_slowpath,@function
        .size           $__internal_9_$__cuda_sm20_sqrt_rn_f32_slowpath,(.L_x_476 - $__internal_9_$__cuda_sm20_sqrt_rn_f32_slowpath)
$__internal_9_$__cuda_sm20_sqrt_rn_f32_slowpath:
        /* <DEDUP_REMOVED lines=15> */
[----:B------:R-:W-:Y:S01]  /*2970*/  @P0 FFMA R45, R38, R40, R43 ;  /* 0x00000028262d0223 */ /* 0x000fe2000000002b */
[----:B------:R-:W-:-:S03]  /*2980*/  @!P0 MOV R40, R0 ;  /* 0x0000000000288202 */ /* 0x000fc60000000f00 */
[----:B------:R-:W-:-:S04]  /*2990*/  @P0 FFMA R41, R45, R41, R38 ;  /* 0x000000292d290223 */ /* 0x000fc80000000026 */
[----:B------:R-:W-:-:S07]  /*29a0*/  @P0 FMUL.FTZ R40, R41, 2.3283064365386962891e-10 ;  /* 0x2f80000029280820 */ /* 0x000fce0000410000 */
.L_x_407:
[----:B------:R-:W-:Y:S01]  /*29b0*/  HFMA2 R43, -RZ, RZ, 0, 0 ;  /* 0x00000000ff2b7431 */ /* 0x000fe200000001ff */
[----:B------:R-:W-:-:S04]  /*29c0*/  MOV R42, R36 ;  /* 0x00000024002a7202 */ /* 0x000fc80000000f00 */
[----:B------:R-:W-:Y:S05]  /*29d0*/  RET.REL.NODEC R42 `(_Z8swap_locPilPfS0_P12min_dst_datall) ;  /* 0xffffffd42a887950 */ /* 0x000fea0003c3ffff */
.L_x_408:
        /* <DEDUP_REMOVED lines=10> */
.L_x_476:


//--------------------- .text._Z4swapPilPfS0_Pyll --------------------------
	.section	.text._Z4swapPilPfS0_Pyll,"ax",@progbits
	.align	128
        .global         _Z4swapPilPfS0_Pyll
        .type           _Z4swapPilPfS0_Pyll,@function
        .size           _Z4swapPilPfS0_Pyll,(.L_x_478 - _Z4swapPilPfS0_Pyll)
        .other          _Z4swapPilPfS0_Pyll,@"STO_CUDA_ENTRY STV_DEFAULT"
_Z4swapPilPfS0_Pyll:
.text._Z4swapPilPfS0_Pyll:
        /* <DEDUP_REMOVED lines=38> */
[----:B------:R-:W-:Y:S05]  /*0260*/  CALL.REL.NOINC `($__internal_10_$__cuda_sm20_dsqrt_rn_f64_mediumpath_v1) ;  /* 0x0000001c00f47944 */ /* 0x000fea0003c00000 */
[----:B------:R-:W-:Y:S02]  /*0270*/  MOV R2, R6 ;  /* 0x0000000600027202 */ /* 0x000fe40000000f00 */
[----:B------:R-:W-:-:S07]  /*0280*/  MOV R3, R7 ;  /* 0x0000000700037202 */ /* 0x000fce0000000f00 */
.L_x_410:
[----:B------:R-:W-:Y:S05]  /*0290*/  BSYNC.RECONVERGENT B0 ;  /* 0x0000000000007941 */ /* 0x000fea0003800200 */
.L_x_409:
        /* <DEDUP_REMOVED lines=66> */
[----:B-1----:R-:W-:Y:S05]  /*06c0*/  CALL.REL.NOINC `($__internal_11_$__cuda_sm20_sqrt_rn_f32_slowpath) ;  /* 0x0000001c007c7944 */ /* 0x002fea0003c00000 */
[----:B------:R-:W-:Y:S05]  /*06d0*/  BRA `(.L_x_415) ;  /* 0x0000000000107947 */ /* 0x000fea0003800000 */
.L_x_414:
[----:B-1----:R-:W-:Y:S01]  /*06e0*/  FMUL.FTZ R31, R12, R23 ;  /* 0x000000170c1f7220 */ /* 0x002fe20000410000 */
[----:B------:R-:W-:-:S03]  /*06f0*/  FMUL.FTZ R8, R23, 0.5 ;  /* 0x3f00000017087820 */ /* 0x000fc60000410000 */
[----:B------:R-:W-:-:S04]  /*0700*/  FFMA R0, -R31, R31, R12 ;  /* 0x0000001f1f007223 */ /* 0x000fc8000000010c */
[----:B------:R-:W-:-:S07]  /*0710*/  FFMA R31, R0, R8, R31 ;  /* 0x00000008001f7223 */ /* 0x000fce000000001f */
.L_x_415:
[----:B------:R-:W-:Y:S05]  /*0720*/  BSYNC.RECONVERGENT B1 ;  /* 0x0000000000017941 */ /* 0x000fea0003800200 */
.L_x_413:
[----:B------:R-:W2:Y:S01]  /*0730*/  LDG.E R25, desc[UR6][R2.64] ;  /* 0x0000000602197981 */ /* 0x000ea2000c1e1900 */
[----:B------:R-:W2:Y:S03]  /*0740*/  LDC.64 R16, c[0x0][0x398] ;  /* 0x0000e600ff107b82 */ /* 0x000ea60000000a00 */
[----:B------:R-:W3:Y:S05]  /*0750*/  LDG.E R11, desc[UR6][R2.64+0x8] ;  /* 0x00000806020b7981 */ /* 0x000eea000c1e1900 */
[----:B------:R-:W0:Y:S01]  /*0760*/  LDC.64 R18, c[0x0][0x390] ;  /* 0x0000e400ff127b82 */ /* 0x000e220000000a00 */
[----:B--2---:R-:W-:-:S04]  /*0770*/  IMAD.WIDE R26, R25, 0x4, R16 ;  /* 0x00000004191a7825 */ /* 0x004fc800078e0210 */
[----:B---3--:R-:W-:Y:S01]  /*0780*/  IMAD.WIDE R16, R11, 0x4, R16 ;  /* 0x000000040b107825 */ /* 0x008fe200078e0210 */
[----:B------:R-:W2:Y:S03]  /*0790*/  LDG.E R8, desc[UR6][R26.64] ;  /* 0x000000061a087981 */ /* 0x000ea6000c1e1900 */
[--C-:B0-----:R-:W-:Y:S02]  /*07a0*/  IMAD.WIDE R24, R25, 0x4, R18.reuse ;  /* 0x0000000419187825 */ /* 0x101fe400078e0212 */
[----:B------:R-:W2:Y:S02]  /*07b0*/  LDG.E R17, desc[UR6][R16.64] ;  /* 0x0000000610117981 */ /* 0x000ea4000c1e1900 */
[----:B------:R-:W-:Y:S02]  /*07c0*/  IMAD.WIDE R18, R11, 0x4, R18 ;  /* 0x000000040b127825 */ /* 0x000fe400078e0212 */
[----:B------:R-:W3:Y:S04]  /*07d0*/  LDG.E R12, desc[UR6][R24.64] ;  /* 0x00000006180c7981 */ /* 0x000ee8000c1e1900 */
[----:B------:R-:W3:Y:S01]  /*07e0*/  LDG.E R19, desc[UR6][R18.64] ;  /* 0x0000000612137981 */ /* 0x000ee2000c1e1900 */
[----:B------:R-:W0:Y:S01]  /*07f0*/  F2I.S64.TRUNC R22, R31 ;  /* 0x0000001f00167311 */ /* 0x000e22000020d900 */
[----:B------:R-:W-:Y:S01]  /*0800*/  IADD3 R11, P1, PT, R5, -0x2, RZ ;  /* 0xfffffffe050b7810 */ /* 0x000fe20007f3e0ff */
[----:B------:R-:W-:Y:S01]  /*0810*/  BSSY.RECONVERGENT B1, `(.L_x_416) ;  /* 0x0000016000017945 */ /* 0x000fe20003800200 */
[----:B0-----:R-:W-:-:S02]  /*0820*/  IMAD R20, R23, R5, RZ ;  /* 0x0000000517147224 */ /* 0x001fc400078e02ff */
[----:B--2---:R-:W-:-:S04]  /*0830*/  FADD R2, R8, -R17 ;  /* 0x8000001108027221 */ /* 0x004fc80000000000 */
[----:B------:R-:W-:Y:S01]  /*0840*/  FMUL R3, R2, R2 ;  /* 0x0000000202037220 */ /* 0x000fe20000400000 */
[----:B---3--:R-:W-:-:S04]  /*0850*/  FADD R0, R12, -R19 ;  /* 0x800000130c007221 */ /* 0x008fc80000000000 */
[----:B------:R-:W-:-:S05]  /*0860*/  FFMA R28, R0, R0, R3 ;  /* 0x00000000001c7223 */ /* 0x000fca0000000003 */
[----:B------:R-:W-:Y:S01]  /*0870*/  IADD3 R0, PT, PT, R28, -0xd000000, RZ ;  /* 0xf30000001c007810 */ /* 0x000fe20007ffe0ff */
[----:B------:R0:W1:Y:S03]  /*0880*/  MUFU.RSQ R29, R28 ;  /* 0x0000001c001d7308 */ /* 0x0000660000001400 */
[----:B------:R-:W-:Y:S01]  /*0890*/  ISETP.GT.U32.AND P0, PT, R0, 0x727fffff, PT ;  /* 0x727fffff0000780c */ /* 0x000fe20003f04070 */
[----:B------:R-:W-:-:S04]  /*08a0*/  IMAD.WIDE.U32 R2, R22, R5, RZ ;  /* 0x0000000516027225 */ /* 0x000fc800078e00ff */
[----:B------:R-:W-:Y:S01]  /*08b0*/  IMAD R5, R22, R13, R20 ;  /* 0x0000000d16057224 */ /* 0x000fe200078e0214 */
[----:B------:R-:W-:-:S04]  /*08c0*/  IADD3.X R13, PT, PT, R13, -0x1, RZ, P1, !PT ;  /* 0xffffffff0d0d7810 */ /* 0x000fc80000ffe4ff */
[----:B------:R-:W-:-:S03]  /*08d0*/  IADD3 R5, PT, PT, R3, R5, RZ ;  /* 0x0000000503057210 */ /* 0x000fc60007ffe0ff */
[----:B0-----:R-:W-:Y:S05]  /*08e0*/  @!P0 BRA `(.L_x_417) ;  /* 0x0000000000108947 */ /* 0x001fea0003800000 */
[----:B------:R-:W-:Y:S02]  /*08f0*/  MOV R0, R28 ;  /* 0x0000001c00007202 */ /* 0x000fe40000000f00 */
[----:B------:R-:W-:-:S07]  /*0900*/  MOV R30, 0x920 ;  /* 0x00000920001e7802 */ /* 0x000fce0000000f00 */
[----:B-1----:R-:W-:Y:S05]  /*0910*/  CALL.REL.NOINC `($__internal_11_$__cuda_sm20_sqrt_rn_f32_slowpath) ;  /* 0x0000001800e87944 */ /* 0x002fea0003c00000 */
[----:B------:R-:W-:Y:S05]  /*0920*/  BRA `(.L_x_418) ;  /* 0x0000000000107947 */ /* 0x000fea0003800000 */
.L_x_417:
[----:B-1----:R-:W-:Y:S01]  /*0930*/  FMUL.FTZ R31, R28, R29 ;  /* 0x0000001d1c1f7220 */ /* 0x002fe20000410000 */
[----:B------:R-:W-:-:S03]  /*0940*/  FMUL.FTZ R16, R29, 0.5 ;  /* 0x3f0000001d107820 */ /* 0x000fc60000410000 */
[----:B------:R-:W-:-:S04]  /*0950*/  FFMA R0, -R31, R31, R28 ;  /* 0x0000001f1f007223 */ /* 0x000fc8000000011c */
[----:B------:R-:W-:-:S07]  /*0960*/  FFMA R31, R0, R16, R31 ;  /* 0x00000010001f7223 */ /* 0x000fce000000001f */
.L_x_418:
[----:B------:R-:W-:Y:S05]  /*0970*/  BSYNC.RECONVERGENT B1 ;  /* 0x0000000000017941 */ /* 0x000fea0003800200 */
.L_x_416:
[----:B------:R-:W-:Y:S01]  /*0980*/  FADD R8, R9, -R8 ;  /* 0x8000000809087221 */ /* 0x000fe20000000000 */
[----:B------:R-:W-:Y:S01]  /*0990*/  FADD R12, R21, -R12 ;  /* 0x8000000c150c7221 */ /* 0x000fe20000000000 */
[----:B------:R-:W0:Y:S01]  /*09a0*/  LDCU.64 UR8, c[0x0][0x388] ;  /* 0x00007100ff0877ac */ /* 0x000e220008000a00 */
[----:B------:R-:W-:Y:S01]  /*09b0*/  BSSY.RECONVERGENT B1, `(.L_x_419) ;  /* 0x0000012000017945 */ /* 0x000fe20003800200 */
[----:B------:R-:W-:-:S04]  /*09c0*/  FMUL R9, R8, R8 ;  /* 0x0000000808097220 */ /* 0x000fc80000400000 */
[----:B------:R-:W-:Y:S02]  /*09d0*/  FFMA R12, R12, R12, R9 ;  /* 0x0000000c0c0c7223 */ /* 0x000fe40000000009 */
[----:B------:R1:W2:Y:S03]  /*09e0*/  F2I.S64.TRUNC R8, R31 ;  /* 0x0000001f00087311 */ /* 0x0002a6000020d900 */
[----:B------:R-:W-:-:S04]  /*09f0*/  IADD3 R0, PT, PT, R12, -0xd000000, RZ ;  /* 0xf30000000c007810 */ /* 0x000fc80007ffe0ff */
[----:B------:R-:W-:Y:S01]  /*0a00*/  ISETP.GT.U32.AND P0, PT, R0, 0x727fffff, PT ;  /* 0x727fffff0000780c */ /* 0x000fe20003f04070 */
[----:B------:R1:W3:Y:S01]  /*0a10*/  MUFU.RSQ R25, R12 ;  /* 0x0000000c00197308 */ /* 0x0002e20000001400 */
[----:B0-----:R-:W-:-:S04]  /*0a20*/  IADD3 R21, P1, PT, R6, -UR8, RZ ;  /* 0x8000000806157c10 */ /* 0x001fc8000ff3e0ff */
[----:B------:R-:W-:-:S07]  /*0a30*/  IADD3.X R23, PT, PT, R7, ~UR9, RZ, P1, !PT ;  /* 0x8000000907177c10 */ /* 0x000fce0008ffe4ff */
[----:B-12---:R-:W-:Y:S05]  /*0a40*/  @!P0 BRA `(.L_x_420) ;  /* 0x0000000000108947 */ /* 0x006fea0003800000 */
[----:B------:R-:W-:Y:S02]  /*0a50*/  MOV R0, R12 ;  /* 0x0000000c00007202 */ /* 0x000fe40000000f00 */
[----:B------:R-:W-:-:S07]  /*0a60*/  MOV R30, 0xa80 ;  /* 0x00000a80001e7802 */ /* 0x000fce0000000f00 */
[----:B---3--:R-:W-:Y:S05]  /*0a70*/  CALL.REL.NOINC `($__internal_11_$__cuda_sm20_sqrt_rn_f32_slowpath) ;  /* 0x0000001800907944 */ /* 0x008fea0003c00000 */
[----:B------:R-:W-:Y:S05]  /*0a80*/  BRA `(.L_x_421) ;  /* 0x0000000000107947 */ /* 0x000fea0003800000 */
.L_x_420:
[----:B---3--:R-:W-:Y:S01]  /*0a90*/  FMUL.FTZ R31, R12, R25 ;  /* 0x000000190c1f7220 */ /* 0x008fe20000410000 */
[----:B------:R-:W-:-:S03]  /*0aa0*/  FMUL.FTZ R6, R25, 0.5 ;  /* 0x3f00000019067820 */ /* 0x000fc60000410000 */
[----:B------:R-:W-:-:S04]  /*0ab0*/  FFMA R0, -R31, R31, R12 ;  /* 0x0000001f1f007223 */ /* 0x000fc8000000010c */
[----:B------:R-:W-:-:S07]  /*0ac0*/  FFMA R31, R0, R6, R31 ;  /* 0x00000006001f7223 */ /* 0x000fce000000001f */
.L_x_421:
[----:B------:R-:W-:Y:S05]  /*0ad0*/  BSYNC.RECONVERGENT B1 ;  /* 0x0000000000017941 */ /* 0x000fea0003800200 */
.L_x_419:
[----:B------:R-:W-:Y:S01]  /*0ae0*/  FADD R10, R10, -R17 ;  /* 0x800000110a0a7221 */ /* 0x000fe20000000000 */
[----:B------:R-:W-:Y:S01]  /*0af0*/  FADD R19, R4, -R19 ;  /* 0x8000001304137221 */ /* 0x000fe20000000000 */
[----:B------:R0:W1:Y:S01]  /*0b00*/  F2I.S64.TRUNC R6, R31 ;  /* 0x0000001f00067311 */ /* 0x000062000020d900 */
[----:B------:R-:W-:Y:S01]  /*0b10*/  BSSY.RECONVERGENT B1, `(.L_x_422) ;  /* 0x0000011000017945 */ /* 0x000fe20003800200 */
[----:B------:R-:W-:-:S04]  /*0b20*/  FMUL R10, R10, R10 ;  /* 0x0000000a0a0a7220 */ /* 0x000fc80000400000 */
[----:B------:R-:W-:Y:S01]  /*0b30*/  FFMA R18, R19, R19, R10 ;  /* 0x0000001313127223 */ /* 0x000fe2000000000a */
[----:B------:R-:W-:-:S03]  /*0b40*/  IADD3 R10, P1, PT, R21, 0x2, RZ ;  /* 0x00000002150a7810 */ /* 0x000fc60007f3e0ff */
[----:B------:R0:W2:Y:S01]  /*0b50*/  MUFU.RSQ R17, R18 ;  /* 0x0000001200117308 */ /* 0x0000a20000001400 */
[----:B------:R-:W-:Y:S02]  /*0b60*/  IADD3 R0, PT, PT, R18, -0xd000000, RZ ;  /* 0xf300000012007810 */ /* 0x000fe40007ffe0ff */
[----:B------:R-:W-:Y:S02]  /*0b70*/  IADD3.X R12, PT, PT, RZ, R23, RZ, P1, !PT ;  /* 0x00000017ff0c7210 */ /* 0x000fe40000ffe4ff */
[----:B------:R-:W-:-:S13]  /*0b80*/  ISETP.GT.U32.AND P0, PT, R0, 0x727fffff, PT ;  /* 0x727fffff0000780c */ /* 0x000fda0003f04070 */
[----:B012---:R-:W-:Y:S05]  /*0b90*/  @!P0 BRA `(.L_x_423) ;  /* 0x0000000000108947 */ /* 0x007fea0003800000 */
[----:B------:R-:W-:Y:S02]  /*0ba0*/  MOV R0, R18 ;  /* 0x0000001200007202 */ /* 0x000fe40000000f00 */
[----:B------:R-:W-:-:S07]  /*0bb0*/  MOV R30, 0xbd0 ;  /* 0x00000bd0001e7802 */ /* 0x000fce0000000f00 */
[----:B------:R-:W-:Y:S05]  /*0bc0*/  CALL.REL.NOINC `($__internal_11_$__cuda_sm20_sqrt_rn_f32_slowpath) ;  /* 0x00000018003c7944 */ /* 0x000fea0003c00000 */
[----:B------:R-:W-:Y:S05]  /*0bd0*/  BRA `(.L_x_424) ;  /* 0x0000000000107947 */ /* 0x000fea0003800000 */
.L_x_423:
[----:B------:R-:W-:Y:S01]  /*0be0*/  FMUL.FTZ R31, R18, R17 ;  /* 0x00000011121f7220 */ /* 0x000fe20000410000 */
[----:B------:R-:W-:-:S03]  /*0bf0*/  FMUL.FTZ R16, R17, 0.5 ;  /* 0x3f00000011107820 */ /* 0x000fc60000410000 */
[----:B------:R-:W-:-:S04]  /*0c00*/  FFMA R0, -R31, R31, R18 ;  /* 0x0000001f1f007223 */ /* 0x000fc80000000112 */
[----:B------:R-:W-:-:S07]  /*0c10*/  FFMA R31, R0, R16, R31 ;  /* 0x00000010001f7223 */ /* 0x000fce000000001f */
.L_x_424:
[----:B------:R-:W-:Y:S05]  /*0c20*/  BSYNC.RECONVERGENT B1 ;  /* 0x0000000000017941 */ /* 0x000fea0003800200 */
.L_x_422:
        /* <DEDUP_REMOVED lines=16> */
.L_x_412:
        /* <DEDUP_REMOVED lines=38> */
.L_x_428:
[----:B-1----:R-:W-:Y:S01]  /*0f90*/  FMUL.FTZ R31, R20, R21 ;  /* 0x00000015141f7220 */ /* 0x002fe20000410000 */
[----:B------:R-:W-:-:S03]  /*0fa0*/  FMUL.FTZ R10, R21, 0.5 ;  /* 0x3f000000150a7820 */ /* 0x000fc60000410000 */
[----:B------:R-:W-:-:S04]  /*0fb0*/  FFMA R0, -R31, R31, R20 ;  /* 0x0000001f1f007223 */ /* 0x000fc80000000114 */
[----:B------:R-:W-:-:S07]  /*0fc0*/  FFMA R31, R0, R10, R31 ;  /* 0x0000000a001f7223 */ /* 0x000fce000000001f */
.L_x_429:
[----:B------:R-:W-:Y:S05]  /*0fd0*/  BSYNC.RECONVERGENT B1 ;  /* 0x0000000000017941 */ /* 0x000fea0003800200 */
.L_x_427:
        /* <DEDUP_REMOVED lines=26> */
[----:B------:R-:W-:Y:S05]  /*1180*/  CALL.REL.NOINC `($__internal_11_$__cuda_sm20_sqrt_rn_f32_slowpath) ;  /* 0x0000001000cc7944 */ /* 0x000fea0003c00000 */
[----:B------:R-:W-:Y:S05]  /*1190*/  BRA `(.L_x_432) ;  /* 0x0000000000107947 */ /* 0x000fea0003800000 */
.L_x_431:
[----:B------:R-:W-:Y:S01]  /*11a0*/  FMUL.FTZ R31, R18, R19 ;  /* 0x00000013121f7220 */ /* 0x000fe20000410000 */
[----:B------:R-:W-:-:S03]  /*11b0*/  FMUL.FTZ R6, R19, 0.5 ;  /* 0x3f00000013067820 */ /* 0x000fc60000410000 */
[----:B------:R-:W-:-:S04]  /*11c0*/  FFMA R0, -R31, R31, R18 ;  /* 0x0000001f1f007223 */ /* 0x000fc80000000112 */
[----:B------:R-:W-:-:S07]  /*11d0*/  FFMA R31, R0, R6, R31 ;  /* 0x00000006001f7223 */ /* 0x000fce000000001f */
.L_x_432:
[----:B------:R-:W-:Y:S05]  /*11e0*/  BSYNC.RECONVERGENT B1 ;  /* 0x0000000000017941 */ /* 0x000fea0003800200 */
.L_x_430:
[----:B------:R-:W0:Y:S01]  /*11f0*/  F2I.S64.TRUNC R6, R31 ;  /* 0x0000001f00067311 */ /* 0x000e22000020d900 */
[----:B------:R-:W-:Y:S01]  /*1200*/  MOV R4, R2 ;  /* 0x0000000200047202 */ /* 0x000fe20000000f00 */
[----:B0-----:R-:W-:-:S04]  /*1210*/  IMAD R3, R7, R9, RZ ;  /* 0x0000000907037224 */ /* 0x001fc800078e02ff */
[----:B------:R-:W-:-:S04]  /*1220*/  IMAD.WIDE.U32 R4, R6, R9, R4 ;  /* 0x0000000906047225 */ /* 0x000fc800078e0004 */
[----:B------:R-:W-:-:S05]  /*1230*/  IMAD R3, R6, R8, R3 ;  /* 0x0000000806037224 */ /* 0x000fca00078e0203 */
[----:B------:R-:W-:Y:S01]  /*1240*/  IADD3 R3, PT, PT, R5, R3, RZ ;  /* 0x0000000305037210 */ /* 0x000fe20007ffe0ff */
[----:B------:R-:W-:Y:S06]  /*1250*/  BRA `(.L_x_425) ;  /* 0x0000000c00d47947 */ /* 0x000fec0003800000 */
.L_x_426:
[----:B------:R-:W0:Y:S01]  /*1260*/  LDCU.64 UR8, c[0x0][0x380] ;  /* 0x00007000ff0877ac */ /* 0x000e220008000a00 */
[----:B------:R-:W1:Y:S08]  /*1270*/  LDC.64 R28, c[0x0][0x398] ;  /* 0x0000e600ff1c7b82 */ /* 0x000e700000000a00 */
[----:B------:R-:W2:Y:S01]  /*1280*/  LDC.64 R10, c[0x0][0x390] ;  /* 0x0000e400ff0a7b82 */ /* 0x000ea20000000a00 */
[----:B0-----:R-:W-:-:S02]  /*1290*/  LEA R4, P1, R6, UR8, 0x2 ;  /* 0x0000000806047c11 */ /* 0x001fc4000f8210ff */
[----:B------:R-:W-:Y:S02]  /*12a0*/  LEA R22, P0, R2, UR8, 0x2 ;  /* 0x0000000802167c11 */ /* 0x000fe4000f8010ff */
        /* <DEDUP_REMOVED lines=12> */
[----:B------:R-:W-:Y:S01]  /*1370*/  IADD3 R24, P1, PT, -R6, UR10, RZ ;  /* 0x0000000a06187c10 */ /* 0x000fe2000ff3e1ff */
[----:B------:R-:W-:Y:S03]  /*1380*/  BSSY.RECONVERGENT B1, `(.L_x_433) ;  /* 0x0000012000017945 */ /* 0x000fe60003800200 */
[----:B------:R-:W-:Y:S01]  /*1390*/  IADD3.X R18, PT, PT, ~R7, UR11, RZ, P1, !PT ;  /* 0x0000000b07127c10 */ /* 0x000fe20008ffe5ff */
        /* <DEDUP_REMOVED lines=10> */
[----:B-1----:R-:W-:Y:S05]  /*1440*/  CALL.REL.NOINC `($__internal_11_$__cuda_sm20_sqrt_rn_f32_slowpath) ;  /* 0x00000010001c7944 */ /* 0x002fea0003c00000 */
[----:B------:R-:W-:Y:S05]  /*1450*/  BRA `(.L_x_435) ;  /* 0x0000000000107947 */ /* 0x000fea0003800000 */
.L_x_434:
[----:B-1----:R-:W-:Y:S01]  /*1460*/  FMUL.FTZ R31, R16, R3 ;  /* 0x00000003101f7220 */ /* 0x002fe20000410000 */
[----:B------:R-:W-:-:S03]  /*1470*/  FMUL.FTZ R3, R3, 0.5 ;  /* 0x3f00000003037820 */ /* 0x000fc60000410000 */
[----:B------:R-:W-:-:S04]  /*1480*/  FFMA R0, -R31, R31, R16 ;  /* 0x0000001f1f007223 */ /* 0x000fc80000000110 */
[----:B------:R-:W-:-:S07]  /*1490*/  FFMA R31, R0, R3, R31 ;  /* 0x00000003001f7223 */ /* 0x000fce000000001f */
.L_x_435:
[----:B------:R-:W-:Y:S05]  /*14a0*/  BSYNC.RECONVERGENT B1 ;  /* 0x0000000000017941 */ /* 0x000fea0003800200 */
.L_x_433:
[----:B------:R-:W2:Y:S01]  /*14b0*/  LDG.E R3, desc[UR6][R4.64+0x4] ;  /* 0x0000040604037981 */ /* 0x000ea2000c1e1900 */
[----:B------:R-:W2:Y:S08]  /*14c0*/  LDC.64 R10, c[0x0][0x398] ;  /* 0x0000e600ff0a7b82 */ /* 0x000eb00000000a00 */
[----:B------:R-:W0:Y:S01]  /*14d0*/  LDC.64 R8, c[0x0][0x390] ;  /* 0x0000e400ff087b82 */ /* 0x000e220000000a00 */
[----:B------:R-:W1:Y:S01]  /*14e0*/  F2I.S64.TRUNC R16, R31 ;  /* 0x0000001f00107311 */ /* 0x000e62000020d900 */
[----:B------:R-:W3:Y:S01]  /*14f0*/  LDCU.64 UR8, c[0x0][0x388] ;  /* 0x00007100ff0877ac */ /* 0x000ee20008000a00 */
[----:B--2---:R-:W-:-:S04]  /*1500*/  IMAD.WIDE R10, R3, 0x4, R10 ;  /* 0x00000004030a7825 */ /* 0x004fc800078e020a */
[----:B0-----:R-:W-:Y:S01]  /*1510*/  IMAD.WIDE R8, R3, 0x4, R8 ;  /* 0x0000000403087825 */ /* 0x001fe200078e0208 */
[----:B------:R0:W2:Y:S04]  /*1520*/  LDG.E R13, desc[UR6][R10.64] ;  /* 0x000000060a0d7981 */ /* 0x0000a8000c1e1900 */
[----:B------:R-:W4:Y:S01]  /*1530*/  LDG.E R12, desc[UR6][R8.64] ;  /* 0x00000006080c7981 */ /* 0x000f22000c1e1900 */
[----:B-1----:R-:W-:Y:S01]  /*1540*/  IMAD R17, R17, R24, RZ ;  /* 0x0000001811117224 */ /* 0x002fe200078e02ff */
[----:B------:R-:W-:Y:S03]  /*1550*/  BSSY.RECONVERGENT B1, `(.L_x_436) ;  /* 0x0000019000017945 */ /* 0x000fe60003800200 */
[C---:B------:R-:W-:Y:S01]  /*1560*/  IMAD R19, R16.reuse, R18, R17 ;  /* 0x0000001210137224 */ /* 0x040fe200078e0211 */
[----:B0-----:R-:W-:Y:S01]  /*1570*/  LOP3.LUT R10, RZ, R7, RZ, 0x33, !PT ;  /* 0x00000007ff0a7212 */ /* 0x001fe200078e33ff */
[----:B------:R-:W-:-:S05]  /*1580*/  IMAD.WIDE.U32 R16, R16, R24, RZ ;  /* 0x0000001810107225 */ /* 0x000fca00078e00ff */
[----:B------:R-:W-:Y:S01]  /*1590*/  IADD3 R19, PT, PT, R17, R19, RZ ;  /* 0x0000001311137210 */ /* 0x000fe20007ffe0ff */
[----:B--2---:R-:W-:Y:S01]  /*15a0*/  FADD R3, R28, -R13 ;  /* 0x8000000d1c037221 */ /* 0x004fe20000000000 */
[----:B----4-:R-:W-:-:S03]  /*15b0*/  FADD R0, R25, -R12 ;  /* 0x8000000c19007221 */ /* 0x010fc60000000000 */
[----:B------:R-:W-:-:S04]  /*15c0*/  FMUL R3, R3, R3 ;  /* 0x0000000303037220 */ /* 0x000fc80000400000 */
        /* <DEDUP_REMOVED lines=10> */
[----:B------:R-:W-:Y:S05]  /*1670*/  CALL.REL.NOINC `($__internal_11_$__cuda_sm20_sqrt_rn_f32_slowpath) ;  /* 0x0000000c00907944 */ /* 0x000fea0003c00000 */
[----:B------:R-:W-:Y:S01]  /*1680*/  MOV R0, R31 ;  /* 0x0000001f00007202 */ /* 0x000fe20000000f00 */
[----:B------:R-:W-:Y:S06]  /*1690*/  BRA `(.L_x_438) ;  /* 0x0000000000107947 */ /* 0x000fec0003800000 */
.L_x_437:
[----:B------:R-:W-:Y:S01]  /*16a0*/  FMUL.FTZ R0, R21, R6 ;  /* 0x0000000615007220 */ /* 0x000fe20000410000 */
[----:B------:R-:W-:-:S03]  /*16b0*/  FMUL.FTZ R6, R6, 0.5 ;  /* 0x3f00000006067820 */ /* 0x000fc60000410000 */
[----:B------:R-:W-:-:S04]  /*16c0*/  FFMA R3, -R0, R0, R21 ;  /* 0x0000000000037223 */ /* 0x000fc80000000115 */
[----:B------:R-:W-:-:S07]  /*16d0*/  FFMA R0, R3, R6, R0 ;  /* 0x0000000603007223 */ /* 0x000fce0000000000 */
.L_x_438:
[----:B------:R-:W-:Y:S05]  /*16e0*/  BSYNC.RECONVERGENT B1 ;  /* 0x0000000000017941 */ /* 0x000fea0003800200 */
.L_x_436:
[----:B------:R-:W2:Y:S01]  /*16f0*/  LDG.E R37, desc[UR6][R22.64] ;  /* 0x0000000616257981 */ /* 0x000ea2000c1e1900 */
[----:B------:R-:W2:Y:S01]  /*1700*/  LDC.64 R20, c[0x0][0x398] ;  /* 0x0000e600ff147b82 */ /* 0x000ea20000000a00 */
[----:B------:R-:W0:Y:S02]  /*1710*/  LDCU.64 UR8, c[0x0][0x388] ;  /* 0x00007100ff0877ac */ /* 0x000e240008000a00 */
[----:B------:R-:W3:Y:S05]  /*1720*/  LDG.E R5, desc[UR6][R4.64] ;  /* 0x0000000604057981 */ /* 0x000eea000c1e1900 */
[----:B------:R-:W1:Y:S01]  /*1730*/  LDC.64 R30, c[0x0][0x390] ;  /* 0x0000e400ff1e7b82 */ /* 0x000e620000000a00 */
[----:B--2---:R-:W-:-:S04]  /*1740*/  IMAD.WIDE R34, R37, 0x4, R20 ;  /* 0x0000000425227825 */ /* 0x004fc800078e0214 */
[----:B---3--:R-:W-:Y:S01]  /*1750*/  IMAD.WIDE R20, R5, 0x4, R20 ;  /* 0x0000000405147825 */ /* 0x008fe200078e0214 */
[----:B------:R-:W2:Y:S03]  /*1760*/  LDG.E R9, desc[UR6][R34.64] ;  /* 0x0000000622097981 */ /* 0x000ea6000c1e1900 */
[--C-:B-1----:R-:W-:Y:S01]  /*1770*/  IMAD.WIDE R36, R37, 0x4, R30.reuse ;  /* 0x0000000425247825 */ /* 0x102fe200078e021e */
[----:B------:R1:W2:Y:S03]  /*1780*/  LDG.E R8, desc[UR6][R20.64] ;  /* 0x0000000614087981 */ /* 0x0002a6000c1e1900 */
[----:B------:R-:W-:Y:S01]  /*1790*/  IMAD.WIDE R30, R5, 0x4, R30 ;  /* 0x00000004051e7825 */ /* 0x000fe200078e021e */
[----:B------:R-:W3:Y:S04]  /*17a0*/  LDG.E R6, desc[UR6][R36.64] ;  /* 0x0000000624067981 */ /* 0x000ee8000c1e1900 */
[----:B------:R-:W3:Y:S01]  /*17b0*/  LDG.E R7, desc[UR6][R30.64] ;  /* 0x000000061e077981 */ /* 0x000ee2000c1e1900 */
[----:B-1----:R1:W4:Y:S01]  /*17c0*/  F2I.S64.TRUNC R20, R0 ;  /* 0x0000000000147311 */ /* 0x002322000020d900 */
[----:B0-----:R-:W-:Y:S01]  /*17d0*/  IADD3 R35, P1, PT, -R2, UR8, RZ ;  /* 0x0000000802237c10 */ /* 0x001fe2000ff3e1ff */
[----:B------:R-:W-:Y:S03]  /*17e0*/  BSSY.RECONVERGENT B1, `(.L_x_439) ;  /* 0x0000015000017945 */ /* 0x000fe60003800200 */
[----:B------:R-:W-:-:S02]  /*17f0*/  IADD3 R5, P2, PT, R35, -0x1, RZ ;  /* 0xffffffff23057810 */ /* 0x000fc40007f5e0ff */
[----:B------:R-:W-:Y:S01]  /*1800*/  IADD3.X R33, PT, PT, ~R33, UR9, RZ, P1, !PT ;  /* 0x0000000921217c10 */ /* 0x000fe20008ffe5ff */
[----:B--2---:R-:W-:-:S04]  /*1810*/  FADD R4, R9, -R8 ;  /* 0x8000000809047221 */ /* 0x004fc80000000000 */
[----:B------:R-:W-:Y:S01]  /*1820*/  FMUL R4, R4, R4 ;  /* 0x0000000404047220 */ /* 0x000fe20000400000 */
[----:B---3--:R-:W-:-:S04]  /*1830*/  FADD R3, R6, -R7 ;  /* 0x8000000706037221 */ /* 0x008fc80000000000 */
[----:B------:R-:W-:-:S05]  /*1840*/  FFMA R29, R3, R3, R4 ;  /* 0x00000003031d7223 */ /* 0x000fca0000000004 */
[----:B------:R-:W-:Y:S01]  /*1850*/  IADD3 R3, PT, PT, R29, -0xd000000, RZ ;  /* 0xf30000001d037810 */ /* 0x000fe20007ffe0ff */
[----:B------:R1:W0:Y:S03]  /*1860*/  MUFU.RSQ R32, R29 ;  /* 0x0000001d00207308 */ /* 0x0002260000001400 */
[----:B------:R-:W-:Y:S02]  /*1870*/  ISETP.GT.U32.AND P0, PT, R3, 0x727fffff, PT ;  /* 0x727fffff0300780c */ /* 0x000fe40003f04070 */
[----:B------:R-:W-:-:S11]  /*1880*/  IADD3.X R4, PT, PT, R33, -0x1, RZ, P2, !PT ;  /* 0xffffffff21047810 */ /* 0x000fd600017fe4ff */
[----:B-1--4-:R-:W-:Y:S05]  /*1890*/  @!P0 BRA `(.L_x_440) ;  /* 0x0000000000148947 */ /* 0x012fea0003800000 */
[----:B------:R-:W-:Y:S02]  /*18a0*/  MOV R0, R29 ;  /* 0x0000001d00007202 */ /* 0x000fe40000000f00 */
[----:B------:R-:W-:-:S07]  /*18b0*/  MOV R30, 0x18d0 ;  /* 0x000018d0001e7802 */ /* 0x000fce0000000f00 */
[----:B0-----:R-:W-:Y:S05]  /*18c0*/  CALL.REL.NOINC `($__internal_11_$__cuda_sm20_sqrt_rn_f32_slowpath) ;  /* 0x0000000800fc7944 */ /* 0x001fea0003c00000 */
[----:B------:R-:W-:Y:S01]  /*18d0*/  MOV R0, R31 ;  /* 0x0000001f00007202 */ /* 0x000fe20000000f00 */
[----:B------:R-:W-:Y:S06]  /*18e0*/  BRA `(.L_x_441) ;  /* 0x0000000000107947 */ /* 0x000fec0003800000 */
.L_x_440:
[----:B0-----:R-:W-:Y:S01]  /*18f0*/  FMUL.FTZ R0, R29, R32 ;  /* 0x000000201d007220 */ /* 0x001fe20000410000 */
[----:B------:R-:W-:-:S03]  /*1900*/  FMUL.FTZ R2, R32, 0.5 ;  /* 0x3f00000020027820 */ /* 0x000fc60000410000 */
[----:B------:R-:W-:-:S04]  /*1910*/  FFMA R3, -R0, R0, R29 ;  /* 0x0000000000037223 */ /* 0x000fc8000000011d */
[----:B------:R-:W-:-:S07]  /*1920*/  FFMA R0, R3, R2, R0 ;  /* 0x0000000203007223 */ /* 0x000fce0000000000 */
.L_x_441:
[----:B------:R-:W-:Y:S05]  /*1930*/  BSYNC.RECONVERGENT B1 ;  /* 0x0000000000017941 */ /* 0x000fea0003800200 */
.L_x_439:
[----:B------:R-:W2:Y:S01]  /*1940*/  LDG.E R23, desc[UR6][R22.64+0x8] ;  /* 0x0000080616177981 */ /* 0x000ea2000c1e1900 */
[----:B------:R-:W2:Y:S08]  /*1950*/  LDC.64 R36, c[0x0][0x398] ;  /* 0x0000e600ff247b82 */ /* 0x000eb00000000a00 */
[----:B------:R-:W0:Y:S01]  /*1960*/  LDC.64 R30, c[0x0][0x390] ;  /* 0x0000e400ff1e7b82 */ /* 0x000e220000000a00 */
[----:B--2---:R-:W-:-:S04]  /*1970*/  IMAD.WIDE R36, R23, 0x4, R36 ;  /* 0x0000000417247825 */ /* 0x004fc800078e0224 */
[----:B0-----:R-:W-:Y:S01]  /*1980*/  IMAD.WIDE R30, R23, 0x4, R30 ;  /* 0x00000004171e7825 */ /* 0x001fe200078e021e */
[----:B------:R-:W2:Y:S04]  /*1990*/  LDG.E R3, desc[UR6][R36.64] ;  /* 0x0000000624037981 */ /* 0x000ea8000c1e1900 */
[----:B------:R-:W3:Y:S01]  /*19a0*/  LDG.E R2, desc[UR6][R30.64] ;  /* 0x000000061e027981 */ /* 0x000ee2000c1e1900 */
[----:B------:R0:W1:Y:S01]  /*19b0*/  F2I.S64.TRUNC R22, R0 ;  /* 0x0000000000167311 */ /* 0x000062000020d900 */
[----:B------:R-:W-:Y:S01]  /*19c0*/  IADD3 R35, P1, PT, R35, -0x2, RZ ;  /* 0xfffffffe23237810 */ /* 0x000fe20007f3e0ff */
[----:B------:R-:W-:Y:S03]  /*19d0*/  BSSY.RECONVERGENT B1, `(.L_x_442) ;  /* 0x0000012000017945 */ /* 0x000fe60003800200 */
[----:B------:R-:W-:Y:S01]  /*19e0*/  IADD3.X R33, PT, PT, R33, -0x1, RZ, P1, !PT ;  /* 0xffffffff21217810 */ /* 0x000fe20000ffe4ff */
[----:B--2---:R-:W-:Y:S01]  /*19f0*/  FADD R32, R8, -R3 ;  /* 0x8000000308207221 */ /* 0x004fe20000000000 */
[----:B---3--:R-:W-:-:S03]  /*1a00*/  FADD R29, R7, -R2 ;  /* 0x80000002071d7221 */ /* 0x008fc60000000000 */
        /* <DEDUP_REMOVED lines=8> */
[----:B------:R-:W-:Y:S05]  /*1a90*/  CALL.REL.NOINC `($__internal_11_$__cuda_sm20_sqrt_rn_f32_slowpath) ;  /* 0x0000000800887944 */ /* 0x000fea0003c00000 */
[----:B------:R-:W-:Y:S05]  /*1aa0*/  BRA `(.L_x_444) ;  /* 0x0000000000107947 */ /* 0x000fea0003800000 */
.L_x_443:
[----:B------:R-:W-:Y:S01]  /*1ab0*/  FMUL.FTZ R0, R29, R34 ;  /* 0x000000221d007220 */ /* 0x000fe20000410000 */
[----:B------:R-:W-:-:S03]  /*1ac0*/  FMUL.FTZ R31, R34, 0.5 ;  /* 0x3f000000221f7820 */ /* 0x000fc60000410000 */
[----:B------:R-:W-:-:S04]  /*1ad0*/  FFMA R29, -R0, R0, R29 ;  /* 0x00000000001d7223 */ /* 0x000fc8000000011d */
[----:B------:R-:W-:-:S07]  /*1ae0*/  FFMA R31, R29, R31, R0 ;  /* 0x0000001f1d1f7223 */ /* 0x000fce0000000000 */
.L_x_444:
[----:B------:R-:W-:Y:S05]  /*1af0*/  BSYNC.RECONVERGENT B1 ;  /* 0x0000000000017941 */ /* 0x000fea0003800200 */
.L_x_442:
        /* <DEDUP_REMOVED lines=12> */
[----:B--2---:R-:W-:Y:S05]  /*1bc0*/  CALL.REL.NOINC `($__internal_11_$__cuda_sm20_sqrt_rn_f32_slowpath) ;  /* 0x00000008003c7944 */ /* 0x004fea0003c00000 */
[----:B------:R-:W-:Y:S05]  /*1bd0*/  BRA `(.L_x_447) ;  /* 0x0000000000107947 */ /* 0x000fea0003800000 */
.L_x_446:
[----:B--2---:R-:W-:Y:S01]  /*1be0*/  FMUL.FTZ R31, R30, R29 ;  /* 0x0000001d1e1f7220 */ /* 0x004fe20000410000 */
[----:B------:R-:W-:-:S03]  /*1bf0*/  FMUL.FTZ R29, R29, 0.5 ;  /* 0x3f0000001d1d7820 */ /* 0x000fc60000410000 */
[----:B------:R-:W-:-:S04]  /*1c00*/  FFMA R0, -R31, R31, R30 ;  /* 0x0000001f1f007223 */ /* 0x000fc8000000011e */
[----:B------:R-:W-:-:S07]  /*1c10*/  FFMA R31, R0, R29, R31 ;  /* 0x0000001d001f7223 */ /* 0x000fce000000001f */
.L_x_447:
[----:B------:R-:W-:Y:S05]  /*1c20*/  BSYNC.RECONVERGENT B1 ;  /* 0x0000000000017941 */ /* 0x000fea0003800200 */
.L_x_445:
        /* <DEDUP_REMOVED lines=14> */
.L_x_449:
[----:B------:R-:W-:Y:S01]  /*1d10*/  FMUL.FTZ R31, R8, R7 ;  /* 0x00000007081f7220 */ /* 0x000fe20000410000 */
[----:B------:R-:W-:-:S03]  /*1d20*/  FMUL.FTZ R7, R7, 0.5 ;  /* 0x3f00000007077820 */ /* 0x000fc60000410000 */
[----:B------:R-:W-:-:S04]  /*1d30*/  FFMA R0, -R31, R31, R8 ;  /* 0x0000001f1f007223 */ /* 0x000fc80000000108 */
[----:B------:R-:W-:-:S07]  /*1d40*/  FFMA R31, R0, R7, R31 ;  /* 0x00000007001f7223 */ /* 0x000fce000000001f */
.L_x_450:
[----:B------:R-:W-:Y:S05]  /*1d50*/  BSYNC.RECONVERGENT B1 ;  /* 0x0000000000017941 */ /* 0x000fea0003800200 */
.L_x_448:
        /* <DEDUP_REMOVED lines=14> */
.L_x_452:
[----:B--2---:R-:W-:Y:S01]  /*1e40*/  FMUL.FTZ R31, R30, R9 ;  /* 0x000000091e1f7220 */ /* 0x004fe20000410000 */
[----:B------:R-:W-:-:S03]  /*1e50*/  FMUL.FTZ R8, R9, 0.5 ;  /* 0x3f00000009087820 */ /* 0x000fc60000410000 */
[----:B------:R-:W-:-:S04]  /*1e60*/  FFMA R0, -R31, R31, R30 ;  /* 0x0000001f1f007223 */ /* 0x000fc8000000011e */
[----:B------:R-:W-:-:S07]  /*1e70*/  FFMA R31, R0, R8, R31 ;  /* 0x00000008001f7223 */ /* 0x000fce000000001f */
.L_x_453:
[----:B------:R-:W-:Y:S05]  /*1e80*/  BSYNC.RECONVERGENT B1 ;  /* 0x0000000000017941 */ /* 0x000fea0003800200 */
.L_x_451:
        /* <DEDUP_REMOVED lines=14> */
.L_x_455:
[----:B--2---:R-:W-:Y:S01]  /*1f70*/  FMUL.FTZ R31, R28, R9 ;  /* 0x000000091c1f7220 */ /* 0x004fe20000410000 */
[----:B------:R-:W-:-:S03]  /*1f80*/  FMUL.FTZ R8, R9, 0.5 ;  /* 0x3f00000009087820 */ /* 0x000fc60000410000 */
[----:B------:R-:W-:-:S04]  /*1f90*/  FFMA R0, -R31, R31, R28 ;  /* 0x0000001f1f007223 */ /* 0x000fc8000000011c */
[----:B------:R-:W-:-:S07]  /*1fa0*/  FFMA R31, R0, R8, R31 ;  /* 0x00000008001f7223 */ /* 0x000fce000000001f */
.L_x_456:
[----:B------:R-:W-:Y:S05]  /*1fb0*/  BSYNC.RECONVERGENT B1 ;  /* 0x0000000000017941 */ /* 0x000fea0003800200 */
.L_x_454:
[-C--:B------:R-:W-:Y:S02]  /*1fc0*/  IMAD R9, R13, R24.reuse, RZ ;  /* 0x000000180d097224 */ /* 0x080fe400078e02ff */
[----:B------:R-:W-:-:S04]  /*1fd0*/  IMAD.WIDE.U32 R24, R12, R24, RZ ;  /* 0x000000180c187225 */ /* 0x000fc800078e00ff */
[----:B------:R-:W-:Y:S01]  /*1fe0*/  IMAD R9, R12, R18, R9 ;  /* 0x000000120c097224 */ /* 0x000fe200078e0209 */
[----:B------:R-:W-:Y:S01]  /*1ff0*/  MOV R18, R16 ;  /* 0x0000001000127202 */ /* 0x000fe20000000f00 */
        /* <DEDUP_REMOVED lines=27> */
.L_x_425:
[----:B------:R-:W-:Y:S05]  /*21b0*/  BSYNC.RECONVERGENT B0 ;  /* 0x0000000000007941 */ /* 0x000fea0003800200 */
.L_x_411:
[----:B------:R-:W-:-:S04]  /*21c0*/  ISETP.GT.U32.AND P0, PT, R4, -0x1, PT ;  /* 0xffffffff0400780c */ /* 0x000fc80003f04070 */
[----:B------:R-:W-:-:S13]  /*21d0*/  ISETP.GT.AND.EX P0, PT, R3, -0x1, PT, P0 ;  /* 0xffffffff0300780c */ /* 0x000fda0003f04300 */
[----:B------:R-:W-:Y:S05]  /*21e0*/  @P0 EXIT ;  /* 0x000000000000094d */ /* 0x000fea0003800000 */
[----:B------:R-:W0:Y:S01]  /*21f0*/  LDC.64 R2, c[0x0][0x3a0] ;  /* 0x0000e800ff027b82 */ /* 0x000e220000000a00 */
[----:B------:R-:W1:Y:S02]  /*2200*/  LDCU UR4, c[0x0][0x3a8] ;  /* 0x00007500ff0477ac */ /* 0x000e640008000800 */
[----:B-1----:R-:W-:-:S05]  /*2210*/  IADD3 R15, PT, PT, R4, UR4, RZ ;  /* 0x00000004040f7c10 */ /* 0x002fca000fffe0ff */
[----:B0-----:R-:W-:Y:S01]  /*2220*/  REDG.E.MIN.64.STRONG.GPU desc[UR6][R2.64], R14 ;  /* 0x0000000e0200798e */ /* 0x001fe2000c92e506 */
[----:B------:R-:W-:Y:S05]  /*2230*/  EXIT ;  /* 0x000000000000794d */ /* 0x000fea0003800000 */
        .weak           $__internal_10_$__cuda_sm20_dsqrt_rn_f64_mediumpath_v1
        .type           $__internal_10_$__cuda_sm20_dsqrt_rn_f64_mediumpath_v1,@function
        .size           $__internal_10_$__cuda_sm20_dsqrt_rn_f64_mediumpath_v1,($__internal_11_$__cuda_sm20_sqrt_rn_f32_slowpath - $__internal_10_$__cuda_sm20_dsqrt_rn_f64_mediumpath_v1)
$__internal_10_$__cuda_sm20_dsqrt_rn_f64_mediumpath_v1:
        /* <DEDUP_REMOVED lines=12> */
.L_x_458:
        /* <DEDUP_REMOVED lines=24> */
.L_x_460:
[----:B------:R-:W-:-:S11]  /*2480*/  DADD R6, R4, R4 ;  /* 0x0000000004067229 */ /* 0x000fd60000000004 */
.L_x_459:
[----:B------:R-:W-:Y:S05]  /*2490*/  BSYNC.RECONVERGENT B1 ;  /* 0x0000000000017941 */ /* 0x000fea0003800200 */
.L_x_457:
[----:B------:R-:W-:-:S04]  /*24a0*/  MOV R3, 0x0 ;  /* 0x0000000000037802 */ /* 0x000fc80000000f00 */
[----:B------:R-:W-:Y:S05]  /*24b0*/  RET.REL.NODEC R2 `(_Z4swapPilPfS0_Pyll) ;  /* 0xffffffd802d07950 */ /* 0x000fea0003c3ffff */
        .weak           $__internal_11_$__cuda_sm20_sqrt_rn_f32_slowpath
        .type           $__internal_11_$__cuda_sm20_sqrt_rn_f32_slowpath,@function
        .size           $__internal_11_$__cuda_sm20_sqrt_rn_f32_slowpath,(.L_x_478 - $__internal_11_$__cuda_sm20_sqrt_rn_f32_slowpath)
$__internal_11_$__cuda_sm20_sqrt_rn_f32_slowpath:
        /* <DEDUP_REMOVED lines=19> */
.L_x_461:
[----:B------:R-:W-:Y:S01]  /*25f0*/  HFMA2 R37, -RZ, RZ, 0, 0 ;  /* 0x00000000ff257431 */ /* 0x000fe200000001ff */
[----:B------:R-:W-:-:S04]  /*2600*/  MOV R36, R30 ;  /* 0x0000001e00247202 */ /* 0x000fc80000000f00 */
[----:B------:R-:W-:Y:S05]  /*2610*/  RET.REL.NODEC R36 `(_Z4swapPilPfS0_Pyll) ;  /* 0xffffffd824787950 */ /* 0x000fea0003c3ffff */
.L_x_462:
        /* <DEDUP_REMOVED lines=14> */
.L_x_478:


//--------------------- .text._Z8find_minP12min_dst_datalll --------------------------
	.section	.text._Z8find_minP12min_dst_datalll,"ax",@progbits
	.align	128
        .global         _Z8find_minP12min_dst_datalll
        .type           _Z8find_minP12min_dst_datalll,@function
        .size           _Z8find_minP12min_dst_datalll,(.L_x_479 - _Z8find_minP12min_dst_datalll)
        .other          _Z8find_minP12min_dst_datalll,@"STO_CUDA_ENTRY STV_DEFAULT"
_Z8find_minP12min_dst_datalll:
.text._Z8find_minP12min_dst_datalll:
[----:B------:R-:W-:Y:S01]  /*0000*/  LDC R1, c[0x0][0x37c] ;  /* 0x0000df00ff017b82 */ /* 0x000fe20000000800 */
[----:B------:R-:W0:Y:S01]  /*0010*/  S2R R3, SR_TID.X ;  /* 0x0000000000037919 */ /* 0x000e220000002100 */
[----:B------:R-:W1:Y:S06]  /*0020*/  LDCU UR5, c[0x0][0x39c] ;  /* 0x00007380ff0577ac */ /* 0x000e6c0008000800 */
[----:B------:R-:W0:Y:S08]  /*0030*/  S2UR UR4, SR_CTAID.X ;  /* 0x00000000000479c3 */ /* 0x000e300000002500 */
[----:B------:R-:W0:Y:S01]  /*0040*/  LDC R0, c[0x0][0x360] ;  /* 0x0000d800ff007b82 */ /* 0x000e220000000800 */
[----:B-1----:R-:W-:Y:S01]  /*0050*/  UISETP.NE.U32.AND UP0, UPT, UR5, URZ, UPT ;  /* 0x000000ff0500728c */ /* 0x002fe2000bf05070 */
[----:B0-----:R-:W-:-:S08]  /*0060*/  IMAD R3, R0, UR4, R3 ;  /* 0x0000000400037c24 */ /* 0x001fd0000f8e0203 */
[----:B------:R-:W-:Y:S05]  /*0070*/  BRA.U UP0, `(.L_x_463) ;  /* 0x0000000100547547 */ /* 0x000fea000b800000 */
[----:B------:R-:W0:Y:S02]  /*0080*/  LDCU UR4, c[0x0][0x398] ;  /* 0x00007300ff0477ac */ /* 0x000e240008000800 */
[----:B0-----:R-:W0:Y:S01]  /*0090*/  I2F.U32.RP R0, UR4 ;  /* 0x0000000400007d06 */ /* 0x001e220008209000 */
[----:B------:R-:W-:-:S07]  /*00a0*/  ISETP.NE.U32.AND P1, PT, RZ, UR4, PT ;  /* 0x00000004ff007c0c */ /* 0x000fce000bf25070 */
[----:B0-----:R-:W0:Y:S02]  /*00b0*/  MUFU.RCP R0, R0 ;  /* 0x0000000000007308 */ /* 0x001e240000001000 */
[----:B0-----:R-:W-:-:S06]  /*00c0*/  VIADD R4, R0, 0xffffffe ;  /* 0x0ffffffe00047836 */ /* 0x001fcc0000000000 */
[----:B------:R0:W1:Y:S02]  /*00d0*/  F2I.FTZ.U32.TRUNC.NTZ R5, R4 ;  /* 0x0000000400057305 */ /* 0x000064000021f000 */
[----:B0-----:R-:W-:Y:S02]  /*00e0*/  HFMA2 R4, -RZ, RZ, 0, 0 ;  /* 0x00000000ff047431 */ /* 0x001fe400000001ff */
[----:B-1----:R-:W-:-:S04]  /*00f0*/  IMAD.MOV R7, RZ, RZ, -R5 ;  /* 0x000000ffff077224 */ /* 0x002fc800078e0a05 */
[----:B------:R-:W-:-:S04]  /*0100*/  IMAD R7, R7, UR4, RZ ;  /* 0x0000000407077c24 */ /* 0x000fc8000f8e02ff */
[----:B------:R-:W-:-:S06]  /*0110*/  IMAD.HI.U32 R2, R5, R7, R4 ;  /* 0x0000000705027227 */ /* 0x000fcc00078e0004 */
[----:B------:R-:W-:-:S04]  /*0120*/  IMAD.HI.U32 R2, R2, R3, RZ ;  /* 0x0000000302027227 */ /* 0x000fc800078e00ff */
[----:B------:R-:W-:-:S04]  /*0130*/  IMAD.MOV R2, RZ, RZ, -R2 ;  /* 0x000000ffff027224 */ /* 0x000fc800078e0a02 */
[----:B------:R-:W-:-:S05]  /*0140*/  IMAD R2, R2, UR4, R3 ;  /* 0x0000000402027c24 */ /* 0x000fca000f8e0203 */
[----:B------:R-:W-:-:S13]  /*0150*/  ISETP.GE.U32.AND P0, PT, R2, UR4, PT ;  /* 0x0000000402007c0c */ /* 0x000fda000bf06070 */
[----:B------:R-:W-:-:S05]  /*0160*/  @P0 VIADD R2, R2, -UR4 ;  /* 0x8000000402020c36 */ /* 0x000fca0008000000 */
[----:B------:R-:W-:-:S13]  /*0170*/  ISETP.GE.U32.AND P0, PT, R2, UR4, PT ;  /* 0x0000000402007c0c */ /* 0x000fda000bf06070 */
[----:B------:R-:W-:Y:S02]  /*0180*/  @P0 IADD3 R2, PT, PT, R2, -UR4, RZ ;  /* 0x8000000402020c10 */ /* 0x000fe4000fffe0ff */
[----:B------:R-:W-:-:S04]  /*0190*/  @!P1 LOP3.LUT R2, RZ, UR4, RZ, 0x33, !PT ;  /* 0x00000004ff029c12 */ /* 0x000fc8000f8e33ff */
[----:B------:R-:W-:-:S04]  /*01a0*/  ISETP.NE.U32.AND P0, PT, R2, RZ, PT ;  /* 0x000000ff0200720c */ /* 0x000fc80003f05070 */
[----:B------:R-:W-:Y:S01]  /*01b0*/  ISETP.NE.AND.EX P0, PT, RZ, RZ, PT, P0 ;  /* 0x000000ffff00720c */ /* 0x000fe20003f05300 */
[----:B------:R-:W-:-:S12]  /*01c0*/  BRA `(.L_x_464) ;  /* 0x0000000000107947 */ /* 0x000fd80003800000 */
.L_x_463:
[----:B------:R-:W-:-:S07]  /*01d0*/  MOV R0, 0x1f0 ;  /* 0x000001f000007802 */ /* 0x000fce0000000f00 */
[----:B------:R-:W-:Y:S05]  /*01e0*/  CALL.REL.NOINC `($__internal_12_$__cuda_sm20_rem_s64) ;  /* 0x0000000000707944 */ /* 0x000fea0003c00000 */
[----:B------:R-:W-:-:S04]  /*01f0*/  ISETP.NE.U32.AND P0, PT, R2, RZ, PT ;  /* 0x000000ff0200720c */ /* 0x000fc80003f05070 */
[----:B------:R-:W-:-:S13]  /*0200*/  ISETP.NE.AND.EX P0, PT, R6, RZ, PT, P0 ;  /* 0x000000ff0600720c */ /* 0x000fda0003f05300 */
.L_x_464:
[----:B------:R-:W0:Y:S01]  /*0210*/  LDC.64 R6, c[0x0][0x390] ;  /* 0x0000e400ff067b82 */ /* 0x000e220000000a00 */
[----:B------:R-:W1:Y:S01]  /*0220*/  LDCU.64 UR4, c[0x0][0x388] ;  /* 0x00007100ff0477ac */ /* 0x000e620008000a00 */
[----:B0-----:R-:W-:-:S04]  /*0230*/  IADD3 R0, P2, PT, R3, R6, RZ ;  /* 0x0000000603007210 */ /* 0x001fc80007f5e0ff */
[----:B-1----:R-:W-:Y:S01]  /*0240*/  ISETP.GE.U32.AND P1, PT, R0, UR4, PT ;  /* 0x0000000400007c0c */ /* 0x002fe2000bf26070 */
[----:B------:R-:W-:-:S05]  /*0250*/  IMAD.X R0, RZ, RZ, R7, P2 ;  /* 0x000000ffff007224 */ /* 0x000fca00010e0607 */
[----:B------:R-:W-:-:S13]  /*0260*/  ISETP.GE.OR.EX P0, PT, R0, UR5, P0, P1 ;  /* 0x0000000500007c0c */ /* 0x000fda0008706710 */
[----:B------:R-:W-:Y:S05]  /*0270*/  @P0 EXIT ;  /* 0x000000000000094d */ /* 0x000fea0003800000 */
[----:B------:R-:W0:Y:S01]  /*0280*/  LDC.64 R4, c[0x0][0x380] ;  /* 0x0000e000ff047b82 */ /* 0x000e220000000a00 */
[----:B------:R-:W1:Y:S01]  /*0290*/  LDCU.64 UR6, c[0x0][0x358] ;  /* 0x00006b00ff0677ac */ /* 0x000e620008000a00 */
[----:B------:R-:W-:Y:S01]  /*02a0*/  UMOV UR4, URZ ;  /* 0x000000ff00047c82 */ /* 0x000fe20008000000 */
[----:B0-----:R-:W-:-:S04]  /*02b0*/  IMAD.WIDE.U32 R2, R3, 0x18, R4 ;  /* 0x0000001803027825 */ /* 0x001fc800078e0004 */
[----:B------:R-:W-:Y:S02]  /*02c0*/  VIADD R3, R3, UR4 ;  /* 0x0000000403037c36 */ /* 0x000fe40008000000 */
[----:B------:R-:W-:Y:S02]  /*02d0*/  IMAD R5, R7, 0x18, RZ ;  /* 0x0000001807057824 */ /* 0x000fe400078e02ff */
[----:B------:R-:W-:-:S05]  /*02e0*/  IMAD.WIDE.U32 R6, R6, 0x18, R2 ;  /* 0x0000001806067825 */ /* 0x000fca00078e0002 */
[----:B------:R-:W-:Y:S02]  /*02f0*/  IADD3 R7, PT, PT, R7, R5, RZ ;  /* 0x0000000507077210 */ /* 0x000fe40007ffe0ff */
[----:B-1----:R-:W2:Y:S04]  /*0300*/  LDG.E.64 R4, desc[UR6][R2.64] ;  /* 0x0000000602047981 */ /* 0x002ea8000c1e1b00 */
[----:B------:R-:W2:Y:S02]  /*0310*/  LDG.E.64 R8, desc[UR6][R6.64] ;  /* 0x0000000606087981 */ /* 0x000ea4000c1e1b00 */
[----:B--2---:R-:W-:-:S04]  /*0320*/  ISETP.GT.U32.AND P0, PT, R4, R8, PT ;  /* 0x000000080400720c */ /* 0x004fc80003f04070 */
[----:B------:R-:W-:-:S13]  /*0330*/  ISETP.GT.AND.EX P0, PT, R5, R9, PT, P0 ;  /* 0x000000090500720c */ /* 0x000fda0003f04300 */
[----:B------:R-:W-:Y:S05]  /*0340*/  @!P0 EXIT ;  /* 0x000000000000894d */ /* 0x000fea0003800000 */
[----:B------:R-:W-:Y:S04]  /*0350*/  STG.E.64 desc[UR6][R2.64], R8 ;  /* 0x0000000802007986 */ /* 0x000fe8000c101b06 */
[----:B------:R-:W2:Y:S04]  /*0360*/  LDG.E.64 R4, desc[UR6][R6.64+0x8] ;  /* 0x0000080606047981 */ /* 0x000ea8000c1e1b00 */
[----:B--2---:R-:W-:Y:S04]  /*0370*/  STG.E.64 desc[UR6][R2.64+0x8], R4 ;  /* 0x0000080402007986 */ /* 0x004fe8000c101b06 */
[----:B------:R-:W2:Y:S04]  /*0380*/  LDG.E.64 R10, desc[UR6][R6.64+0x10] ;  /* 0x00001006060a7981 */ /* 0x000ea8000c1e1b00 */
[----:B--2---:R-:W-:Y:S01]  /*0390*/  STG.E.64 desc[UR6][R2.64+0x10], R10 ;  /* 0x0000100a02007986 */ /* 0x004fe2000c101b06 */
[----:B------:R-:W-:Y:S05]  /*03a0*/  EXIT ;  /* 0x000000000000794d */ /* 0x000fea0003800000 */
        .weak           $__internal_12_$__cuda_sm20_rem_s64
        .type           $__internal_12_$__cuda_sm20_rem_s64,@function
        .size           $__internal_12_$__cuda_sm20_rem_s64,(.L_x_479 - $__internal_12_$__cuda_sm20_rem_s64)
$__internal_12_$__cuda_sm20_rem_s64:
[----:B------:R-:W0:Y:S02]  /*03b0*/  LDCU.64 UR6, c[0x0][0x398] ;  /* 0x00007300ff0677ac */ /* 0x000e240008000a00 */
[----:B0-----:R-:W-:Y:S02]  /*03c0*/  UIADD3 UR4, UP1, UPT, URZ, -UR6, URZ ;  /* 0x80000006ff047290 */ /* 0x001fe4000ff3e0ff */
[----:B------:R-:W-:Y:S02]  /*03d0*/  UISETP.GE.AND UP0, UPT, UR7, URZ, UPT ;  /* 0x000000ff0700728c */ /* 0x000fe4000bf06270 */
[----:B------:R-:W-:Y:S02]  /*03e0*/  UIADD3.X UR5, UPT, UPT, URZ, ~UR7, URZ, UP1, !UPT ;  /* 0x80000007ff057290 */ /* 0x000fe40008ffe4ff */
[----:B------:R-:W-:Y:S02]  /*03f0*/  USEL UR4, UR4, UR6, !UP0 ;  /* 0x0000000604047287 */ /* 0x000fe4000c000000 */
[----:B------:R-:W-:-:S09]  /*0400*/  USEL UR5, UR5, UR7, !UP0 ;  /* 0x0000000705057287 */ /* 0x000fd2000c000000 */
[----:B------:R-:W0:Y:S08]  /*0410*/  I2F.U64.RP R2, UR4 ;  /* 0x0000000400027d12 */ /* 0x000e300008309000 */
[----:B0-----:R-:W0:Y:S02]  /*0420*/  MUFU.RCP R2, R2 ;  /* 0x0000000200027308 */ /* 0x001e240000001000 */
[----:B0-----:R-:W-:-:S06]  /*0430*/  VIADD R4, R2, 0x1ffffffe ;  /* 0x1ffffffe02047836 */ /* 0x001fcc0000000000 */
[----:B------:R-:W0:Y:S02]  /*0440*/  F2I.U64.TRUNC R4, R4 ;  /* 0x0000000400047311 */ /* 0x000e24000020d800 */
[----:B0-----:R-:W-:-:S04]  /*0450*/  IMAD.WIDE.U32 R6, R4, UR4, RZ ;  /* 0x0000000404067c25 */ /* 0x001fc8000f8e00ff */
[----:B------:R-:W-:Y:S01]  /*0460*/  IMAD R7, R4, UR5, R7 ;  /* 0x0000000504077c24 */ /* 0x000fe2000f8e0207 */
[----:B------:R-:W-:-:S03]  /*0470*/  IADD3 R9, P0, PT, RZ, -R6, RZ ;  /* 0x80000006ff097210 */ /* 0x000fc60007f1e0ff */
[----:B------:R-:W-:Y:S02]  /*0480*/  IMAD R7, R5, UR4, R7 ;  /* 0x0000000405077c24 */ /* 0x000fe4000f8e0207 */
[----:B------:R-:W-:-:S04]  /*0490*/  IMAD.HI.U32 R6, R4, R9, RZ ;  /* 0x0000000904067227 */ /* 0x000fc800078e00ff */
[----:B------:R-:W-:Y:S01]  /*04a0*/  IMAD.X R11, RZ, RZ, ~R7, P0 ;  /* 0x000000ffff0b7224 */ /* 0x000fe200000e0e07 */
[----:B------:R-:W-:-:S03]  /*04b0*/  MOV R7, R4 ;  /* 0x0000000400077202 */ /* 0x000fc60000000f00 */
[-C--:B------:R-:W-:Y:S02]  /*04c0*/  IMAD R13, R5, R11.reuse, RZ ;  /* 0x0000000b050d7224 */ /* 0x080fe400078e02ff */
[----:B------:R-:W-:-:S04]  /*04d0*/  IMAD.WIDE.U32 R6, P0, R4, R11, R6 ;  /* 0x0000000b04067225 */ /* 0x000fc80007800006 */
[----:B------:R-:W-:-:S04]  /*04e0*/  IMAD.HI.U32 R11, R5, R11, RZ ;  /* 0x0000000b050b7227 */ /* 0x000fc800078e00ff */
[----:B------:R-:W-:-:S04]  /*04f0*/  IMAD.HI.U32 R6, P1, R5, R9, R6 ;  /* 0x0000000905067227 */ /* 0x000fc80007820006 */
[----:B------:R-:W-:Y:S01]  /*0500*/  IMAD.X R2, R11, 0x1, R5, P0 ;  /* 0x000000010b027824 */ /* 0x000fe200000e0605 */
[----:B------:R-:W-:-:S04]  /*0510*/  IADD3 R7, P2, PT, R13, R6, RZ ;  /* 0x000000060d077210 */ /* 0x000fc80007f5e0ff */
[----:B------:R-:W-:Y:S01]  /*0520*/  IADD3.X R9, PT, PT, RZ, RZ, R2, P2, P1 ;  /* 0x000000ffff097210 */ /* 0x000fe200017e2402 */
[----:B------:R-:W-:-:S04]  /*0530*/  IMAD.WIDE.U32 R4, R7, UR4, RZ ;  /* 0x0000000407047c25 */ /* 0x000fc8000f8e00ff */
[----:B------:R-:W-:Y:S01]  /*0540*/  IMAD R2, R7, UR5, R5 ;  /* 0x0000000507027c24 */ /* 0x000fe2000f8e0205 */
[----:B------:R-:W-:-:S03]  /*0550*/  IADD3 R5, P0, PT, RZ, -R4, RZ ;  /* 0x80000004ff057210 */ /* 0x000fc60007f1e0ff */
[----:B------:R-:W-:Y:S02]  /*0560*/  IMAD R2, R9, UR4, R2 ;  /* 0x0000000409027c24 */ /* 0x000fe4000f8e0202 */
[----:B------:R-:W-:-:S04]  /*0570*/  IMAD.HI.U32 R6, R7, R5, RZ ;  /* 0x0000000507067227 */ /* 0x000fc800078e00ff */
[----:B------:R-:W-:-:S04]  /*0580*/  IMAD.X R4, RZ, RZ, ~R2, P0 ;  /* 0x000000ffff047224 */ /* 0x000fc800000e0e02 */
[----:B------:R-:W-:-:S04]  /*0590*/  IMAD.WIDE.U32 R6, P0, R7, R4, R6 ;  /* 0x0000000407067225 */ /* 0x000fc80007800006 */
[C---:B------:R-:W-:Y:S02]  /*05a0*/  IMAD R11, R9.reuse, R4, RZ ;  /* 0x00000004090b7224 */ /* 0x040fe400078e02ff */
[----:B------:R-:W-:-:S04]  /*05b0*/  IMAD.HI.U32 R2, P1, R9, R5, R6 ;  /* 0x0000000509027227 */ /* 0x000fc80007820006 */
[----:B------:R-:W-:Y:S01]  /*05c0*/  IMAD.HI.U32 R6, R9, R4, RZ ;  /* 0x0000000409067227 */ /* 0x000fe200078e00ff */
[----:B------:R-:W-:-:S03]  /*05d0*/  IADD3 R2, P2, PT, R11, R2, RZ ;  /* 0x000000020b027210 */ /* 0x000fc60007f5e0ff */
[----:B------:R-:W-:Y:S01]  /*05e0*/  IMAD.MOV.U32 R5, RZ, RZ, RZ ;  /* 0x000000ffff057224 */ /* 0x000fe200078e00ff */
[----:B------:R-:W-:Y:S01]  /*05f0*/  IADD3.X R9, PT, PT, R6, R9, RZ, P0, !PT ;  /* 0x0000000906097210 */ /* 0x000fe200007fe4ff */
[----:B------:R-:W-:-:S03]  /*0600*/  IMAD.HI.U32 R4, R2, R3, RZ ;  /* 0x0000000302047227 */ /* 0x000fc600078e00ff */
[----:B------:R-:W-:Y:S01]  /*0610*/  IADD3.X R9, PT, PT, RZ, RZ, R9, P2, P1 ;  /* 0x000000ffff097210 */ /* 0x000fe200017e2409 */
[----:B------:R-:W-:-:S04]  /*0620*/  IMAD.WIDE.U32 R4, RZ, R2, R4 ;  /* 0x00000002ff047225 */ /* 0x000fc800078e0004 */
[----:B------:R-:W-:-:S05]  /*0630*/  IMAD.HI.U32 R4, P0, R9, R3, R4 ;  /* 0x0000000309047227 */ /* 0x000fca0007800004 */
[----:B------:R-:W-:Y:S02]  /*0640*/  IADD3 R7, P1, PT, RZ, R4, RZ ;  /* 0x00000004ff077210 */ /* 0x000fe40007f3e0ff */
[----:B------:R-:W-:-:S03]  /*0650*/  IADD3.X R2, PT, PT, RZ, RZ, RZ, P0, !PT ;  /* 0x000000ffff027210 */ /* 0x000fc600007fe4ff */
[----:B------:R-:W-:-:S04]  /*0660*/  IMAD.WIDE.U32 R4, R7, UR4, RZ ;  /* 0x0000000407047c25 */ /* 0x000fc8000f8e00ff */
[----:B------:R-:W-:Y:S01]  /*0670*/  IMAD.X R2, RZ, RZ, R2, P1 ;  /* 0x000000ffff027224 */ /* 0x000fe200008e0602 */
[----:B------:R-:W-:Y:S01]  /*0680*/  IADD3 R4, P1, PT, -R4, R3, RZ ;  /* 0x0000000304047210 */ /* 0x000fe20007f3e1ff */
[----:B------:R-:W-:-:S03]  /*0690*/  IMAD R7, R7, UR5, R5 ;  /* 0x0000000507077c24 */ /* 0x000fc6000f8e0205 */
[----:B------:R-:W-:Y:S01]  /*06a0*/  ISETP.GE.U32.AND P0, PT, R4, UR4, PT ;  /* 0x0000000404007c0c */ /* 0x000fe2000bf06070 */
[----:B------:R-:W-:-:S05]  /*06b0*/  IMAD R2, R2, UR4, R7 ;  /* 0x0000000402027c24 */ /* 0x000fca000f8e0207 */
[----:B------:R-:W-:Y:S02]  /*06c0*/  IADD3.X R2, PT, PT, RZ, ~R2, RZ, P1, !PT ;  /* 0x80000002ff027210 */ /* 0x000fe40000ffe4ff */
[----:B------:R-:W-:Y:S02]  /*06d0*/  IADD3 R5, P1, PT, R4, -UR4, RZ ;  /* 0x8000000404057c10 */ /* 0x000fe4000ff3e0ff */
[C---:B------:R-:W-:Y:S02]  /*06e0*/  ISETP.GE.U32.AND.EX P0, PT, R2.reuse, UR5, PT, P0 ;  /* 0x0000000502007c0c */ /* 0x040fe4000bf06100 */
[----:B------:R-:W-:Y:S02]  /*06f0*/  IADD3.X R7, PT, PT, R2, ~UR5, RZ, P1, !PT ;  /* 0x8000000502077c10 */ /* 0x000fe40008ffe4ff */
[----:B------:R-:W-:Y:S01]  /*0700*/  SEL R5, R5, R4, P0 ;  /* 0x0000000405057207 */ /* 0x000fe20000000000 */
[----:B------:R-:W-:Y:S01]  /*0710*/  IMAD.MOV.U32 R4, RZ, RZ, R0 ;  /* 0x000000ffff047224 */ /* 0x000fe200078e0000 */
[----:B------:R-:W-:-:S02]  /*0720*/  SEL R7, R7, R2, P0 ;  /* 0x0000000207077207 */ /* 0x000fc40000000000 */
[C---:B------:R-:W-:Y:S02]  /*0730*/  ISETP.GE.U32.AND P0, PT, R5.reuse, UR4, PT ;  /* 0x0000000405007c0c */ /* 0x040fe4000bf06070 */
[----:B------:R-:W-:Y:S02]  /*0740*/  IADD3 R2, P2, PT, R5, -UR4, RZ ;  /* 0x8000000405027c10 */ /* 0x000fe4000ff5e0ff */
[C---:B------:R-:W-:Y:S02]  /*0750*/  ISETP.GE.U32.AND.EX P0, PT, R7.reuse, UR5, PT, P0 ;  /* 0x0000000507007c0c */ /* 0x040fe4000bf06100 */
[----:B------:R-:W-:Y:S02]  /*0760*/  ISETP.NE.U32.AND P1, PT, RZ, UR6, PT ;  /* 0x00000006ff007c0c */ /* 0x000fe4000bf25070 */
[----:B------:R-:W-:Y:S01]  /*0770*/  SEL R2, R2, R5, P0 ;  /* 0x0000000502027207 */ /* 0x000fe20000000000 */
[----:B------:R-:W-:Y:S01]  /*0780*/  HFMA2 R5, -RZ, RZ, 0, 0 ;  /* 0x00000000ff057431 */ /* 0x000fe200000001ff */
[----:B------:R-:W-:-:S02]  /*0790*/  IADD3.X R6, PT, PT, R7, ~UR5, RZ, P2, !PT ;  /* 0x8000000507067c10 */ /* 0x000fc400097fe4ff */
[----:B------:R-:W-:Y:S02]  /*07a0*/  ISETP.NE.AND.EX P1, PT, RZ, UR7, PT, P1 ;  /* 0x00000007ff007c0c */ /* 0x000fe4000bf25310 */
[----:B------:R-:W-:Y:S02]  /*07b0*/  SEL R6, R6, R7, P0 ;  /* 0x0000000706067207 */ /* 0x000fe40000000000 */
[----:B------:R-:W-:Y:S02]  /*07c0*/  SEL R2, R2, 0xffffffff, P1 ;  /* 0xffffffff02027807 */ /* 0x000fe40000800000 */
[----:B------:R-:W-:Y:S01]  /*07d0*/  SEL R6, R6, 0xffffffff, P1 ;  /* 0xffffffff06067807 */ /* 0x000fe20000800000 */
[----:B------:R-:W-:Y:S06]  /*07e0*/  RET.REL.NODEC R4 `(_Z8find_minP12min_dst_datalll) ;  /* 0xfffffff804047950 */ /* 0x000fec0003c3ffff */
.L_x_465:
        /* <DEDUP_REMOVED lines=9> */
.L_x_479:


//--------------------- .text._Z12fill_dst_arrP12min_dst_datall --------------------------
	.section	.text._Z12fill_dst_arrP12min_dst_datall,"ax",@progbits
	.align	128
        .global         _Z12fill_dst_arrP12min_dst_datall
        .type           _Z12fill_dst_arrP12min_dst_datall,@function
        .size           _Z12fill_dst_arrP12min_dst_datall,(.L_x_487 - _Z12fill_dst_arrP12min_dst_datall)
        .other          _Z12fill_dst_arrP12min_dst_datall,@"STO_CUDA_ENTRY STV_DEFAULT"
_Z12fill_dst_arrP12min_dst_datall:
.text._Z12fill_dst_arrP12min_dst_datall:
[----:B------:R-:W-:Y:S01]  /*0000*/  LDC R1, c[0x0][0x37c] ;  /* 0x0000df00ff017b82 */ /* 0x000fe20000000800 */
[----:B------:R-:W0:Y:S07]  /*0010*/  S2R R7, SR_TID.X ;  /* 0x0000000000077919 */ /* 0x000e2e0000002100 */
[----:B------:R-:W0:Y:S01]  /*0020*/  S2UR UR4, SR_CTAID.X ;  /* 0x00000000000479c3 */ /* 0x000e220000002500 */
[----:B------:R-:W1:Y:S07]  /*0030*/  LDCU.64 UR6, c[0x0][0x390] ;  /* 0x00007200ff0677ac */ /* 0x000e6e0008000a00 */
[----:B------:R-:W0:Y:S02]  /*0040*/  LDC R0, c[0x0][0x360] ;  /* 0x0000d800ff007b82 */ /* 0x000e240000000800 */
[----:B0-----:R-:W-:-:S05]  /*0050*/  IMAD R7, R0, UR4, R7 ;  /* 0x0000000400077c24 */ /* 0x001fca000f8e0207 */
[----:B-1----:R-:W-:Y:S02]  /*0060*/  ISETP.GE.U32.AND P0, PT, R7, UR6, PT ;  /* 0x0000000607007c0c */ /* 0x002fe4000bf06070 */
[----:B------:R-:W-:-:S04]  /*0070*/  SHF.R.S32.HI R0, RZ, 0x1f, R7 ;  /* 0x0000001fff007819 */ /* 0x000fc80000011407 */
[----:B------:R-:W-:-:S13]  /*0080*/  ISETP.GE.AND.EX P0, PT, R0, UR7, PT, P0 ;  /* 0x0000000700007c0c */ /* 0x000fda000bf06300 */
[----:B------:R-:W-:Y:S05]  /*0090*/  @P0 EXIT ;  /* 0x000000000000094d */ /* 0x000fea0003800000 */
[----:B------:R-:W0:Y:S01]  /*00a0*/  LDC.64 R2, c[0x0][0x380] ;  /* 0x0000e000ff027b82 */ /* 0x000e220000000a00 */
[----:B------:R-:W1:Y:S07]  /*00b0*/  LDCU.64 UR4, c[0x0][0x358] ;  /* 0x00006b00ff0477ac */ /* 0x000e6e0008000a00 */
[----:B------:R-:W1:Y:S01]  /*00c0*/  LDC.64 R4, c[0x0][0x388] ;  /* 0x0000e200ff047b82 */ /* 0x000e620000000a00 */
[----:B0-----:R-:W-:-:S04]  /*00d0*/  IMAD.WIDE.U32 R2, R7, 0x18, R2 ;  /* 0x0000001807027825 */ /* 0x001fc800078e0002 */
[----:B------:R-:W-:-:S05]  /*00e0*/  IMAD R7, R0, 0x18, RZ ;  /* 0x0000001800077824 */ /* 0x000fca00078e02ff */
[----:B------:R-:W-:-:S05]  /*00f0*/  IADD3 R3, PT, PT, R3, R7, RZ ;  /* 0x0000000703037210 */ /* 0x000fca0007ffe0ff */
[----:B-1----:R-:W-:Y:S01]  /*0100*/  STG.E.64 desc[UR4][R2.64], R4 ;  /* 0x0000000402007986 */ /* 0x002fe2000c101b04 */
[----:B------:R-:W-:Y:S05]  /*0110*/  EXIT ;  /* 0x000000000000794d */ /* 0x000fea0003800000 */
.L_x_466:
        /* <DEDUP_REMOVED lines=14> */
.L_x_487:


//--------------------- .nv.shared.reserved.0     --------------------------
	.section	.nv.shared.reserved.0,"aw",@nobits
	.weak		__nv_reservedSMEM_offset_0_alias
	.size		__nv_reservedSMEM_offset_0_alias, 0, 64
	.other		__nv_reservedSMEM_offset_0_alias,@"STO_CUDA_RESERVED_SHARED STV_DEFAULT"
__nv_reservedSMEM_offset_0_alias:
	.zero		0
	.zero		64


//--------------------- .nv.shared._Z11two_opt_locPilPfS0_P12min_dst_datall --------------------------
	.section	.nv.shared._Z11two_opt_locPilPfS0_P12min_dst_datall,"aw",@nobits
	.sectionflags	@""
	.align	8
.nv.shared._Z11two_opt_locPilPfS0_P12min_dst_datall:
	.zero		7192


//--------------------- .nv.shared._Z8swap_locPilPfS0_P12min_dst_datall --------------------------
	.section	.nv.shared._Z8swap_locPilPfS0_P12min_dst_datall,"aw",@nobits
	.sectionflags	@""
	.align	8
.nv.shared._Z8swap_locPilPfS0_P12min_dst_datall:
	.zero		7192


//--------------------- .nv.constant0._Z7two_optPilPfS0_Pyll --------------------------
	.section	.nv.constant0._Z7two_optPilPfS0_Pyll,"a",@progbits
	.sectionflags	@""
	.align	4
.nv.constant0._Z7two_optPilPfS0_Pyll:
	.zero		952


//--------------------- .nv.constant0._Z11two_opt_locPilPfS0_P12min_dst_datall --------------------------
	.section	.nv.constant0._Z11two_opt_locPilPfS0_P12min_dst_datall,"a",@progbits
	.sectionflags	@""
	.align	4
.nv.constant0._Z11two_opt_locPilPfS0_P12min_dst_datall:
	.zero		952


//--------------------- .nv.constant0._Z15two_opt_loc_onePilPfS0_P12min_dst_datall --------------------------
	.section	.nv.constant0._Z15two_opt_loc_onePilPfS0_P12min_dst_datall,"a",@progbits
	.sectionflags	@""
	.align	4
.nv.constant0._Z15two_opt_loc_onePilPfS0_P12min_dst_datall:
	.zero		952


//--------------------- .nv.constant0._Z12swap_loc_onePilPfS0_P12min_dst_datall --------------------------
	.section	.nv.constant0._Z12swap_loc_onePilPfS0_P12min_dst_datall,"a",@progbits
	.sectionflags	@""
	.align	4
.nv.constant0._Z12swap_loc_onePilPfS0_P12min_dst_datall:
	.zero		952


//--------------------- .nv.constant0._Z8swap_locPilPfS0_P12min_dst_datall --------------------------
	.section	.nv.constant0._Z8swap_locPilPfS0_P12min_dst_datall,"a",@progbits
	.sectionflags	@""
	.align	4
.nv.constant0._Z8swap_locPilPfS0_P12min_dst_datall:
	.zero		952


//--------------------- .nv.constant0._Z4swapPilPfS0_Pyll --------------------------
	.section	.nv.constant0._Z4swapPilPfS0_Pyll,"a",@progbits
	.sectionflags	@""
	.align	4
.nv.constant0._Z4swapPilPfS0_Pyll:
	.zero		952


//--------------------- .nv.constant0._Z8find_minP12min_dst_datalll --------------------------
	.section	.nv.constant0._Z8find_minP12min_dst_datalll,"a",@progbits
	.sectionflags	@""
	.align	4
.nv.constant0._Z8find_minP12min_dst_datalll:
	.zero		928


//--------------------- .nv.constant0._Z12fill_dst_arrP12min_dst_datall --------------------------
	.section	.nv.constant0._Z12fill_dst_arrP12min_dst_datall,"a",@progbits
	.sectionflags	@""
	.align	4
.nv.constant0._Z12fill_dst_arrP12min_dst_datall:
	.zero		920


//--------------------- SYMBOLS --------------------------

	.type		.nv.reservedSmem.offset0,@object
	.size		.nv.reservedSmem.offset0,0x4
	.type		.nv.reservedSmem.cap,@object
	.size		.nv.reservedSmem.cap,0x4
